//
// Generated by NVIDIA NVVM Compiler
//
// Compiler Build ID: CL-36424714
// Cuda compilation tools, release 13.0, V13.0.88
// Based on NVVM 20.0.0
//

.version 9.0
.target sm_100
.address_size 64

	// .globl	_Z15init_randombondPaPKfxxf
// _ZZN3cub18CUB_300001_SM_10006detail6reduce28DeviceReduceSingleTileKernelINS2_10policy_hubIN6thrust24THRUST_300001_SM_1000_NS7complexIfEEyN4cuda3std3__44plusIvEEE10Policy1000EPS8_SG_ySD_S8_S8_NSB_10__identityEEEvT0_T1_T2_T3_T4_T6_E12temp_storage has been demoted
// _ZZN3cub18CUB_300001_SM_10006detail6reduce18DeviceReduceKernelINS2_10policy_hubIN6thrust24THRUST_300001_SM_1000_NS7complexIfEEyN4cuda3std3__44plusIvEEE10Policy1000EPS8_ySD_S8_NSB_10__identityEEEvT0_PT3_T1_NS0_13GridEvenShareISL_EET2_T4_E12temp_storage has been demoted
// _ZZN3cub18CUB_300001_SM_10006detail6reduce28DeviceReduceSingleTileKernelINS2_10policy_hubIN6thrust24THRUST_300001_SM_1000_NS7complexIfEEyN4cuda3std3__44plusIvEEE10Policy1000EPS8_SG_iSD_S8_S8_NSB_10__identityEEEvT0_T1_T2_T3_T4_T6_E12temp_storage has been demoted
// _ZZN3cub18CUB_300001_SM_10006detail6reduce28DeviceReduceSingleTileKernelINS2_10policy_hubIfyN4cuda3std3__44plusIvEEE10Policy1000EPfSC_yS9_ffNS7_10__identityEEEvT0_T1_T2_T3_T4_T6_E12temp_storage has been demoted
// _ZZN3cub18CUB_300001_SM_10006detail6reduce18DeviceReduceKernelINS2_10policy_hubIfyN4cuda3std3__44plusIvEEE10Policy1000EPfyS9_fNS7_10__identityEEEvT0_PT3_T1_NS0_13GridEvenShareISH_EET2_T4_E12temp_storage has been demoted
// _ZZN3cub18CUB_300001_SM_10006detail6reduce28DeviceReduceSingleTileKernelINS2_10policy_hubIfyN4cuda3std3__44plusIvEEE10Policy1000EPfSC_iS9_ffNS7_10__identityEEEvT0_T1_T2_T3_T4_T6_E12temp_storage has been demoted
// _ZZN3cub18CUB_300001_SM_10006detail6reduce28DeviceReduceSingleTileKernelINS2_10policy_hubIfjN4cuda3std3__44plusIvEEE10Policy1000EPfSC_jS9_ffNS7_10__identityEEEvT0_T1_T2_T3_T4_T6_E12temp_storage has been demoted
// _ZZN3cub18CUB_300001_SM_10006detail6reduce18DeviceReduceKernelINS2_10policy_hubIfjN4cuda3std3__44plusIvEEE10Policy1000EPfjS9_fNS7_10__identityEEEvT0_PT3_T1_NS0_13GridEvenShareISH_EET2_T4_E12temp_storage has been demoted
// _ZZN3cub18CUB_300001_SM_10006detail6reduce28DeviceReduceSingleTileKernelINS2_10policy_hubIfjN4cuda3std3__44plusIvEEE10Policy1000EPfSC_iS9_ffNS7_10__identityEEEvT0_T1_T2_T3_T4_T6_E12temp_storage has been demoted
.global .align 1 .b8 _ZN34_INTERNAL_e83cbf55_4_k_cu_e117567a4cuda3std3__45__cpo5beginE[1];
.global .align 1 .b8 _ZN34_INTERNAL_e83cbf55_4_k_cu_e117567a4cuda3std3__45__cpo3endE[1];
.global .align 1 .b8 _ZN34_INTERNAL_e83cbf55_4_k_cu_e117567a4cuda3std3__45__cpo6cbeginE[1];
.global .align 1 .b8 _ZN34_INTERNAL_e83cbf55_4_k_cu_e117567a4cuda3std3__45__cpo4cendE[1];
.global .align 1 .b8 _ZN34_INTERNAL_e83cbf55_4_k_cu_e117567a4cuda3std3__45__cpo6rbeginE[1];
.global .align 1 .b8 _ZN34_INTERNAL_e83cbf55_4_k_cu_e117567a4cuda3std3__45__cpo4rendE[1];
.global .align 1 .b8 _ZN34_INTERNAL_e83cbf55_4_k_cu_e117567a4cuda3std3__45__cpo7crbeginE[1];
.global .align 1 .b8 _ZN34_INTERNAL_e83cbf55_4_k_cu_e117567a4cuda3std3__45__cpo5crendE[1];
.global .align 1 .b8 _ZN34_INTERNAL_e83cbf55_4_k_cu_e117567a4cuda3std3__436_GLOBAL__N__e83cbf55_4_k_cu_e117567a6ignoreE[1];
.global .align 1 .b8 _ZN34_INTERNAL_e83cbf55_4_k_cu_e117567a4cuda3std3__419piecewise_constructE[1];
.global .align 1 .b8 _ZN34_INTERNAL_e83cbf55_4_k_cu_e117567a4cuda3std3__48in_placeE[1];
.global .align 1 .b8 _ZN34_INTERNAL_e83cbf55_4_k_cu_e117567a4cuda3std3__420unreachable_sentinelE[1];
.global .align 1 .b8 _ZN34_INTERNAL_e83cbf55_4_k_cu_e117567a4cuda3std3__47nulloptE[1];
.global .align 1 .b8 _ZN34_INTERNAL_e83cbf55_4_k_cu_e117567a4cuda3std3__48unexpectE[1];
.global .align 1 .b8 _ZN34_INTERNAL_e83cbf55_4_k_cu_e117567a4cuda3std6ranges3__45__cpo4swapE[1];
.global .align 1 .b8 _ZN34_INTERNAL_e83cbf55_4_k_cu_e117567a4cuda3std6ranges3__45__cpo9iter_moveE[1];
.global .align 1 .b8 _ZN34_INTERNAL_e83cbf55_4_k_cu_e117567a4cuda3std6ranges3__45__cpo5beginE[1];
.global .align 1 .b8 _ZN34_INTERNAL_e83cbf55_4_k_cu_e117567a4cuda3std6ranges3__45__cpo3endE[1];
.global .align 1 .b8 _ZN34_INTERNAL_e83cbf55_4_k_cu_e117567a4cuda3std6ranges3__45__cpo6cbeginE[1];
.global .align 1 .b8 _ZN34_INTERNAL_e83cbf55_4_k_cu_e117567a4cuda3std6ranges3__45__cpo4cendE[1];
.global .align 1 .b8 _ZN34_INTERNAL_e83cbf55_4_k_cu_e117567a4cuda3std6ranges3__45__cpo7advanceE[1];
.global .align 1 .b8 _ZN34_INTERNAL_e83cbf55_4_k_cu_e117567a4cuda3std6ranges3__45__cpo9iter_swapE[1];
.global .align 1 .b8 _ZN34_INTERNAL_e83cbf55_4_k_cu_e117567a4cuda3std6ranges3__45__cpo4nextE[1];
.global .align 1 .b8 _ZN34_INTERNAL_e83cbf55_4_k_cu_e117567a4cuda3std6ranges3__45__cpo4prevE[1];
.global .align 1 .b8 _ZN34_INTERNAL_e83cbf55_4_k_cu_e117567a4cuda3std6ranges3__45__cpo4dataE[1];
.global .align 1 .b8 _ZN34_INTERNAL_e83cbf55_4_k_cu_e117567a4cuda3std6ranges3__45__cpo5cdataE[1];
.global .align 1 .b8 _ZN34_INTERNAL_e83cbf55_4_k_cu_e117567a4cuda3std6ranges3__45__cpo4sizeE[1];
.global .align 1 .b8 _ZN34_INTERNAL_e83cbf55_4_k_cu_e117567a4cuda3std6ranges3__45__cpo5ssizeE[1];
.global .align 1 .b8 _ZN34_INTERNAL_e83cbf55_4_k_cu_e117567a4cuda3std6ranges3__45__cpo8distanceE[1];
.global .align 1 .b8 _ZN34_INTERNAL_e83cbf55_4_k_cu_e117567a6thrust24THRUST_300001_SM_1000_NS6system6detail10sequential3seqE[1];
.global .align 1 .b8 _ZN34_INTERNAL_e83cbf55_4_k_cu_e117567a6thrust24THRUST_300001_SM_1000_NS12placeholders2_1E[1];
.global .align 1 .b8 _ZN34_INTERNAL_e83cbf55_4_k_cu_e117567a6thrust24THRUST_300001_SM_1000_NS12placeholders2_2E[1];
.global .align 1 .b8 _ZN34_INTERNAL_e83cbf55_4_k_cu_e117567a6thrust24THRUST_300001_SM_1000_NS12placeholders2_3E[1];
.global .align 1 .b8 _ZN34_INTERNAL_e83cbf55_4_k_cu_e117567a6thrust24THRUST_300001_SM_1000_NS12placeholders2_4E[1];
.global .align 1 .b8 _ZN34_INTERNAL_e83cbf55_4_k_cu_e117567a6thrust24THRUST_300001_SM_1000_NS12placeholders2_5E[1];
.global .align 1 .b8 _ZN34_INTERNAL_e83cbf55_4_k_cu_e117567a6thrust24THRUST_300001_SM_1000_NS12placeholders2_6E[1];
.global .align 1 .b8 _ZN34_INTERNAL_e83cbf55_4_k_cu_e117567a6thrust24THRUST_300001_SM_1000_NS12placeholders2_7E[1];
.global .align 1 .b8 _ZN34_INTERNAL_e83cbf55_4_k_cu_e117567a6thrust24THRUST_300001_SM_1000_NS12placeholders2_8E[1];
.global .align 1 .b8 _ZN34_INTERNAL_e83cbf55_4_k_cu_e117567a6thrust24THRUST_300001_SM_1000_NS12placeholders2_9E[1];
.global .align 1 .b8 _ZN34_INTERNAL_e83cbf55_4_k_cu_e117567a6thrust24THRUST_300001_SM_1000_NS12placeholders3_10E[1];
.global .align 4 .b8 __cudart_i2opi_f[24] = {65, 144, 67, 60, 153, 149, 98, 219, 192, 221, 52, 245, 209, 87, 39, 252, 41, 21, 68, 78, 110, 131, 249, 162};

.visible .entry _Z15init_randombondPaPKfxxf(
	.param .u64 .ptr .align 1 _Z15init_randombondPaPKfxxf_param_0,
	.param .u64 .ptr .align 1 _Z15init_randombondPaPKfxxf_param_1,
	.param .u64 _Z15init_randombondPaPKfxxf_param_2,
	.param .u64 _Z15init_randombondPaPKfxxf_param_3,
	.param .f32 _Z15init_randombondPaPKfxxf_param_4
)
{
	.reg .pred 	%p<3>;
	.reg .b16 	%rs<2>;
	.reg .b32 	%r<5>;
	.reg .b32 	%f<3>;
	.reg .b64 	%rd<13>;

	ld.param.u64 	%rd2, [_Z15init_randombondPaPKfxxf_param_0];
	ld.param.u64 	%rd3, [_Z15init_randombondPaPKfxxf_param_1];
	ld.param.u64 	%rd4, [_Z15init_randombondPaPKfxxf_param_2];
	ld.param.u64 	%rd5, [_Z15init_randombondPaPKfxxf_param_3];
	ld.param.f32 	%f1, [_Z15init_randombondPaPKfxxf_param_4];
	mov.u32 	%r1, %tid.x;
	mov.u32 	%r2, %ctaid.x;
	mov.u32 	%r3, %ntid.x;
	mad.lo.s32 	%r4, %r2, %r3, %r1;
	cvt.u64.u32 	%rd1, %r4;
	mul.lo.s64 	%rd6, %rd4, %rd5;
	shl.b64 	%rd7, %rd6, 1;
	setp.le.s64 	%p1, %rd7, %rd1;
	@%p1 bra 	$L__BB0_2;
	cvta.to.global.u64 	%rd8, %rd3;
	cvta.to.global.u64 	%rd9, %rd2;
	shl.b64 	%rd10, %rd1, 2;
	add.s64 	%rd11, %rd8, %rd10;
	ld.global.nc.f32 	%f2, [%rd11];
	setp.lt.f32 	%p2, %f2, %f1;
	selp.b16 	%rs1, -1, 1, %p2;
	add.s64 	%rd12, %rd9, %rd1;
	st.global.u8 	[%rd12], %rs1;
$L__BB0_2:
	ret;

}
	// .globl	_Z10init_spinsPaPKfxx
.visible .entry _Z10init_spinsPaPKfxx(
	.param .u64 .ptr .align 1 _Z10init_spinsPaPKfxx_param_0,
	.param .u64 .ptr .align 1 _Z10init_spinsPaPKfxx_param_1,
	.param .u64 _Z10init_spinsPaPKfxx_param_2,
	.param .u64 _Z10init_spinsPaPKfxx_param_3
)
{
	.reg .pred 	%p<3>;
	.reg .b16 	%rs<2>;
	.reg .b32 	%r<4>;
	.reg .b32 	%f<2>;
	.reg .b64 	%rd<14>;

	ld.param.u64 	%rd2, [_Z10init_spinsPaPKfxx_param_0];
	ld.param.u64 	%rd3, [_Z10init_spinsPaPKfxx_param_1];
	ld.param.u64 	%rd4, [_Z10init_spinsPaPKfxx_param_2];
	ld.param.u64 	%rd5, [_Z10init_spinsPaPKfxx_param_3];
	mov.u32 	%r1, %ntid.x;
	mov.u32 	%r2, %ctaid.x;
	mul.wide.u32 	%rd6, %r1, %r2;
	mov.u32 	%r3, %tid.x;
	cvt.u64.u32 	%rd7, %r3;
	add.s64 	%rd1, %rd6, %rd7;
	mul.lo.s64 	%rd8, %rd5, %rd4;
	setp.ge.s64 	%p1, %rd1, %rd8;
	@%p1 bra 	$L__BB1_2;
	cvta.to.global.u64 	%rd9, %rd3;
	cvta.to.global.u64 	%rd10, %rd2;
	shl.b64 	%rd11, %rd1, 2;
	add.s64 	%rd12, %rd9, %rd11;
	ld.global.nc.f32 	%f1, [%rd12];
	setp.lt.f32 	%p2, %f1, 0f3F000000;
	selp.b16 	%rs1, -1, 1, %p2;
	add.s64 	%rd13, %rd10, %rd1;
	st.global.u8 	[%rd13], %rs1;
$L__BB1_2:
	ret;

}
	// .globl	_Z11B2_latticesPaS_PKfPN6thrust24THRUST_300001_SM_1000_NS7complexIfEEii
.visible .entry _Z11B2_latticesPaS_PKfPN6thrust24THRUST_300001_SM_1000_NS7complexIfEEii(
	.param .u64 .ptr .align 1 _Z11B2_latticesPaS_PKfPN6thrust24THRUST_300001_SM_1000_NS7complexIfEEii_param_0,
	.param .u64 .ptr .align 1 _Z11B2_latticesPaS_PKfPN6thrust24THRUST_300001_SM_1000_NS7complexIfEEii_param_1,
	.param .u64 .ptr .align 1 _Z11B2_latticesPaS_PKfPN6thrust24THRUST_300001_SM_1000_NS7complexIfEEii_param_2,
	.param .u64 .ptr .align 1 _Z11B2_latticesPaS_PKfPN6thrust24THRUST_300001_SM_1000_NS7complexIfEEii_param_3,
	.param .u32 _Z11B2_latticesPaS_PKfPN6thrust24THRUST_300001_SM_1000_NS7complexIfEEii_param_4,
	.param .u32 _Z11B2_latticesPaS_PKfPN6thrust24THRUST_300001_SM_1000_NS7complexIfEEii_param_5
)
{
	.local .align 4 .b8 	__local_depot2[28];
	.reg .b64 	%SP;
	.reg .b64 	%SPL;
	.reg .pred 	%p<112>;
	.reg .b16 	%rs<11>;
	.reg .b32 	%r<514>;
	.reg .b32 	%f<405>;
	.reg .b64 	%rd<232>;
	.reg .b64 	%fd<25>;

	mov.u64 	%SPL, __local_depot2;
	ld.param.u64 	%rd88, [_Z11B2_latticesPaS_PKfPN6thrust24THRUST_300001_SM_1000_NS7complexIfEEii_param_0];
	ld.param.u64 	%rd89, [_Z11B2_latticesPaS_PKfPN6thrust24THRUST_300001_SM_1000_NS7complexIfEEii_param_1];
	ld.param.u64 	%rd90, [_Z11B2_latticesPaS_PKfPN6thrust24THRUST_300001_SM_1000_NS7complexIfEEii_param_2];
	ld.param.u64 	%rd91, [_Z11B2_latticesPaS_PKfPN6thrust24THRUST_300001_SM_1000_NS7complexIfEEii_param_3];
	ld.param.u32 	%r164, [_Z11B2_latticesPaS_PKfPN6thrust24THRUST_300001_SM_1000_NS7complexIfEEii_param_4];
	ld.param.u32 	%r163, [_Z11B2_latticesPaS_PKfPN6thrust24THRUST_300001_SM_1000_NS7complexIfEEii_param_5];
	add.u64 	%rd1, %SPL, 0;
	mov.u32 	%r165, %ntid.x;
	mov.u32 	%r166, %ctaid.x;
	mov.u32 	%r167, %tid.x;
	mad.lo.s32 	%r1, %r165, %r166, %r167;
	div.s32 	%r2, %r1, %r163;
	setp.ge.s32 	%p1, %r2, %r164;
	setp.lt.s32 	%p2, %r163, 0;
	or.pred  	%p3, %p2, %p1;
	@%p3 bra 	$L__BB2_120;
	cvta.to.global.u64 	%rd93, %rd90;
	cvta.to.global.u64 	%rd2, %rd88;
	and.b32  	%r168, %r2, 1;
	rem.s32 	%r169, %r1, %r163;
	shl.b32 	%r170, %r169, 1;
	xor.b32  	%r171, %r168, 1;
	or.b32  	%r172, %r170, %r171;
	or.b32  	%r173, %r170, %r168;
	ld.global.f32 	%f87, [%rd93];
	cvt.rn.f32.s32 	%f88, %r2;
	mul.f32 	%f89, %f87, %f88;
	ld.global.f32 	%f90, [%rd93+4];
	cvt.rn.f32.s32 	%f91, %r172;
	fma.rn.f32 	%f396, %f90, %f91, %f89;
	cvt.rn.f32.s32 	%f92, %r173;
	fma.rn.f32 	%f404, %f90, %f92, %f89;
	mul.f32 	%f3, %f396, 0f00000000;
	mov.b32 	%r3, %f396;
	and.b32  	%r4, %r3, 2147483647;
	setp.ne.s32 	%p4, %r4, 0;
	@%p4 bra 	$L__BB2_3;
	fma.rn.f32 	%f228, %f3, 0f3BBB989D, 0f3F000000;
	cvt.sat.f32.f32 	%f229, %f228;
	mov.f32 	%f230, 0f4B400001;
	mov.f32 	%f231, 0f437C0000;
	fma.rm.f32 	%f232, %f229, %f231, %f230;
	add.f32 	%f233, %f232, 0fCB40007F;
	neg.f32 	%f234, %f233;
	fma.rn.f32 	%f235, %f3, 0f3FB8AA3B, %f234;
	fma.rn.f32 	%f236, %f3, 0f32A57060, %f235;
	mov.b32 	%r318, %f232;
	shl.b32 	%r319, %r318, 23;
	mov.b32 	%f237, %r319;
	ex2.approx.ftz.f32 	%f238, %f236;
	mul.f32 	%f395, %f238, %f237;
	bra.uni 	$L__BB2_60;
$L__BB2_3:
	mov.b32 	%r5, %f3;
	and.b32  	%r6, %r5, 2147483647;
	setp.ne.s32 	%p5, %r6, 0;
	@%p5 bra 	$L__BB2_21;
	mul.f32 	%f194, %f396, 0f3F22F983;
	cvt.rni.s32.f32 	%r473, %f194;
	cvt.rn.f32.s32 	%f195, %r473;
	fma.rn.f32 	%f196, %f195, 0fBFC90FDA, %f396;
	fma.rn.f32 	%f197, %f195, 0fB3A22168, %f196;
	fma.rn.f32 	%f390, %f195, 0fA7C234C5, %f197;
	abs.f32 	%f6, %f396;
	setp.ltu.f32 	%p42, %f6, 0f47CE4780;
	mov.u32 	%r469, %r473;
	mov.f32 	%f389, %f390;
	@%p42 bra 	$L__BB2_12;
	setp.neu.f32 	%p43, %f6, 0f7F800000;
	@%p43 bra 	$L__BB2_7;
	mov.f32 	%f200, 0f00000000;
	mul.rn.f32 	%f389, %f396, %f200;
	mov.b32 	%r469, 0;
	bra.uni 	$L__BB2_12;
$L__BB2_7:
	shl.b32 	%r276, %r3, 8;
	or.b32  	%r8, %r276, -2147483648;
	mov.b64 	%rd198, 0;
	mov.b32 	%r466, 0;
	mov.u64 	%rd196, __cudart_i2opi_f;
	mov.u64 	%rd197, %rd1;
$L__BB2_8:
	.pragma "nounroll";
	ld.global.nc.u32 	%r277, [%rd196];
	mad.wide.u32 	%rd128, %r277, %r8, %rd198;
	shr.u64 	%rd198, %rd128, 32;
	st.local.u32 	[%rd197], %rd128;
	add.s32 	%r466, %r466, 1;
	add.s64 	%rd197, %rd197, 4;
	add.s64 	%rd196, %rd196, 4;
	setp.ne.s32 	%p44, %r466, 6;
	@%p44 bra 	$L__BB2_8;
	shr.u32 	%r278, %r3, 23;
	st.local.u32 	[%rd1+24], %rd198;
	and.b32  	%r11, %r278, 31;
	and.b32  	%r279, %r278, 224;
	add.s32 	%r280, %r279, -128;
	shr.u32 	%r281, %r280, 5;
	mul.wide.u32 	%rd129, %r281, 4;
	sub.s64 	%rd9, %rd1, %rd129;
	ld.local.u32 	%r467, [%rd9+24];
	ld.local.u32 	%r468, [%rd9+20];
	setp.eq.s32 	%p45, %r11, 0;
	@%p45 bra 	$L__BB2_11;
	shf.l.wrap.b32 	%r467, %r468, %r467, %r11;
	ld.local.u32 	%r282, [%rd9+16];
	shf.l.wrap.b32 	%r468, %r282, %r468, %r11;
$L__BB2_11:
	shr.u32 	%r283, %r467, 30;
	shf.l.wrap.b32 	%r284, %r468, %r467, 2;
	shl.b32 	%r285, %r468, 2;
	shr.u32 	%r286, %r284, 31;
	add.s32 	%r287, %r286, %r283;
	neg.s32 	%r288, %r287;
	setp.lt.s32 	%p46, %r3, 0;
	selp.b32 	%r469, %r288, %r287, %p46;
	xor.b32  	%r289, %r284, %r3;
	shr.s32 	%r290, %r284, 31;
	xor.b32  	%r291, %r290, %r284;
	xor.b32  	%r292, %r290, %r285;
	cvt.u64.u32 	%rd130, %r291;
	shl.b64 	%rd131, %rd130, 32;
	cvt.u64.u32 	%rd132, %r292;
	or.b64  	%rd133, %rd131, %rd132;
	cvt.rn.f64.s64 	%fd9, %rd133;
	mul.f64 	%fd10, %fd9, 0d3BF921FB54442D19;
	cvt.rn.f32.f64 	%f198, %fd10;
	neg.f32 	%f199, %f198;
	setp.lt.s32 	%p47, %r289, 0;
	selp.f32 	%f389, %f199, %f198, %p47;
$L__BB2_12:
	setp.ltu.f32 	%p48, %f6, 0f47CE4780;
	add.s32 	%r294, %r469, 1;
	mul.rn.f32 	%f201, %f389, %f389;
	and.b32  	%r295, %r469, 1;
	setp.eq.b32 	%p49, %r295, 1;
	selp.f32 	%f202, %f389, 0f3F800000, %p49;
	fma.rn.f32 	%f203, %f201, %f202, 0f00000000;
	fma.rn.f32 	%f204, %f201, 0f37CBAC00, 0fBAB607ED;
	selp.f32 	%f205, 0fB94D4153, %f204, %p49;
	selp.f32 	%f206, 0f3C0885E4, 0f3D2AAABB, %p49;
	fma.rn.f32 	%f207, %f205, %f201, %f206;
	selp.f32 	%f208, 0fBE2AAAA8, 0fBEFFFFFF, %p49;
	fma.rn.f32 	%f209, %f207, %f201, %f208;
	fma.rn.f32 	%f210, %f209, %f203, %f202;
	and.b32  	%r296, %r294, 2;
	setp.eq.s32 	%p50, %r296, 0;
	mov.f32 	%f211, 0f00000000;
	sub.f32 	%f212, %f211, %f210;
	selp.f32 	%f395, %f210, %f212, %p50;
	@%p48 bra 	$L__BB2_20;
	setp.neu.f32 	%p51, %f6, 0f7F800000;
	@%p51 bra 	$L__BB2_15;
	mov.f32 	%f215, 0f00000000;
	mul.rn.f32 	%f390, %f396, %f215;
	mov.b32 	%r473, 0;
	bra.uni 	$L__BB2_20;
$L__BB2_15:
	shl.b32 	%r298, %r3, 8;
	or.b32  	%r20, %r298, -2147483648;
	mov.b64 	%rd201, 0;
	mov.b32 	%r470, 0;
	mov.u64 	%rd199, __cudart_i2opi_f;
	mov.u64 	%rd200, %rd1;
$L__BB2_16:
	.pragma "nounroll";
	ld.global.nc.u32 	%r299, [%rd199];
	mad.wide.u32 	%rd136, %r299, %r20, %rd201;
	shr.u64 	%rd201, %rd136, 32;
	st.local.u32 	[%rd200], %rd136;
	add.s32 	%r470, %r470, 1;
	add.s64 	%rd200, %rd200, 4;
	add.s64 	%rd199, %rd199, 4;
	setp.ne.s32 	%p52, %r470, 6;
	@%p52 bra 	$L__BB2_16;
	shr.u32 	%r300, %r3, 23;
	st.local.u32 	[%rd1+24], %rd201;
	and.b32  	%r23, %r300, 31;
	and.b32  	%r301, %r300, 224;
	add.s32 	%r302, %r301, -128;
	shr.u32 	%r303, %r302, 5;
	mul.wide.u32 	%rd137, %r303, 4;
	sub.s64 	%rd16, %rd1, %rd137;
	ld.local.u32 	%r471, [%rd16+24];
	ld.local.u32 	%r472, [%rd16+20];
	setp.eq.s32 	%p53, %r23, 0;
	@%p53 bra 	$L__BB2_19;
	shf.l.wrap.b32 	%r471, %r472, %r471, %r23;
	ld.local.u32 	%r304, [%rd16+16];
	shf.l.wrap.b32 	%r472, %r304, %r472, %r23;
$L__BB2_19:
	shr.u32 	%r305, %r471, 30;
	shf.l.wrap.b32 	%r306, %r472, %r471, 2;
	shl.b32 	%r307, %r472, 2;
	shr.u32 	%r308, %r306, 31;
	add.s32 	%r309, %r308, %r305;
	neg.s32 	%r310, %r309;
	setp.lt.s32 	%p54, %r3, 0;
	selp.b32 	%r473, %r310, %r309, %p54;
	xor.b32  	%r311, %r306, %r3;
	shr.s32 	%r312, %r306, 31;
	xor.b32  	%r313, %r312, %r306;
	xor.b32  	%r314, %r312, %r307;
	cvt.u64.u32 	%rd138, %r313;
	shl.b64 	%rd139, %rd138, 32;
	cvt.u64.u32 	%rd140, %r314;
	or.b64  	%rd141, %rd139, %rd140;
	cvt.rn.f64.s64 	%fd11, %rd141;
	mul.f64 	%fd12, %fd11, 0d3BF921FB54442D19;
	cvt.rn.f32.f64 	%f213, %fd12;
	neg.f32 	%f214, %f213;
	setp.lt.s32 	%p55, %r311, 0;
	selp.f32 	%f390, %f214, %f213, %p55;
$L__BB2_20:
	mul.rn.f32 	%f216, %f390, %f390;
	and.b32  	%r316, %r473, 1;
	setp.eq.b32 	%p56, %r316, 1;
	selp.f32 	%f217, 0f3F800000, %f390, %p56;
	fma.rn.f32 	%f218, %f216, %f217, 0f00000000;
	fma.rn.f32 	%f219, %f216, 0f37CBAC00, 0fBAB607ED;
	selp.f32 	%f220, %f219, 0fB94D4153, %p56;
	selp.f32 	%f221, 0f3D2AAABB, 0f3C0885E4, %p56;
	fma.rn.f32 	%f222, %f220, %f216, %f221;
	selp.f32 	%f223, 0fBEFFFFFF, 0fBE2AAAA8, %p56;
	fma.rn.f32 	%f224, %f222, %f216, %f223;
	fma.rn.f32 	%f225, %f224, %f218, %f217;
	and.b32  	%r317, %r473, 2;
	setp.eq.s32 	%p57, %r317, 0;
	mov.f32 	%f226, 0f00000000;
	sub.f32 	%f227, %f226, %f225;
	selp.f32 	%f396, %f225, %f227, %p57;
	bra.uni 	$L__BB2_60;
$L__BB2_21:
	setp.lt.u32 	%p6, %r4, 2139095040;
	@%p6 bra 	$L__BB2_25;
	setp.eq.s32 	%p40, %r6, 2139095040;
	@%p40 bra 	$L__BB2_24;
	sub.f32 	%f395, %f396, %f396;
	mov.f32 	%f396, %f395;
	bra.uni 	$L__BB2_60;
$L__BB2_24:
	setp.gt.s32 	%p41, %r5, -1;
	sub.f32 	%f193, %f396, %f396;
	selp.f32 	%f395, %f3, 0f00000000, %p41;
	selp.f32 	%f396, %f193, 0f00000000, %p41;
	bra.uni 	$L__BB2_60;
$L__BB2_25:
	add.s32 	%r174, %r5, -1118925336;
	setp.gt.u32 	%p7, %r174, 9342556;
	@%p7 bra 	$L__BB2_43;
	add.f32 	%f140, %f3, 0fC322E3BC;
	fma.rn.f32 	%f141, %f140, 0f3BBB989D, 0f3F000000;
	cvt.sat.f32.f32 	%f142, %f141;
	mov.f32 	%f143, 0f4B400001;
	mov.f32 	%f144, 0f437C0000;
	fma.rm.f32 	%f145, %f142, %f144, %f143;
	add.f32 	%f146, %f145, 0fCB40007F;
	neg.f32 	%f147, %f146;
	fma.rn.f32 	%f148, %f140, 0f3FB8AA3B, %f147;
	fma.rn.f32 	%f149, %f140, 0f32A57060, %f148;
	mov.b32 	%r220, %f145;
	shl.b32 	%r221, %r220, 23;
	mov.b32 	%f150, %r221;
	ex2.approx.ftz.f32 	%f151, %f149;
	mul.f32 	%f152, %f151, %f150;
	mov.b32 	%r222, %f152;
	shr.u32 	%r223, %r222, 23;
	add.s32 	%r224, %r223, -19;
	and.b32  	%r225, %r222, 8388607;
	or.b32  	%r226, %r225, 2130706432;
	mov.b32 	%f18, %r226;
	cvt.u16.u32 	%rs1, %r224;
	shr.u16 	%rs2, %rs1, 15;
	add.s16 	%rs3, %rs1, %rs2;
	shr.s16 	%rs4, %rs3, 1;
	cvt.s32.s16 	%r227, %rs4;
	shl.b32 	%r228, %r227, 23;
	add.s32 	%r229, %r228, 1065353216;
	mov.b32 	%f19, %r229;
	sub.s32 	%r230, %r224, %r227;
	shl.b32 	%r231, %r230, 23;
	add.s32 	%r32, %r231, 1065353216;
	mul.f32 	%f153, %f396, 0f3F22F983;
	cvt.rni.s32.f32 	%r481, %f153;
	cvt.rn.f32.s32 	%f154, %r481;
	fma.rn.f32 	%f155, %f154, 0fBFC90FDA, %f396;
	fma.rn.f32 	%f156, %f154, 0fB3A22168, %f155;
	fma.rn.f32 	%f392, %f154, 0fA7C234C5, %f156;
	abs.f32 	%f21, %f396;
	setp.ltu.f32 	%p24, %f21, 0f47CE4780;
	mov.u32 	%r477, %r481;
	mov.f32 	%f391, %f392;
	@%p24 bra 	$L__BB2_34;
	setp.neu.f32 	%p25, %f21, 0f7F800000;
	@%p25 bra 	$L__BB2_29;
	mov.f32 	%f159, 0f00000000;
	mul.rn.f32 	%f391, %f396, %f159;
	mov.b32 	%r477, 0;
	bra.uni 	$L__BB2_34;
$L__BB2_29:
	shl.b32 	%r233, %r3, 8;
	or.b32  	%r34, %r233, -2147483648;
	mov.b64 	%rd204, 0;
	mov.b32 	%r474, 0;
	mov.u64 	%rd202, __cudart_i2opi_f;
	mov.u64 	%rd203, %rd1;
$L__BB2_30:
	.pragma "nounroll";
	ld.global.nc.u32 	%r234, [%rd202];
	mad.wide.u32 	%rd112, %r234, %r34, %rd204;
	shr.u64 	%rd204, %rd112, 32;
	st.local.u32 	[%rd203], %rd112;
	add.s32 	%r474, %r474, 1;
	add.s64 	%rd203, %rd203, 4;
	add.s64 	%rd202, %rd202, 4;
	setp.ne.s32 	%p26, %r474, 6;
	@%p26 bra 	$L__BB2_30;
	shr.u32 	%r235, %r3, 23;
	st.local.u32 	[%rd1+24], %rd204;
	and.b32  	%r37, %r235, 31;
	and.b32  	%r236, %r235, 224;
	add.s32 	%r237, %r236, -128;
	shr.u32 	%r238, %r237, 5;
	mul.wide.u32 	%rd113, %r238, 4;
	sub.s64 	%rd23, %rd1, %rd113;
	ld.local.u32 	%r475, [%rd23+24];
	ld.local.u32 	%r476, [%rd23+20];
	setp.eq.s32 	%p27, %r37, 0;
	@%p27 bra 	$L__BB2_33;
	shf.l.wrap.b32 	%r475, %r476, %r475, %r37;
	ld.local.u32 	%r239, [%rd23+16];
	shf.l.wrap.b32 	%r476, %r239, %r476, %r37;
$L__BB2_33:
	shr.u32 	%r240, %r475, 30;
	shf.l.wrap.b32 	%r241, %r476, %r475, 2;
	shl.b32 	%r242, %r476, 2;
	shr.u32 	%r243, %r241, 31;
	add.s32 	%r244, %r243, %r240;
	neg.s32 	%r245, %r244;
	setp.lt.s32 	%p28, %r3, 0;
	selp.b32 	%r477, %r245, %r244, %p28;
	xor.b32  	%r246, %r241, %r3;
	shr.s32 	%r247, %r241, 31;
	xor.b32  	%r248, %r247, %r241;
	xor.b32  	%r249, %r247, %r242;
	cvt.u64.u32 	%rd114, %r248;
	shl.b64 	%rd115, %rd114, 32;
	cvt.u64.u32 	%rd116, %r249;
	or.b64  	%rd117, %rd115, %rd116;
	cvt.rn.f64.s64 	%fd5, %rd117;
	mul.f64 	%fd6, %fd5, 0d3BF921FB54442D19;
	cvt.rn.f32.f64 	%f157, %fd6;
	neg.f32 	%f158, %f157;
	setp.lt.s32 	%p29, %r246, 0;
	selp.f32 	%f391, %f158, %f157, %p29;
$L__BB2_34:
	setp.ltu.f32 	%p30, %f21, 0f47CE4780;
	add.s32 	%r251, %r477, 1;
	mul.rn.f32 	%f160, %f391, %f391;
	and.b32  	%r252, %r477, 1;
	setp.eq.b32 	%p31, %r252, 1;
	selp.f32 	%f161, %f391, 0f3F800000, %p31;
	fma.rn.f32 	%f162, %f160, %f161, 0f00000000;
	fma.rn.f32 	%f163, %f160, 0f37CBAC00, 0fBAB607ED;
	selp.f32 	%f164, 0fB94D4153, %f163, %p31;
	selp.f32 	%f165, 0f3C0885E4, 0f3D2AAABB, %p31;
	fma.rn.f32 	%f166, %f164, %f160, %f165;
	selp.f32 	%f167, 0fBE2AAAA8, 0fBEFFFFFF, %p31;
	fma.rn.f32 	%f168, %f166, %f160, %f167;
	fma.rn.f32 	%f169, %f168, %f162, %f161;
	and.b32  	%r253, %r251, 2;
	setp.eq.s32 	%p32, %r253, 0;
	mov.f32 	%f170, 0f00000000;
	sub.f32 	%f171, %f170, %f169;
	selp.f32 	%f172, %f169, %f171, %p32;
	mul.f32 	%f173, %f172, %f18;
	mul.f32 	%f25, %f173, %f19;
	@%p30 bra 	$L__BB2_42;
	setp.neu.f32 	%p33, %f21, 0f7F800000;
	@%p33 bra 	$L__BB2_37;
	mov.f32 	%f176, 0f00000000;
	mul.rn.f32 	%f392, %f396, %f176;
	mov.b32 	%r481, 0;
	bra.uni 	$L__BB2_42;
$L__BB2_37:
	shl.b32 	%r255, %r3, 8;
	or.b32  	%r46, %r255, -2147483648;
	mov.b64 	%rd207, 0;
	mov.b32 	%r478, 0;
	mov.u64 	%rd205, __cudart_i2opi_f;
	mov.u64 	%rd206, %rd1;
$L__BB2_38:
	.pragma "nounroll";
	ld.global.nc.u32 	%r256, [%rd205];
	mad.wide.u32 	%rd120, %r256, %r46, %rd207;
	shr.u64 	%rd207, %rd120, 32;
	st.local.u32 	[%rd206], %rd120;
	add.s32 	%r478, %r478, 1;
	add.s64 	%rd206, %rd206, 4;
	add.s64 	%rd205, %rd205, 4;
	setp.ne.s32 	%p34, %r478, 6;
	@%p34 bra 	$L__BB2_38;
	shr.u32 	%r257, %r3, 23;
	st.local.u32 	[%rd1+24], %rd207;
	and.b32  	%r49, %r257, 31;
	and.b32  	%r258, %r257, 224;
	add.s32 	%r259, %r258, -128;
	shr.u32 	%r260, %r259, 5;
	mul.wide.u32 	%rd121, %r260, 4;
	sub.s64 	%rd30, %rd1, %rd121;
	ld.local.u32 	%r479, [%rd30+24];
	ld.local.u32 	%r480, [%rd30+20];
	setp.eq.s32 	%p35, %r49, 0;
	@%p35 bra 	$L__BB2_41;
	shf.l.wrap.b32 	%r479, %r480, %r479, %r49;
	ld.local.u32 	%r261, [%rd30+16];
	shf.l.wrap.b32 	%r480, %r261, %r480, %r49;
$L__BB2_41:
	shr.u32 	%r262, %r479, 30;
	shf.l.wrap.b32 	%r263, %r480, %r479, 2;
	shl.b32 	%r264, %r480, 2;
	shr.u32 	%r265, %r263, 31;
	add.s32 	%r266, %r265, %r262;
	neg.s32 	%r267, %r266;
	setp.lt.s32 	%p36, %r3, 0;
	selp.b32 	%r481, %r267, %r266, %p36;
	xor.b32  	%r268, %r263, %r3;
	shr.s32 	%r269, %r263, 31;
	xor.b32  	%r270, %r269, %r263;
	xor.b32  	%r271, %r269, %r264;
	cvt.u64.u32 	%rd122, %r270;
	shl.b64 	%rd123, %rd122, 32;
	cvt.u64.u32 	%rd124, %r271;
	or.b64  	%rd125, %rd123, %rd124;
	cvt.rn.f64.s64 	%fd7, %rd125;
	mul.f64 	%fd8, %fd7, 0d3BF921FB54442D19;
	cvt.rn.f32.f64 	%f174, %fd8;
	neg.f32 	%f175, %f174;
	setp.lt.s32 	%p37, %r268, 0;
	selp.f32 	%f392, %f175, %f174, %p37;
$L__BB2_42:
	mov.b32 	%f177, %r32;
	mul.rn.f32 	%f178, %f392, %f392;
	and.b32  	%r273, %r481, 1;
	setp.eq.b32 	%p38, %r273, 1;
	selp.f32 	%f179, 0f3F800000, %f392, %p38;
	fma.rn.f32 	%f180, %f178, %f179, 0f00000000;
	fma.rn.f32 	%f181, %f178, 0f37CBAC00, 0fBAB607ED;
	selp.f32 	%f182, %f181, 0fB94D4153, %p38;
	selp.f32 	%f183, 0f3D2AAABB, 0f3C0885E4, %p38;
	fma.rn.f32 	%f184, %f182, %f178, %f183;
	selp.f32 	%f185, 0fBEFFFFFF, 0fBE2AAAA8, %p38;
	fma.rn.f32 	%f186, %f184, %f178, %f185;
	fma.rn.f32 	%f187, %f186, %f180, %f179;
	and.b32  	%r274, %r481, 2;
	setp.eq.s32 	%p39, %r274, 0;
	mov.f32 	%f188, 0f00000000;
	sub.f32 	%f189, %f188, %f187;
	selp.f32 	%f190, %f187, %f189, %p39;
	mul.f32 	%f191, %f190, %f18;
	mul.f32 	%f192, %f191, %f19;
	mul.f32 	%f396, %f192, %f177;
	mul.f32 	%f395, %f25, %f177;
	bra.uni 	$L__BB2_60;
$L__BB2_43:
	mul.f32 	%f93, %f396, 0f3F22F983;
	cvt.rni.s32.f32 	%r489, %f93;
	cvt.rn.f32.s32 	%f94, %r489;
	fma.rn.f32 	%f95, %f94, 0fBFC90FDA, %f396;
	fma.rn.f32 	%f96, %f94, 0fB3A22168, %f95;
	fma.rn.f32 	%f394, %f94, 0fA7C234C5, %f96;
	abs.f32 	%f32, %f396;
	setp.ltu.f32 	%p8, %f32, 0f47CE4780;
	mov.u32 	%r485, %r489;
	mov.f32 	%f393, %f394;
	@%p8 bra 	$L__BB2_51;
	setp.neu.f32 	%p9, %f32, 0f7F800000;
	@%p9 bra 	$L__BB2_46;
	mov.f32 	%f99, 0f00000000;
	mul.rn.f32 	%f393, %f396, %f99;
	mov.b32 	%r485, 0;
	bra.uni 	$L__BB2_51;
$L__BB2_46:
	shl.b32 	%r176, %r3, 8;
	or.b32  	%r59, %r176, -2147483648;
	mov.b64 	%rd210, 0;
	mov.b32 	%r482, 0;
	mov.u64 	%rd208, __cudart_i2opi_f;
	mov.u64 	%rd209, %rd1;
$L__BB2_47:
	.pragma "nounroll";
	ld.global.nc.u32 	%r177, [%rd208];
	mad.wide.u32 	%rd96, %r177, %r59, %rd210;
	shr.u64 	%rd210, %rd96, 32;
	st.local.u32 	[%rd209], %rd96;
	add.s32 	%r482, %r482, 1;
	add.s64 	%rd209, %rd209, 4;
	add.s64 	%rd208, %rd208, 4;
	setp.ne.s32 	%p10, %r482, 6;
	@%p10 bra 	$L__BB2_47;
	shr.u32 	%r178, %r3, 23;
	st.local.u32 	[%rd1+24], %rd210;
	and.b32  	%r62, %r178, 31;
	and.b32  	%r179, %r178, 224;
	add.s32 	%r180, %r179, -128;
	shr.u32 	%r181, %r180, 5;
	mul.wide.u32 	%rd97, %r181, 4;
	sub.s64 	%rd37, %rd1, %rd97;
	ld.local.u32 	%r483, [%rd37+24];
	ld.local.u32 	%r484, [%rd37+20];
	setp.eq.s32 	%p11, %r62, 0;
	@%p11 bra 	$L__BB2_50;
	shf.l.wrap.b32 	%r483, %r484, %r483, %r62;
	ld.local.u32 	%r182, [%rd37+16];
	shf.l.wrap.b32 	%r484, %r182, %r484, %r62;
$L__BB2_50:
	shr.u32 	%r183, %r483, 30;
	shf.l.wrap.b32 	%r184, %r484, %r483, 2;
	shl.b32 	%r185, %r484, 2;
	shr.u32 	%r186, %r184, 31;
	add.s32 	%r187, %r186, %r183;
	neg.s32 	%r188, %r187;
	setp.lt.s32 	%p12, %r3, 0;
	selp.b32 	%r485, %r188, %r187, %p12;
	xor.b32  	%r189, %r184, %r3;
	shr.s32 	%r190, %r184, 31;
	xor.b32  	%r191, %r190, %r184;
	xor.b32  	%r192, %r190, %r185;
	cvt.u64.u32 	%rd98, %r191;
	shl.b64 	%rd99, %rd98, 32;
	cvt.u64.u32 	%rd100, %r192;
	or.b64  	%rd101, %rd99, %rd100;
	cvt.rn.f64.s64 	%fd1, %rd101;
	mul.f64 	%fd2, %fd1, 0d3BF921FB54442D19;
	cvt.rn.f32.f64 	%f97, %fd2;
	neg.f32 	%f98, %f97;
	setp.lt.s32 	%p13, %r189, 0;
	selp.f32 	%f393, %f98, %f97, %p13;
$L__BB2_51:
	setp.ltu.f32 	%p14, %f32, 0f47CE4780;
	add.s32 	%r194, %r485, 1;
	mul.rn.f32 	%f100, %f393, %f393;
	and.b32  	%r195, %r485, 1;
	setp.eq.b32 	%p15, %r195, 1;
	selp.f32 	%f101, %f393, 0f3F800000, %p15;
	fma.rn.f32 	%f102, %f100, %f101, 0f00000000;
	fma.rn.f32 	%f103, %f100, 0f37CBAC00, 0fBAB607ED;
	selp.f32 	%f104, 0fB94D4153, %f103, %p15;
	selp.f32 	%f105, 0f3C0885E4, 0f3D2AAABB, %p15;
	fma.rn.f32 	%f106, %f104, %f100, %f105;
	selp.f32 	%f107, 0fBE2AAAA8, 0fBEFFFFFF, %p15;
	fma.rn.f32 	%f108, %f106, %f100, %f107;
	fma.rn.f32 	%f109, %f108, %f102, %f101;
	and.b32  	%r196, %r194, 2;
	setp.eq.s32 	%p16, %r196, 0;
	mov.f32 	%f110, 0f00000000;
	sub.f32 	%f111, %f110, %f109;
	selp.f32 	%f36, %f109, %f111, %p16;
	@%p14 bra 	$L__BB2_59;
	setp.neu.f32 	%p17, %f32, 0f7F800000;
	@%p17 bra 	$L__BB2_54;
	mov.f32 	%f114, 0f00000000;
	mul.rn.f32 	%f394, %f396, %f114;
	mov.b32 	%r489, 0;
	bra.uni 	$L__BB2_59;
$L__BB2_54:
	shl.b32 	%r198, %r3, 8;
	or.b32  	%r71, %r198, -2147483648;
	mov.b64 	%rd213, 0;
	mov.b32 	%r486, 0;
	mov.u64 	%rd211, __cudart_i2opi_f;
	mov.u64 	%rd212, %rd1;
$L__BB2_55:
	.pragma "nounroll";
	ld.global.nc.u32 	%r199, [%rd211];
	mad.wide.u32 	%rd104, %r199, %r71, %rd213;
	shr.u64 	%rd213, %rd104, 32;
	st.local.u32 	[%rd212], %rd104;
	add.s32 	%r486, %r486, 1;
	add.s64 	%rd212, %rd212, 4;
	add.s64 	%rd211, %rd211, 4;
	setp.ne.s32 	%p18, %r486, 6;
	@%p18 bra 	$L__BB2_55;
	shr.u32 	%r200, %r3, 23;
	st.local.u32 	[%rd1+24], %rd213;
	and.b32  	%r74, %r200, 31;
	and.b32  	%r201, %r200, 224;
	add.s32 	%r202, %r201, -128;
	shr.u32 	%r203, %r202, 5;
	mul.wide.u32 	%rd105, %r203, 4;
	sub.s64 	%rd44, %rd1, %rd105;
	ld.local.u32 	%r487, [%rd44+24];
	ld.local.u32 	%r488, [%rd44+20];
	setp.eq.s32 	%p19, %r74, 0;
	@%p19 bra 	$L__BB2_58;
	shf.l.wrap.b32 	%r487, %r488, %r487, %r74;
	ld.local.u32 	%r204, [%rd44+16];
	shf.l.wrap.b32 	%r488, %r204, %r488, %r74;
$L__BB2_58:
	shr.u32 	%r205, %r487, 30;
	shf.l.wrap.b32 	%r206, %r488, %r487, 2;
	shl.b32 	%r207, %r488, 2;
	shr.u32 	%r208, %r206, 31;
	add.s32 	%r209, %r208, %r205;
	neg.s32 	%r210, %r209;
	setp.lt.s32 	%p20, %r3, 0;
	selp.b32 	%r489, %r210, %r209, %p20;
	xor.b32  	%r211, %r206, %r3;
	shr.s32 	%r212, %r206, 31;
	xor.b32  	%r213, %r212, %r206;
	xor.b32  	%r214, %r212, %r207;
	cvt.u64.u32 	%rd106, %r213;
	shl.b64 	%rd107, %rd106, 32;
	cvt.u64.u32 	%rd108, %r214;
	or.b64  	%rd109, %rd107, %rd108;
	cvt.rn.f64.s64 	%fd3, %rd109;
	mul.f64 	%fd4, %fd3, 0d3BF921FB54442D19;
	cvt.rn.f32.f64 	%f112, %fd4;
	neg.f32 	%f113, %f112;
	setp.lt.s32 	%p21, %r211, 0;
	selp.f32 	%f394, %f113, %f112, %p21;
$L__BB2_59:
	fma.rn.f32 	%f115, %f3, 0f3BBB989D, 0f3F000000;
	cvt.sat.f32.f32 	%f116, %f115;
	mov.f32 	%f117, 0f4B400001;
	mov.f32 	%f118, 0f437C0000;
	fma.rm.f32 	%f119, %f116, %f118, %f117;
	add.f32 	%f120, %f119, 0fCB40007F;
	neg.f32 	%f121, %f120;
	fma.rn.f32 	%f122, %f3, 0f3FB8AA3B, %f121;
	fma.rn.f32 	%f123, %f3, 0f32A57060, %f122;
	ex2.approx.ftz.f32 	%f124, %f123;
	mov.b32 	%r216, %f119;
	shl.b32 	%r217, %r216, 23;
	mov.b32 	%f125, %r217;
	mul.f32 	%f126, %f124, %f125;
	mul.rn.f32 	%f127, %f394, %f394;
	and.b32  	%r218, %r489, 1;
	setp.eq.b32 	%p22, %r218, 1;
	selp.f32 	%f128, 0f3F800000, %f394, %p22;
	fma.rn.f32 	%f129, %f127, %f128, 0f00000000;
	fma.rn.f32 	%f130, %f127, 0f37CBAC00, 0fBAB607ED;
	selp.f32 	%f131, %f130, 0fB94D4153, %p22;
	selp.f32 	%f132, 0f3D2AAABB, 0f3C0885E4, %p22;
	fma.rn.f32 	%f133, %f131, %f127, %f132;
	selp.f32 	%f134, 0fBEFFFFFF, 0fBE2AAAA8, %p22;
	fma.rn.f32 	%f135, %f133, %f127, %f134;
	fma.rn.f32 	%f136, %f135, %f129, %f128;
	and.b32  	%r219, %r489, 2;
	setp.eq.s32 	%p23, %r219, 0;
	mov.f32 	%f137, 0f00000000;
	sub.f32 	%f138, %f137, %f136;
	selp.f32 	%f139, %f136, %f138, %p23;
	mul.f32 	%f396, %f126, %f139;
	mul.f32 	%f395, %f126, %f36;
$L__BB2_60:
	cvt.s64.s32 	%rd142, %r1;
	add.s64 	%rd143, %rd2, %rd142;
	ld.global.s8 	%rs5, [%rd143];
	cvt.rn.f32.s16 	%f239, %rs5;
	mul.f32 	%f44, %f395, %f239;
	mul.f32 	%f45, %f396, %f239;
	cvta.to.global.u64 	%rd144, %rd89;
	add.s64 	%rd45, %rd144, %rd142;
	mul.f32 	%f46, %f404, 0f00000000;
	mov.b32 	%r83, %f404;
	and.b32  	%r84, %r83, 2147483647;
	setp.ne.s32 	%p58, %r84, 0;
	@%p58 bra 	$L__BB2_62;
	fma.rn.f32 	%f375, %f46, 0f3BBB989D, 0f3F000000;
	cvt.sat.f32.f32 	%f376, %f375;
	mov.f32 	%f377, 0f4B400001;
	mov.f32 	%f378, 0f437C0000;
	fma.rm.f32 	%f379, %f376, %f378, %f377;
	add.f32 	%f380, %f379, 0fCB40007F;
	neg.f32 	%f381, %f380;
	fma.rn.f32 	%f382, %f46, 0f3FB8AA3B, %f381;
	fma.rn.f32 	%f383, %f46, 0f32A57060, %f382;
	mov.b32 	%r464, %f379;
	shl.b32 	%r465, %r464, 23;
	mov.b32 	%f384, %r465;
	ex2.approx.ftz.f32 	%f385, %f383;
	mul.f32 	%f403, %f385, %f384;
	bra.uni 	$L__BB2_119;
$L__BB2_62:
	mov.b32 	%r85, %f46;
	and.b32  	%r86, %r85, 2147483647;
	setp.ne.s32 	%p59, %r86, 0;
	@%p59 bra 	$L__BB2_80;
	mul.f32 	%f341, %f404, 0f3F22F983;
	cvt.rni.s32.f32 	%r497, %f341;
	cvt.rn.f32.s32 	%f342, %r497;
	fma.rn.f32 	%f343, %f342, 0fBFC90FDA, %f404;
	fma.rn.f32 	%f344, %f342, 0fB3A22168, %f343;
	fma.rn.f32 	%f398, %f342, 0fA7C234C5, %f344;
	abs.f32 	%f49, %f404;
	setp.ltu.f32 	%p96, %f49, 0f47CE4780;
	mov.u32 	%r493, %r497;
	mov.f32 	%f397, %f398;
	@%p96 bra 	$L__BB2_71;
	setp.neu.f32 	%p97, %f49, 0f7F800000;
	@%p97 bra 	$L__BB2_66;
	mov.f32 	%f347, 0f00000000;
	mul.rn.f32 	%f397, %f404, %f347;
	mov.b32 	%r493, 0;
	bra.uni 	$L__BB2_71;
$L__BB2_66:
	shl.b32 	%r422, %r83, 8;
	or.b32  	%r88, %r422, -2147483648;
	mov.b64 	%rd216, 0;
	mov.b32 	%r490, 0;
	mov.u64 	%rd214, __cudart_i2opi_f;
	mov.u64 	%rd215, %rd1;
$L__BB2_67:
	.pragma "nounroll";
	ld.global.nc.u32 	%r423, [%rd214];
	mad.wide.u32 	%rd179, %r423, %r88, %rd216;
	shr.u64 	%rd216, %rd179, 32;
	st.local.u32 	[%rd215], %rd179;
	add.s32 	%r490, %r490, 1;
	add.s64 	%rd215, %rd215, 4;
	add.s64 	%rd214, %rd214, 4;
	setp.ne.s32 	%p98, %r490, 6;
	@%p98 bra 	$L__BB2_67;
	shr.u32 	%r424, %r83, 23;
	st.local.u32 	[%rd1+24], %rd216;
	and.b32  	%r91, %r424, 31;
	and.b32  	%r425, %r424, 224;
	add.s32 	%r426, %r425, -128;
	shr.u32 	%r427, %r426, 5;
	mul.wide.u32 	%rd180, %r427, 4;
	sub.s64 	%rd52, %rd1, %rd180;
	ld.local.u32 	%r491, [%rd52+24];
	ld.local.u32 	%r492, [%rd52+20];
	setp.eq.s32 	%p99, %r91, 0;
	@%p99 bra 	$L__BB2_70;
	shf.l.wrap.b32 	%r491, %r492, %r491, %r91;
	ld.local.u32 	%r428, [%rd52+16];
	shf.l.wrap.b32 	%r492, %r428, %r492, %r91;
$L__BB2_70:
	shr.u32 	%r429, %r491, 30;
	shf.l.wrap.b32 	%r430, %r492, %r491, 2;
	shl.b32 	%r431, %r492, 2;
	shr.u32 	%r432, %r430, 31;
	add.s32 	%r433, %r432, %r429;
	neg.s32 	%r434, %r433;
	setp.lt.s32 	%p100, %r83, 0;
	selp.b32 	%r493, %r434, %r433, %p100;
	xor.b32  	%r435, %r430, %r83;
	shr.s32 	%r436, %r430, 31;
	xor.b32  	%r437, %r436, %r430;
	xor.b32  	%r438, %r436, %r431;
	cvt.u64.u32 	%rd181, %r437;
	shl.b64 	%rd182, %rd181, 32;
	cvt.u64.u32 	%rd183, %r438;
	or.b64  	%rd184, %rd182, %rd183;
	cvt.rn.f64.s64 	%fd21, %rd184;
	mul.f64 	%fd22, %fd21, 0d3BF921FB54442D19;
	cvt.rn.f32.f64 	%f345, %fd22;
	neg.f32 	%f346, %f345;
	setp.lt.s32 	%p101, %r435, 0;
	selp.f32 	%f397, %f346, %f345, %p101;
$L__BB2_71:
	setp.ltu.f32 	%p102, %f49, 0f47CE4780;
	add.s32 	%r440, %r493, 1;
	mul.rn.f32 	%f348, %f397, %f397;
	and.b32  	%r441, %r493, 1;
	setp.eq.b32 	%p103, %r441, 1;
	selp.f32 	%f349, %f397, 0f3F800000, %p103;
	fma.rn.f32 	%f350, %f348, %f349, 0f00000000;
	fma.rn.f32 	%f351, %f348, 0f37CBAC00, 0fBAB607ED;
	selp.f32 	%f352, 0fB94D4153, %f351, %p103;
	selp.f32 	%f353, 0f3C0885E4, 0f3D2AAABB, %p103;
	fma.rn.f32 	%f354, %f352, %f348, %f353;
	selp.f32 	%f355, 0fBE2AAAA8, 0fBEFFFFFF, %p103;
	fma.rn.f32 	%f356, %f354, %f348, %f355;
	fma.rn.f32 	%f357, %f356, %f350, %f349;
	and.b32  	%r442, %r440, 2;
	setp.eq.s32 	%p104, %r442, 0;
	mov.f32 	%f358, 0f00000000;
	sub.f32 	%f359, %f358, %f357;
	selp.f32 	%f403, %f357, %f359, %p104;
	@%p102 bra 	$L__BB2_79;
	setp.neu.f32 	%p105, %f49, 0f7F800000;
	@%p105 bra 	$L__BB2_74;
	mov.f32 	%f362, 0f00000000;
	mul.rn.f32 	%f398, %f404, %f362;
	mov.b32 	%r497, 0;
	bra.uni 	$L__BB2_79;
$L__BB2_74:
	shl.b32 	%r444, %r83, 8;
	or.b32  	%r100, %r444, -2147483648;
	mov.b64 	%rd219, 0;
	mov.b32 	%r494, 0;
	mov.u64 	%rd217, __cudart_i2opi_f;
	mov.u64 	%rd218, %rd1;
$L__BB2_75:
	.pragma "nounroll";
	ld.global.nc.u32 	%r445, [%rd217];
	mad.wide.u32 	%rd187, %r445, %r100, %rd219;
	shr.u64 	%rd219, %rd187, 32;
	st.local.u32 	[%rd218], %rd187;
	add.s32 	%r494, %r494, 1;
	add.s64 	%rd218, %rd218, 4;
	add.s64 	%rd217, %rd217, 4;
	setp.ne.s32 	%p106, %r494, 6;
	@%p106 bra 	$L__BB2_75;
	shr.u32 	%r446, %r83, 23;
	st.local.u32 	[%rd1+24], %rd219;
	and.b32  	%r103, %r446, 31;
	and.b32  	%r447, %r446, 224;
	add.s32 	%r448, %r447, -128;
	shr.u32 	%r449, %r448, 5;
	mul.wide.u32 	%rd188, %r449, 4;
	sub.s64 	%rd59, %rd1, %rd188;
	ld.local.u32 	%r495, [%rd59+24];
	ld.local.u32 	%r496, [%rd59+20];
	setp.eq.s32 	%p107, %r103, 0;
	@%p107 bra 	$L__BB2_78;
	shf.l.wrap.b32 	%r495, %r496, %r495, %r103;
	ld.local.u32 	%r450, [%rd59+16];
	shf.l.wrap.b32 	%r496, %r450, %r496, %r103;
$L__BB2_78:
	shr.u32 	%r451, %r495, 30;
	shf.l.wrap.b32 	%r452, %r496, %r495, 2;
	shl.b32 	%r453, %r496, 2;
	shr.u32 	%r454, %r452, 31;
	add.s32 	%r455, %r454, %r451;
	neg.s32 	%r456, %r455;
	setp.lt.s32 	%p108, %r83, 0;
	selp.b32 	%r497, %r456, %r455, %p108;
	xor.b32  	%r457, %r452, %r83;
	shr.s32 	%r458, %r452, 31;
	xor.b32  	%r459, %r458, %r452;
	xor.b32  	%r460, %r458, %r453;
	cvt.u64.u32 	%rd189, %r459;
	shl.b64 	%rd190, %rd189, 32;
	cvt.u64.u32 	%rd191, %r460;
	or.b64  	%rd192, %rd190, %rd191;
	cvt.rn.f64.s64 	%fd23, %rd192;
	mul.f64 	%fd24, %fd23, 0d3BF921FB54442D19;
	cvt.rn.f32.f64 	%f360, %fd24;
	neg.f32 	%f361, %f360;
	setp.lt.s32 	%p109, %r457, 0;
	selp.f32 	%f398, %f361, %f360, %p109;
$L__BB2_79:
	mul.rn.f32 	%f363, %f398, %f398;
	and.b32  	%r462, %r497, 1;
	setp.eq.b32 	%p110, %r462, 1;
	selp.f32 	%f364, 0f3F800000, %f398, %p110;
	fma.rn.f32 	%f365, %f363, %f364, 0f00000000;
	fma.rn.f32 	%f366, %f363, 0f37CBAC00, 0fBAB607ED;
	selp.f32 	%f367, %f366, 0fB94D4153, %p110;
	selp.f32 	%f368, 0f3D2AAABB, 0f3C0885E4, %p110;
	fma.rn.f32 	%f369, %f367, %f363, %f368;
	selp.f32 	%f370, 0fBEFFFFFF, 0fBE2AAAA8, %p110;
	fma.rn.f32 	%f371, %f369, %f363, %f370;
	fma.rn.f32 	%f372, %f371, %f365, %f364;
	and.b32  	%r463, %r497, 2;
	setp.eq.s32 	%p111, %r463, 0;
	mov.f32 	%f373, 0f00000000;
	sub.f32 	%f374, %f373, %f372;
	selp.f32 	%f404, %f372, %f374, %p111;
	bra.uni 	$L__BB2_119;
$L__BB2_80:
	setp.lt.u32 	%p60, %r84, 2139095040;
	@%p60 bra 	$L__BB2_84;
	setp.eq.s32 	%p94, %r86, 2139095040;
	@%p94 bra 	$L__BB2_83;
	sub.f32 	%f403, %f404, %f404;
	mov.f32 	%f404, %f403;
	bra.uni 	$L__BB2_119;
$L__BB2_83:
	setp.gt.s32 	%p95, %r85, -1;
	sub.f32 	%f340, %f404, %f404;
	selp.f32 	%f403, %f46, 0f00000000, %p95;
	selp.f32 	%f404, %f340, 0f00000000, %p95;
	bra.uni 	$L__BB2_119;
$L__BB2_84:
	add.s32 	%r320, %r85, -1118925336;
	setp.gt.u32 	%p61, %r320, 9342556;
	@%p61 bra 	$L__BB2_102;
	add.f32 	%f287, %f46, 0fC322E3BC;
	fma.rn.f32 	%f288, %f287, 0f3BBB989D, 0f3F000000;
	cvt.sat.f32.f32 	%f289, %f288;
	mov.f32 	%f290, 0f4B400001;
	mov.f32 	%f291, 0f437C0000;
	fma.rm.f32 	%f292, %f289, %f291, %f290;
	add.f32 	%f293, %f292, 0fCB40007F;
	neg.f32 	%f294, %f293;
	fma.rn.f32 	%f295, %f287, 0f3FB8AA3B, %f294;
	fma.rn.f32 	%f296, %f287, 0f32A57060, %f295;
	mov.b32 	%r366, %f292;
	shl.b32 	%r367, %r366, 23;
	mov.b32 	%f297, %r367;
	ex2.approx.ftz.f32 	%f298, %f296;
	mul.f32 	%f299, %f298, %f297;
	mov.b32 	%r368, %f299;
	shr.u32 	%r369, %r368, 23;
	add.s32 	%r370, %r369, -19;
	and.b32  	%r371, %r368, 8388607;
	or.b32  	%r372, %r371, 2130706432;
	mov.b32 	%f61, %r372;
	cvt.u16.u32 	%rs6, %r370;
	shr.u16 	%rs7, %rs6, 15;
	add.s16 	%rs8, %rs6, %rs7;
	shr.s16 	%rs9, %rs8, 1;
	cvt.s32.s16 	%r373, %rs9;
	shl.b32 	%r374, %r373, 23;
	add.s32 	%r375, %r374, 1065353216;
	mov.b32 	%f62, %r375;
	sub.s32 	%r376, %r370, %r373;
	shl.b32 	%r377, %r376, 23;
	add.s32 	%r112, %r377, 1065353216;
	mul.f32 	%f300, %f404, 0f3F22F983;
	cvt.rni.s32.f32 	%r505, %f300;
	cvt.rn.f32.s32 	%f301, %r505;
	fma.rn.f32 	%f302, %f301, 0fBFC90FDA, %f404;
	fma.rn.f32 	%f303, %f301, 0fB3A22168, %f302;
	fma.rn.f32 	%f400, %f301, 0fA7C234C5, %f303;
	abs.f32 	%f64, %f404;
	setp.ltu.f32 	%p78, %f64, 0f47CE4780;
	mov.u32 	%r501, %r505;
	mov.f32 	%f399, %f400;
	@%p78 bra 	$L__BB2_93;
	setp.neu.f32 	%p79, %f64, 0f7F800000;
	@%p79 bra 	$L__BB2_88;
	mov.f32 	%f306, 0f00000000;
	mul.rn.f32 	%f399, %f404, %f306;
	mov.b32 	%r501, 0;
	bra.uni 	$L__BB2_93;
$L__BB2_88:
	shl.b32 	%r379, %r83, 8;
	or.b32  	%r114, %r379, -2147483648;
	mov.b64 	%rd222, 0;
	mov.b32 	%r498, 0;
	mov.u64 	%rd220, __cudart_i2opi_f;
	mov.u64 	%rd221, %rd1;
$L__BB2_89:
	.pragma "nounroll";
	ld.global.nc.u32 	%r380, [%rd220];
	mad.wide.u32 	%rd163, %r380, %r114, %rd222;
	shr.u64 	%rd222, %rd163, 32;
	st.local.u32 	[%rd221], %rd163;
	add.s32 	%r498, %r498, 1;
	add.s64 	%rd221, %rd221, 4;
	add.s64 	%rd220, %rd220, 4;
	setp.ne.s32 	%p80, %r498, 6;
	@%p80 bra 	$L__BB2_89;
	shr.u32 	%r381, %r83, 23;
	st.local.u32 	[%rd1+24], %rd222;
	and.b32  	%r117, %r381, 31;
	and.b32  	%r382, %r381, 224;
	add.s32 	%r383, %r382, -128;
	shr.u32 	%r384, %r383, 5;
	mul.wide.u32 	%rd164, %r384, 4;
	sub.s64 	%rd66, %rd1, %rd164;
	ld.local.u32 	%r499, [%rd66+24];
	ld.local.u32 	%r500, [%rd66+20];
	setp.eq.s32 	%p81, %r117, 0;
	@%p81 bra 	$L__BB2_92;
	shf.l.wrap.b32 	%r499, %r500, %r499, %r117;
	ld.local.u32 	%r385, [%rd66+16];
	shf.l.wrap.b32 	%r500, %r385, %r500, %r117;
$L__BB2_92:
	shr.u32 	%r386, %r499, 30;
	shf.l.wrap.b32 	%r387, %r500, %r499, 2;
	shl.b32 	%r388, %r500, 2;
	shr.u32 	%r389, %r387, 31;
	add.s32 	%r390, %r389, %r386;
	neg.s32 	%r391, %r390;
	setp.lt.s32 	%p82, %r83, 0;
	selp.b32 	%r501, %r391, %r390, %p82;
	xor.b32  	%r392, %r387, %r83;
	shr.s32 	%r393, %r387, 31;
	xor.b32  	%r394, %r393, %r387;
	xor.b32  	%r395, %r393, %r388;
	cvt.u64.u32 	%rd165, %r394;
	shl.b64 	%rd166, %rd165, 32;
	cvt.u64.u32 	%rd167, %r395;
	or.b64  	%rd168, %rd166, %rd167;
	cvt.rn.f64.s64 	%fd17, %rd168;
	mul.f64 	%fd18, %fd17, 0d3BF921FB54442D19;
	cvt.rn.f32.f64 	%f304, %fd18;
	neg.f32 	%f305, %f304;
	setp.lt.s32 	%p83, %r392, 0;
	selp.f32 	%f399, %f305, %f304, %p83;
$L__BB2_93:
	setp.ltu.f32 	%p84, %f64, 0f47CE4780;
	add.s32 	%r397, %r501, 1;
	mul.rn.f32 	%f307, %f399, %f399;
	and.b32  	%r398, %r501, 1;
	setp.eq.b32 	%p85, %r398, 1;
	selp.f32 	%f308, %f399, 0f3F800000, %p85;
	fma.rn.f32 	%f309, %f307, %f308, 0f00000000;
	fma.rn.f32 	%f310, %f307, 0f37CBAC00, 0fBAB607ED;
	selp.f32 	%f311, 0fB94D4153, %f310, %p85;
	selp.f32 	%f312, 0f3C0885E4, 0f3D2AAABB, %p85;
	fma.rn.f32 	%f313, %f311, %f307, %f312;
	selp.f32 	%f314, 0fBE2AAAA8, 0fBEFFFFFF, %p85;
	fma.rn.f32 	%f315, %f313, %f307, %f314;
	fma.rn.f32 	%f316, %f315, %f309, %f308;
	and.b32  	%r399, %r397, 2;
	setp.eq.s32 	%p86, %r399, 0;
	mov.f32 	%f317, 0f00000000;
	sub.f32 	%f318, %f317, %f316;
	selp.f32 	%f319, %f316, %f318, %p86;
	mul.f32 	%f320, %f319, %f61;
	mul.f32 	%f68, %f320, %f62;
	@%p84 bra 	$L__BB2_101;
	setp.neu.f32 	%p87, %f64, 0f7F800000;
	@%p87 bra 	$L__BB2_96;
	mov.f32 	%f323, 0f00000000;
	mul.rn.f32 	%f400, %f404, %f323;
	mov.b32 	%r505, 0;
	bra.uni 	$L__BB2_101;
$L__BB2_96:
	shl.b32 	%r401, %r83, 8;
	or.b32  	%r126, %r401, -2147483648;
	mov.b64 	%rd225, 0;
	mov.b32 	%r502, 0;
	mov.u64 	%rd223, __cudart_i2opi_f;
	mov.u64 	%rd224, %rd1;
$L__BB2_97:
	.pragma "nounroll";
	ld.global.nc.u32 	%r402, [%rd223];
	mad.wide.u32 	%rd171, %r402, %r126, %rd225;
	shr.u64 	%rd225, %rd171, 32;
	st.local.u32 	[%rd224], %rd171;
	add.s32 	%r502, %r502, 1;
	add.s64 	%rd224, %rd224, 4;
	add.s64 	%rd223, %rd223, 4;
	setp.ne.s32 	%p88, %r502, 6;
	@%p88 bra 	$L__BB2_97;
	shr.u32 	%r403, %r83, 23;
	st.local.u32 	[%rd1+24], %rd225;
	and.b32  	%r129, %r403, 31;
	and.b32  	%r404, %r403, 224;
	add.s32 	%r405, %r404, -128;
	shr.u32 	%r406, %r405, 5;
	mul.wide.u32 	%rd172, %r406, 4;
	sub.s64 	%rd73, %rd1, %rd172;
	ld.local.u32 	%r503, [%rd73+24];
	ld.local.u32 	%r504, [%rd73+20];
	setp.eq.s32 	%p89, %r129, 0;
	@%p89 bra 	$L__BB2_100;
	shf.l.wrap.b32 	%r503, %r504, %r503, %r129;
	ld.local.u32 	%r407, [%rd73+16];
	shf.l.wrap.b32 	%r504, %r407, %r504, %r129;
$L__BB2_100:
	shr.u32 	%r408, %r503, 30;
	shf.l.wrap.b32 	%r409, %r504, %r503, 2;
	shl.b32 	%r410, %r504, 2;
	shr.u32 	%r411, %r409, 31;
	add.s32 	%r412, %r411, %r408;
	neg.s32 	%r413, %r412;
	setp.lt.s32 	%p90, %r83, 0;
	selp.b32 	%r505, %r413, %r412, %p90;
	xor.b32  	%r414, %r409, %r83;
	shr.s32 	%r415, %r409, 31;
	xor.b32  	%r416, %r415, %r409;
	xor.b32  	%r417, %r415, %r410;
	cvt.u64.u32 	%rd173, %r416;
	shl.b64 	%rd174, %rd173, 32;
	cvt.u64.u32 	%rd175, %r417;
	or.b64  	%rd176, %rd174, %rd175;
	cvt.rn.f64.s64 	%fd19, %rd176;
	mul.f64 	%fd20, %fd19, 0d3BF921FB54442D19;
	cvt.rn.f32.f64 	%f321, %fd20;
	neg.f32 	%f322, %f321;
	setp.lt.s32 	%p91, %r414, 0;
	selp.f32 	%f400, %f322, %f321, %p91;
$L__BB2_101:
	mov.b32 	%f324, %r112;
	mul.rn.f32 	%f325, %f400, %f400;
	and.b32  	%r419, %r505, 1;
	setp.eq.b32 	%p92, %r419, 1;
	selp.f32 	%f326, 0f3F800000, %f400, %p92;
	fma.rn.f32 	%f327, %f325, %f326, 0f00000000;
	fma.rn.f32 	%f328, %f325, 0f37CBAC00, 0fBAB607ED;
	selp.f32 	%f329, %f328, 0fB94D4153, %p92;
	selp.f32 	%f330, 0f3D2AAABB, 0f3C0885E4, %p92;
	fma.rn.f32 	%f331, %f329, %f325, %f330;
	selp.f32 	%f332, 0fBEFFFFFF, 0fBE2AAAA8, %p92;
	fma.rn.f32 	%f333, %f331, %f325, %f332;
	fma.rn.f32 	%f334, %f333, %f327, %f326;
	and.b32  	%r420, %r505, 2;
	setp.eq.s32 	%p93, %r420, 0;
	mov.f32 	%f335, 0f00000000;
	sub.f32 	%f336, %f335, %f334;
	selp.f32 	%f337, %f334, %f336, %p93;
	mul.f32 	%f338, %f337, %f61;
	mul.f32 	%f339, %f338, %f62;
	mul.f32 	%f404, %f339, %f324;
	mul.f32 	%f403, %f68, %f324;
	bra.uni 	$L__BB2_119;
$L__BB2_102:
	mul.f32 	%f240, %f404, 0f3F22F983;
	cvt.rni.s32.f32 	%r513, %f240;
	cvt.rn.f32.s32 	%f241, %r513;
	fma.rn.f32 	%f242, %f241, 0fBFC90FDA, %f404;
	fma.rn.f32 	%f243, %f241, 0fB3A22168, %f242;
	fma.rn.f32 	%f402, %f241, 0fA7C234C5, %f243;
	abs.f32 	%f75, %f404;
	setp.ltu.f32 	%p62, %f75, 0f47CE4780;
	mov.u32 	%r509, %r513;
	mov.f32 	%f401, %f402;
	@%p62 bra 	$L__BB2_110;
	setp.neu.f32 	%p63, %f75, 0f7F800000;
	@%p63 bra 	$L__BB2_105;
	mov.f32 	%f246, 0f00000000;
	mul.rn.f32 	%f401, %f404, %f246;
	mov.b32 	%r509, 0;
	bra.uni 	$L__BB2_110;
$L__BB2_105:
	shl.b32 	%r322, %r83, 8;
	or.b32  	%r139, %r322, -2147483648;
	mov.b64 	%rd228, 0;
	mov.b32 	%r506, 0;
	mov.u64 	%rd226, __cudart_i2opi_f;
	mov.u64 	%rd227, %rd1;
$L__BB2_106:
	.pragma "nounroll";
	ld.global.nc.u32 	%r323, [%rd226];
	mad.wide.u32 	%rd147, %r323, %r139, %rd228;
	shr.u64 	%rd228, %rd147, 32;
	st.local.u32 	[%rd227], %rd147;
	add.s32 	%r506, %r506, 1;
	add.s64 	%rd227, %rd227, 4;
	add.s64 	%rd226, %rd226, 4;
	setp.ne.s32 	%p64, %r506, 6;
	@%p64 bra 	$L__BB2_106;
	shr.u32 	%r324, %r83, 23;
	st.local.u32 	[%rd1+24], %rd228;
	and.b32  	%r142, %r324, 31;
	and.b32  	%r325, %r324, 224;
	add.s32 	%r326, %r325, -128;
	shr.u32 	%r327, %r326, 5;
	mul.wide.u32 	%rd148, %r327, 4;
	sub.s64 	%rd80, %rd1, %rd148;
	ld.local.u32 	%r507, [%rd80+24];
	ld.local.u32 	%r508, [%rd80+20];
	setp.eq.s32 	%p65, %r142, 0;
	@%p65 bra 	$L__BB2_109;
	shf.l.wrap.b32 	%r507, %r508, %r507, %r142;
	ld.local.u32 	%r328, [%rd80+16];
	shf.l.wrap.b32 	%r508, %r328, %r508, %r142;
$L__BB2_109:
	shr.u32 	%r329, %r507, 30;
	shf.l.wrap.b32 	%r330, %r508, %r507, 2;
	shl.b32 	%r331, %r508, 2;
	shr.u32 	%r332, %r330, 31;
	add.s32 	%r333, %r332, %r329;
	neg.s32 	%r334, %r333;
	setp.lt.s32 	%p66, %r83, 0;
	selp.b32 	%r509, %r334, %r333, %p66;
	xor.b32  	%r335, %r330, %r83;
	shr.s32 	%r336, %r330, 31;
	xor.b32  	%r337, %r336, %r330;
	xor.b32  	%r338, %r336, %r331;
	cvt.u64.u32 	%rd149, %r337;
	shl.b64 	%rd150, %rd149, 32;
	cvt.u64.u32 	%rd151, %r338;
	or.b64  	%rd152, %rd150, %rd151;
	cvt.rn.f64.s64 	%fd13, %rd152;
	mul.f64 	%fd14, %fd13, 0d3BF921FB54442D19;
	cvt.rn.f32.f64 	%f244, %fd14;
	neg.f32 	%f245, %f244;
	setp.lt.s32 	%p67, %r335, 0;
	selp.f32 	%f401, %f245, %f244, %p67;
$L__BB2_110:
	setp.ltu.f32 	%p68, %f75, 0f47CE4780;
	add.s32 	%r340, %r509, 1;
	mul.rn.f32 	%f247, %f401, %f401;
	and.b32  	%r341, %r509, 1;
	setp.eq.b32 	%p69, %r341, 1;
	selp.f32 	%f248, %f401, 0f3F800000, %p69;
	fma.rn.f32 	%f249, %f247, %f248, 0f00000000;
	fma.rn.f32 	%f250, %f247, 0f37CBAC00, 0fBAB607ED;
	selp.f32 	%f251, 0fB94D4153, %f250, %p69;
	selp.f32 	%f252, 0f3C0885E4, 0f3D2AAABB, %p69;
	fma.rn.f32 	%f253, %f251, %f247, %f252;
	selp.f32 	%f254, 0fBE2AAAA8, 0fBEFFFFFF, %p69;
	fma.rn.f32 	%f255, %f253, %f247, %f254;
	fma.rn.f32 	%f256, %f255, %f249, %f248;
	and.b32  	%r342, %r340, 2;
	setp.eq.s32 	%p70, %r342, 0;
	mov.f32 	%f257, 0f00000000;
	sub.f32 	%f258, %f257, %f256;
	selp.f32 	%f79, %f256, %f258, %p70;
	@%p68 bra 	$L__BB2_118;
	setp.neu.f32 	%p71, %f75, 0f7F800000;
	@%p71 bra 	$L__BB2_113;
	mov.f32 	%f261, 0f00000000;
	mul.rn.f32 	%f402, %f404, %f261;
	mov.b32 	%r513, 0;
	bra.uni 	$L__BB2_118;
$L__BB2_113:
	shl.b32 	%r344, %r83, 8;
	or.b32  	%r151, %r344, -2147483648;
	mov.b64 	%rd231, 0;
	mov.b32 	%r510, 0;
	mov.u64 	%rd229, __cudart_i2opi_f;
	mov.u64 	%rd230, %rd1;
$L__BB2_114:
	.pragma "nounroll";
	ld.global.nc.u32 	%r345, [%rd229];
	mad.wide.u32 	%rd155, %r345, %r151, %rd231;
	shr.u64 	%rd231, %rd155, 32;
	st.local.u32 	[%rd230], %rd155;
	add.s32 	%r510, %r510, 1;
	add.s64 	%rd230, %rd230, 4;
	add.s64 	%rd229, %rd229, 4;
	setp.ne.s32 	%p72, %r510, 6;
	@%p72 bra 	$L__BB2_114;
	shr.u32 	%r346, %r83, 23;
	st.local.u32 	[%rd1+24], %rd231;
	and.b32  	%r154, %r346, 31;
	and.b32  	%r347, %r346, 224;
	add.s32 	%r348, %r347, -128;
	shr.u32 	%r349, %r348, 5;
	mul.wide.u32 	%rd156, %r349, 4;
	sub.s64 	%rd87, %rd1, %rd156;
	ld.local.u32 	%r511, [%rd87+24];
	ld.local.u32 	%r512, [%rd87+20];
	setp.eq.s32 	%p73, %r154, 0;
	@%p73 bra 	$L__BB2_117;
	shf.l.wrap.b32 	%r511, %r512, %r511, %r154;
	ld.local.u32 	%r350, [%rd87+16];
	shf.l.wrap.b32 	%r512, %r350, %r512, %r154;
$L__BB2_117:
	shr.u32 	%r351, %r511, 30;
	shf.l.wrap.b32 	%r352, %r512, %r511, 2;
	shl.b32 	%r353, %r512, 2;
	shr.u32 	%r354, %r352, 31;
	add.s32 	%r355, %r354, %r351;
	neg.s32 	%r356, %r355;
	setp.lt.s32 	%p74, %r83, 0;
	selp.b32 	%r513, %r356, %r355, %p74;
	xor.b32  	%r357, %r352, %r83;
	shr.s32 	%r358, %r352, 31;
	xor.b32  	%r359, %r358, %r352;
	xor.b32  	%r360, %r358, %r353;
	cvt.u64.u32 	%rd157, %r359;
	shl.b64 	%rd158, %rd157, 32;
	cvt.u64.u32 	%rd159, %r360;
	or.b64  	%rd160, %rd158, %rd159;
	cvt.rn.f64.s64 	%fd15, %rd160;
	mul.f64 	%fd16, %fd15, 0d3BF921FB54442D19;
	cvt.rn.f32.f64 	%f259, %fd16;
	neg.f32 	%f260, %f259;
	setp.lt.s32 	%p75, %r357, 0;
	selp.f32 	%f402, %f260, %f259, %p75;
$L__BB2_118:
	fma.rn.f32 	%f262, %f46, 0f3BBB989D, 0f3F000000;
	cvt.sat.f32.f32 	%f263, %f262;
	mov.f32 	%f264, 0f4B400001;
	mov.f32 	%f265, 0f437C0000;
	fma.rm.f32 	%f266, %f263, %f265, %f264;
	add.f32 	%f267, %f266, 0fCB40007F;
	neg.f32 	%f268, %f267;
	fma.rn.f32 	%f269, %f46, 0f3FB8AA3B, %f268;
	fma.rn.f32 	%f270, %f46, 0f32A57060, %f269;
	ex2.approx.ftz.f32 	%f271, %f270;
	mov.b32 	%r362, %f266;
	shl.b32 	%r363, %r362, 23;
	mov.b32 	%f272, %r363;
	mul.f32 	%f273, %f271, %f272;
	mul.rn.f32 	%f274, %f402, %f402;
	and.b32  	%r364, %r513, 1;
	setp.eq.b32 	%p76, %r364, 1;
	selp.f32 	%f275, 0f3F800000, %f402, %p76;
	fma.rn.f32 	%f276, %f274, %f275, 0f00000000;
	fma.rn.f32 	%f277, %f274, 0f37CBAC00, 0fBAB607ED;
	selp.f32 	%f278, %f277, 0fB94D4153, %p76;
	selp.f32 	%f279, 0f3D2AAABB, 0f3C0885E4, %p76;
	fma.rn.f32 	%f280, %f278, %f274, %f279;
	selp.f32 	%f281, 0fBEFFFFFF, 0fBE2AAAA8, %p76;
	fma.rn.f32 	%f282, %f280, %f274, %f281;
	fma.rn.f32 	%f283, %f282, %f276, %f275;
	and.b32  	%r365, %r513, 2;
	setp.eq.s32 	%p77, %r365, 0;
	mov.f32 	%f284, 0f00000000;
	sub.f32 	%f285, %f284, %f283;
	selp.f32 	%f286, %f283, %f285, %p77;
	mul.f32 	%f404, %f273, %f286;
	mul.f32 	%f403, %f273, %f79;
$L__BB2_119:
	ld.global.s8 	%rs10, [%rd45];
	cvt.rn.f32.s16 	%f386, %rs10;
	fma.rn.f32 	%f387, %f403, %f386, %f44;
	fma.rn.f32 	%f388, %f404, %f386, %f45;
	cvta.to.global.u64 	%rd193, %rd91;
	mul.wide.s32 	%rd194, %r1, 8;
	add.s64 	%rd195, %rd193, %rd194;
	st.global.v2.f32 	[%rd195], {%f387, %f388};
$L__BB2_120:
	ret;

}
	// .globl	_Z10abs_squarePN6thrust24THRUST_300001_SM_1000_NS7complexIfEEi
.visible .entry _Z10abs_squarePN6thrust24THRUST_300001_SM_1000_NS7complexIfEEi(
	.param .u64 .ptr .align 1 _Z10abs_squarePN6thrust24THRUST_300001_SM_1000_NS7complexIfEEi_param_0,
	.param .u32 _Z10abs_squarePN6thrust24THRUST_300001_SM_1000_NS7complexIfEEi_param_1
)
{
	.reg .pred 	%p<4>;
	.reg .b32 	%r<11>;
	.reg .b32 	%f<19>;
	.reg .b64 	%rd<9>;

	ld.param.u64 	%rd2, [_Z10abs_squarePN6thrust24THRUST_300001_SM_1000_NS7complexIfEEi_param_0];
	ld.param.s32 	%rd3, [_Z10abs_squarePN6thrust24THRUST_300001_SM_1000_NS7complexIfEEi_param_1];
	mov.u32 	%r1, %ntid.x;
	mov.u32 	%r2, %ctaid.x;
	mul.wide.u32 	%rd4, %r1, %r2;
	mov.u32 	%r3, %tid.x;
	cvt.u64.u32 	%rd5, %r3;
	add.s64 	%rd1, %rd4, %rd5;
	setp.ge.s64 	%p1, %rd1, %rd3;
	@%p1 bra 	$L__BB3_2;
	cvta.to.global.u64 	%rd6, %rd2;
	shl.b64 	%rd7, %rd1, 3;
	add.s64 	%rd8, %rd6, %rd7;
	ld.global.v2.f32 	{%f1, %f2}, [%rd8];
	abs.f32 	%f3, %f1;
	abs.f32 	%f4, %f2;
	mov.b32 	%r4, %f4;
	mov.b32 	%r5, %f3;
	min.s32 	%r6, %r4, %r5;
	mov.b32 	%f5, %r6;
	max.s32 	%r7, %r5, %r4;
	mov.b32 	%f6, %r7;
	and.b32  	%r8, %r7, -33554432;
	xor.b32  	%r9, %r8, 2122317824;
	mov.b32 	%f7, %r9;
	mul.f32 	%f8, %f5, %f7;
	mul.f32 	%f9, %f6, %f7;
	mul.f32 	%f10, %f8, %f8;
	fma.rn.f32 	%f11, %f9, %f9, %f10;
	sqrt.rn.f32 	%f12, %f11;
	or.b32  	%r10, %r8, 8388608;
	mov.b32 	%f13, %r10;
	mul.f32 	%f14, %f12, %f13;
	setp.eq.f32 	%p2, %f5, 0f00000000;
	selp.f32 	%f15, %f6, %f14, %p2;
	setp.eq.f32 	%p3, %f5, 0f7F800000;
	selp.f32 	%f16, 0f7F800000, %f15, %p3;
	mul.f32 	%f17, %f16, %f16;
	mov.f32 	%f18, 0f00000000;
	st.global.v2.f32 	[%rd8], {%f17, %f18};
$L__BB3_2:
	ret;

}
	// .globl	_Z8exp_betaPffi
.visible .entry _Z8exp_betaPffi(
	.param .u64 .ptr .align 1 _Z8exp_betaPffi_param_0,
	.param .f32 _Z8exp_betaPffi_param_1,
	.param .u32 _Z8exp_betaPffi_param_2
)
{
	.reg .pred 	%p<2>;
	.reg .b32 	%r<6>;
	.reg .b32 	%f<17>;
	.reg .b64 	%rd<9>;

	ld.param.u64 	%rd2, [_Z8exp_betaPffi_param_0];
	ld.param.f32 	%f1, [_Z8exp_betaPffi_param_1];
	ld.param.s32 	%rd3, [_Z8exp_betaPffi_param_2];
	mov.u32 	%r1, %ntid.x;
	mov.u32 	%r2, %ctaid.x;
	mul.wide.u32 	%rd4, %r1, %r2;
	mov.u32 	%r3, %tid.x;
	cvt.u64.u32 	%rd5, %r3;
	add.s64 	%rd1, %rd4, %rd5;
	setp.ge.s64 	%p1, %rd1, %rd3;
	@%p1 bra 	$L__BB4_2;
	cvta.to.global.u64 	%rd6, %rd2;
	neg.f32 	%f2, %f1;
	shl.b64 	%rd7, %rd1, 2;
	add.s64 	%rd8, %rd6, %rd7;
	ld.global.f32 	%f3, [%rd8];
	mul.f32 	%f4, %f3, %f2;
	fma.rn.f32 	%f5, %f4, 0f3BBB989D, 0f3F000000;
	cvt.sat.f32.f32 	%f6, %f5;
	mov.f32 	%f7, 0f4B400001;
	mov.f32 	%f8, 0f437C0000;
	fma.rm.f32 	%f9, %f6, %f8, %f7;
	add.f32 	%f10, %f9, 0fCB40007F;
	neg.f32 	%f11, %f10;
	fma.rn.f32 	%f12, %f4, 0f3FB8AA3B, %f11;
	fma.rn.f32 	%f13, %f4, 0f32A57060, %f12;
	mov.b32 	%r4, %f9;
	shl.b32 	%r5, %r4, 23;
	mov.b32 	%f14, %r5;
	ex2.approx.ftz.f32 	%f15, %f13;
	mul.f32 	%f16, %f15, %f14;
	st.global.f32 	[%rd8], %f16;
$L__BB4_2:
	ret;

}
	// .globl	_Z11calc_energyILb1EEvPfPaS1_S1_xxf
.visible .entry _Z11calc_energyILb1EEvPfPaS1_S1_xxf(
	.param .u64 .ptr .align 1 _Z11calc_energyILb1EEvPfPaS1_S1_xxf_param_0,
	.param .u64 .ptr .align 1 _Z11calc_energyILb1EEvPfPaS1_S1_xxf_param_1,
	.param .u64 .ptr .align 1 _Z11calc_energyILb1EEvPfPaS1_S1_xxf_param_2,
	.param .u64 .ptr .align 1 _Z11calc_energyILb1EEvPfPaS1_S1_xxf_param_3,
	.param .u64 _Z11calc_energyILb1EEvPfPaS1_S1_xxf_param_4,
	.param .u64 _Z11calc_energyILb1EEvPfPaS1_S1_xxf_param_5,
	.param .f32 _Z11calc_energyILb1EEvPfPaS1_S1_xxf_param_6
)
{
	.reg .pred 	%p<12>;
	.reg .b16 	%rs<6>;
	.reg .b32 	%r<62>;
	.reg .b32 	%f<8>;
	.reg .b64 	%rd<72>;

	ld.param.u64 	%rd19, [_Z11calc_energyILb1EEvPfPaS1_S1_xxf_param_4];
	ld.param.u64 	%rd20, [_Z11calc_energyILb1EEvPfPaS1_S1_xxf_param_5];
	mov.u32 	%r10, %ntid.x;
	mov.u32 	%r11, %ctaid.x;
	mul.wide.u32 	%rd21, %r10, %r11;
	mov.u32 	%r12, %tid.x;
	cvt.u64.u32 	%rd22, %r12;
	add.s64 	%rd1, %rd21, %rd22;
	or.b64  	%rd23, %rd1, %rd20;
	and.b64  	%rd24, %rd23, -4294967296;
	setp.ne.s64 	%p1, %rd24, 0;
	@%p1 bra 	$L__BB5_2;
	cvt.u32.u64 	%r13, %rd20;
	cvt.u32.u64 	%r14, %rd1;
	div.u32 	%r15, %r14, %r13;
	mul.lo.s32 	%r16, %r15, %r13;
	sub.s32 	%r17, %r14, %r16;
	cvt.u64.u32 	%rd70, %r15;
	cvt.u64.u32 	%rd71, %r17;
	bra.uni 	$L__BB5_3;
$L__BB5_2:
	div.s64 	%rd70, %rd1, %rd20;
	mul.lo.s64 	%rd25, %rd70, %rd20;
	sub.s64 	%rd71, %rd1, %rd25;
$L__BB5_3:
	shl.b64 	%rd8, %rd70, 32;
	cvt.s64.s32 	%rd9, %rd70;
	setp.ge.s64 	%p2, %rd9, %rd19;
	shl.b64 	%rd10, %rd71, 32;
	cvt.s64.s32 	%rd11, %rd71;
	setp.ge.s64 	%p3, %rd11, %rd20;
	or.pred  	%p4, %p2, %p3;
	@%p4 bra 	$L__BB5_10;
	cvt.u32.u64 	%r18, %rd70;
	cvt.u32.u64 	%r19, %rd71;
	add.s64 	%rd26, %rd8, 4294967296;
	shr.s64 	%rd12, %rd26, 32;
	setp.gt.s32 	%p5, %r18, 0;
	selp.b64 	%rd27, %rd70, %rd19, %p5;
	add.s64 	%rd28, %rd10, 4294967296;
	shr.s64 	%rd13, %rd28, 32;
	setp.lt.s64 	%p6, %rd13, %rd20;
	add.s32 	%r1, %r19, 1;
	selp.b32 	%r20, %r1, 0, %p6;
	setp.gt.s32 	%p7, %r19, 0;
	selp.b64 	%rd29, %rd71, %rd20, %p7;
	cvt.u32.u64 	%r21, %rd29;
	add.s32 	%r2, %r21, -1;
	add.s64 	%rd30, %rd19, 2147483647;
	mul.lo.s64 	%rd31, %rd30, %rd20;
	shl.b64 	%rd32, %rd31, 1;
	mad.lo.s64 	%rd33, %rd12, %rd20, %rd11;
	shl.b64 	%rd34, %rd33, 1;
	add.s32 	%r22, %r18, 1;
	shr.u32 	%r23, %r22, 31;
	add.s32 	%r24, %r22, %r23;
	and.b32  	%r25, %r24, -2;
	sub.s32 	%r26, %r22, %r25;
	cvt.u32.u64 	%r27, %rd34;
	cvt.u32.u64 	%r28, %rd32;
	add.s32 	%r29, %r27, %r28;
	add.s32 	%r3, %r26, %r29;
	shl.b64 	%rd14, %rd27, 32;
	mad.lo.s64 	%rd35, %rd27, %rd20, %rd11;
	shl.b64 	%rd36, %rd35, 1;
	cvt.u32.u64 	%r30, %rd36;
	add.s32 	%r31, %r30, %r28;
	add.s32 	%r4, %r26, %r31;
	and.b64  	%rd37, %rd70, 1;
	setp.eq.b64 	%p8, %rd37, 1;
	not.pred 	%p9, %p8;
	selp.b32 	%r5, %r2, %r20, %p8;
	@%p9 bra 	$L__BB5_6;
	cvt.u32.u64 	%r32, %rd20;
	mad.lo.s32 	%r34, %r18, %r32, %r2;
	shl.b32 	%r35, %r34, 1;
	or.b32  	%r61, %r35, 1;
	bra.uni 	$L__BB5_9;
$L__BB5_6:
	setp.lt.s64 	%p10, %rd13, %rd20;
	@%p10 bra 	$L__BB5_8;
	cvt.u32.u64 	%r37, %rd20;
	mad.lo.s32 	%r39, %r18, %r37, %r19;
	shl.b32 	%r40, %r39, 1;
	or.b32  	%r61, %r40, 1;
	bra.uni 	$L__BB5_9;
$L__BB5_8:
	cvt.u32.u64 	%r41, %rd20;
	mad.lo.s32 	%r43, %r18, %r41, %r1;
	shl.b32 	%r44, %r43, 1;
	add.s32 	%r61, %r44, -1;
$L__BB5_9:
	ld.param.f32 	%f7, [_Z11calc_energyILb1EEvPfPaS1_S1_xxf_param_6];
	ld.param.u64 	%rd69, [_Z11calc_energyILb1EEvPfPaS1_S1_xxf_param_3];
	ld.param.u64 	%rd68, [_Z11calc_energyILb1EEvPfPaS1_S1_xxf_param_2];
	ld.param.u64 	%rd67, [_Z11calc_energyILb1EEvPfPaS1_S1_xxf_param_1];
	ld.param.u64 	%rd66, [_Z11calc_energyILb1EEvPfPaS1_S1_xxf_param_0];
	cvta.to.global.u64 	%rd38, %rd69;
	cvta.to.global.u64 	%rd39, %rd68;
	setp.lt.s64 	%p11, %rd12, %rd19;
	neg.f32 	%f2, %f7;
	mul.lo.s64 	%rd40, %rd9, %rd20;
	add.s64 	%rd41, %rd40, %rd11;
	cvta.to.global.u64 	%rd42, %rd67;
	add.s64 	%rd43, %rd42, %rd41;
	ld.global.s8 	%rs1, [%rd43];
	cvt.rn.f32.s16 	%f3, %rs1;
	mul.f32 	%f4, %f2, %f3;
	add.s64 	%rd44, %rd14, -4294967296;
	shr.s64 	%rd45, %rd44, 32;
	mad.lo.s64 	%rd46, %rd45, %rd20, %rd11;
	add.s64 	%rd47, %rd39, %rd46;
	cvt.s64.s32 	%rd48, %r4;
	add.s64 	%rd49, %rd38, %rd48;
	add.s64 	%rd50, %rd39, %rd41;
	shl.b64 	%rd51, %rd41, 1;
	add.s64 	%rd52, %rd38, %rd51;
	selp.b64 	%rd53, %rd12, 0, %p11;
	mad.lo.s64 	%rd54, %rd53, %rd20, %rd11;
	add.s64 	%rd55, %rd39, %rd54;
	cvt.s64.s32 	%rd56, %r3;
	add.s64 	%rd57, %rd38, %rd56;
	cvt.s64.s32 	%rd58, %r5;
	add.s64 	%rd59, %rd40, %rd58;
	add.s64 	%rd60, %rd39, %rd59;
	cvt.s64.s32 	%rd61, %r61;
	add.s64 	%rd62, %rd38, %rd61;
	ld.global.u8 	%r45, [%rd62];
	ld.global.u8 	%r46, [%rd57];
	prmt.b32 	%r47, %r46, %r45, 0x3340U;
	ld.global.u8 	%r48, [%rd49];
	ld.global.u8 	%r49, [%rd52];
	prmt.b32 	%r50, %r49, %r48, 0x3340U;
	prmt.b32 	%r51, %r50, %r47, 0x5410U;
	ld.global.nc.u8 	%rs2, [%rd60];
	cvt.u32.u8 	%r52, %rs2;
	ld.global.nc.u8 	%rs3, [%rd55];
	cvt.u32.u8 	%r53, %rs3;
	prmt.b32 	%r54, %r53, %r52, 0x3340U;
	ld.global.nc.u8 	%rs4, [%rd47];
	cvt.u32.u8 	%r55, %rs4;
	ld.global.nc.u8 	%rs5, [%rd50];
	cvt.u32.u8 	%r56, %rs5;
	prmt.b32 	%r57, %r56, %r55, 0x3340U;
	prmt.b32 	%r58, %r57, %r54, 0x5410U;
	mov.b32 	%r59, 0;
	dp4a.s32.s32 	%r60, %r51, %r58, %r59;
	cvt.rn.f32.s32 	%f5, %r60;
	mul.f32 	%f6, %f4, %f5;
	cvta.to.global.u64 	%rd63, %rd66;
	shl.b64 	%rd64, %rd1, 2;
	add.s64 	%rd65, %rd63, %rd64;
	st.global.f32 	[%rd65], %f6;
$L__BB5_10:
	ret;

}
	// .globl	_Z17weighted_energiesPfS_PN6thrust24THRUST_300001_SM_1000_NS7complexIfEES_i
.visible .entry _Z17weighted_energiesPfS_PN6thrust24THRUST_300001_SM_1000_NS7complexIfEES_i(
	.param .u64 .ptr .align 1 _Z17weighted_energiesPfS_PN6thrust24THRUST_300001_SM_1000_NS7complexIfEES_i_param_0,
	.param .u64 .ptr .align 1 _Z17weighted_energiesPfS_PN6thrust24THRUST_300001_SM_1000_NS7complexIfEES_i_param_1,
	.param .u64 .ptr .align 1 _Z17weighted_energiesPfS_PN6thrust24THRUST_300001_SM_1000_NS7complexIfEES_i_param_2,
	.param .u64 .ptr .align 1 _Z17weighted_energiesPfS_PN6thrust24THRUST_300001_SM_1000_NS7complexIfEES_i_param_3,
	.param .u32 _Z17weighted_energiesPfS_PN6thrust24THRUST_300001_SM_1000_NS7complexIfEES_i_param_4
)
{
	.reg .pred 	%p<2>;
	.reg .b32 	%r<4>;
	.reg .b32 	%f<6>;
	.reg .b64 	%rd<18>;

	ld.param.u64 	%rd2, [_Z17weighted_energiesPfS_PN6thrust24THRUST_300001_SM_1000_NS7complexIfEES_i_param_0];
	ld.param.u64 	%rd3, [_Z17weighted_energiesPfS_PN6thrust24THRUST_300001_SM_1000_NS7complexIfEES_i_param_1];
	ld.param.u64 	%rd4, [_Z17weighted_energiesPfS_PN6thrust24THRUST_300001_SM_1000_NS7complexIfEES_i_param_2];
	ld.param.u64 	%rd5, [_Z17weighted_energiesPfS_PN6thrust24THRUST_300001_SM_1000_NS7complexIfEES_i_param_3];
	ld.param.s32 	%rd6, [_Z17weighted_energiesPfS_PN6thrust24THRUST_300001_SM_1000_NS7complexIfEES_i_param_4];
	mov.u32 	%r1, %ntid.x;
	mov.u32 	%r2, %ctaid.x;
	mul.wide.u32 	%rd7, %r1, %r2;
	mov.u32 	%r3, %tid.x;
	cvt.u64.u32 	%rd8, %r3;
	add.s64 	%rd1, %rd7, %rd8;
	setp.ge.s64 	%p1, %rd1, %rd6;
	@%p1 bra 	$L__BB6_2;
	cvta.to.global.u64 	%rd9, %rd3;
	cvta.to.global.u64 	%rd10, %rd4;
	cvta.to.global.u64 	%rd11, %rd5;
	cvta.to.global.u64 	%rd12, %rd2;
	shl.b64 	%rd13, %rd1, 2;
	add.s64 	%rd14, %rd9, %rd13;
	ld.global.f32 	%f1, [%rd14];
	shl.b64 	%rd15, %rd1, 3;
	add.s64 	%rd16, %rd10, %rd15;
	ld.global.f32 	%f2, [%rd16];
	mul.f32 	%f3, %f1, %f2;
	ld.global.f32 	%f4, [%rd11];
	div.rn.f32 	%f5, %f3, %f4;
	add.s64 	%rd17, %rd12, %rd13;
	st.global.f32 	[%rd17], %f5;
$L__BB6_2:
	ret;

}
	// .globl	_Z14update_latticeILb1EEvPaS0_PKfS0_fxxf
.visible .entry _Z14update_latticeILb1EEvPaS0_PKfS0_fxxf(
	.param .u64 .ptr .align 1 _Z14update_latticeILb1EEvPaS0_PKfS0_fxxf_param_0,
	.param .u64 .ptr .align 1 _Z14update_latticeILb1EEvPaS0_PKfS0_fxxf_param_1,
	.param .u64 .ptr .align 1 _Z14update_latticeILb1EEvPaS0_PKfS0_fxxf_param_2,
	.param .u64 .ptr .align 1 _Z14update_latticeILb1EEvPaS0_PKfS0_fxxf_param_3,
	.param .f32 _Z14update_latticeILb1EEvPaS0_PKfS0_fxxf_param_4,
	.param .u64 _Z14update_latticeILb1EEvPaS0_PKfS0_fxxf_param_5,
	.param .u64 _Z14update_latticeILb1EEvPaS0_PKfS0_fxxf_param_6,
	.param .f32 _Z14update_latticeILb1EEvPaS0_PKfS0_fxxf_param_7
)
{
	.reg .pred 	%p<13>;
	.reg .b16 	%rs<20>;
	.reg .b32 	%r<48>;
	.reg .b32 	%f<20>;
	.reg .b64 	%rd<72>;

	ld.param.u64 	%rd20, [_Z14update_latticeILb1EEvPaS0_PKfS0_fxxf_param_5];
	ld.param.u64 	%rd21, [_Z14update_latticeILb1EEvPaS0_PKfS0_fxxf_param_6];
	ld.param.f32 	%f1, [_Z14update_latticeILb1EEvPaS0_PKfS0_fxxf_param_7];
	mov.u32 	%r10, %ntid.x;
	mov.u32 	%r11, %ctaid.x;
	mul.wide.u32 	%rd22, %r10, %r11;
	mov.u32 	%r12, %tid.x;
	cvt.u64.u32 	%rd23, %r12;
	add.s64 	%rd1, %rd22, %rd23;
	or.b64  	%rd24, %rd1, %rd21;
	and.b64  	%rd25, %rd24, -4294967296;
	setp.ne.s64 	%p1, %rd25, 0;
	@%p1 bra 	$L__BB7_2;
	cvt.u32.u64 	%r13, %rd21;
	cvt.u32.u64 	%r14, %rd1;
	div.u32 	%r15, %r14, %r13;
	mul.lo.s32 	%r16, %r15, %r13;
	sub.s32 	%r17, %r14, %r16;
	cvt.u64.u32 	%rd70, %r15;
	cvt.u64.u32 	%rd71, %r17;
	bra.uni 	$L__BB7_3;
$L__BB7_2:
	div.s64 	%rd70, %rd1, %rd21;
	mul.lo.s64 	%rd26, %rd70, %rd21;
	sub.s64 	%rd71, %rd1, %rd26;
$L__BB7_3:
	shl.b64 	%rd8, %rd70, 32;
	cvt.s64.s32 	%rd9, %rd70;
	setp.ge.s64 	%p2, %rd9, %rd20;
	shl.b64 	%rd10, %rd71, 32;
	cvt.s64.s32 	%rd11, %rd71;
	setp.ge.s64 	%p3, %rd11, %rd21;
	or.pred  	%p4, %p2, %p3;
	@%p4 bra 	$L__BB7_11;
	cvt.u32.u64 	%r18, %rd71;
	cvt.u32.u64 	%r19, %rd70;
	add.s64 	%rd27, %rd8, 4294967296;
	shr.s64 	%rd12, %rd27, 32;
	setp.gt.s32 	%p5, %r19, 0;
	selp.b64 	%rd28, %rd70, %rd20, %p5;
	add.s64 	%rd29, %rd10, 4294967296;
	shr.s64 	%rd13, %rd29, 32;
	setp.lt.s64 	%p6, %rd13, %rd21;
	add.s32 	%r1, %r18, 1;
	selp.b32 	%r20, %r1, 0, %p6;
	setp.gt.s32 	%p7, %r18, 0;
	selp.b64 	%rd30, %rd71, %rd21, %p7;
	cvt.u32.u64 	%r21, %rd30;
	add.s32 	%r2, %r21, -1;
	add.s64 	%rd31, %rd20, 2147483647;
	mul.lo.s64 	%rd32, %rd31, %rd21;
	shl.b64 	%rd33, %rd32, 1;
	mad.lo.s64 	%rd34, %rd12, %rd21, %rd11;
	shl.b64 	%rd35, %rd34, 1;
	add.s32 	%r22, %r19, 1;
	shr.u32 	%r23, %r22, 31;
	add.s32 	%r24, %r22, %r23;
	and.b32  	%r25, %r24, -2;
	sub.s32 	%r26, %r22, %r25;
	cvt.u32.u64 	%r27, %rd35;
	cvt.u32.u64 	%r28, %rd33;
	add.s32 	%r29, %r27, %r28;
	add.s32 	%r3, %r26, %r29;
	shl.b64 	%rd14, %rd28, 32;
	mad.lo.s64 	%rd36, %rd28, %rd21, %rd11;
	shl.b64 	%rd37, %rd36, 1;
	cvt.u32.u64 	%r30, %rd37;
	add.s32 	%r31, %r30, %r28;
	add.s32 	%r4, %r26, %r31;
	and.b64  	%rd38, %rd70, 1;
	setp.eq.b64 	%p8, %rd38, 1;
	not.pred 	%p9, %p8;
	selp.b32 	%r5, %r2, %r20, %p8;
	@%p9 bra 	$L__BB7_6;
	cvt.u32.u64 	%r32, %rd21;
	mad.lo.s32 	%r34, %r19, %r32, %r2;
	shl.b32 	%r35, %r34, 1;
	or.b32  	%r47, %r35, 1;
	bra.uni 	$L__BB7_9;
$L__BB7_6:
	setp.lt.s64 	%p10, %rd13, %rd21;
	@%p10 bra 	$L__BB7_8;
	cvt.u32.u64 	%r37, %rd21;
	mad.lo.s32 	%r39, %r19, %r37, %r18;
	shl.b32 	%r40, %r39, 1;
	or.b32  	%r47, %r40, 1;
	bra.uni 	$L__BB7_9;
$L__BB7_8:
	cvt.u32.u64 	%r41, %rd21;
	mad.lo.s32 	%r43, %r19, %r41, %r1;
	shl.b32 	%r44, %r43, 1;
	add.s32 	%r47, %r44, -1;
$L__BB7_9:
	ld.param.u64 	%rd69, [_Z14update_latticeILb1EEvPaS0_PKfS0_fxxf_param_3];
	ld.param.u64 	%rd68, [_Z14update_latticeILb1EEvPaS0_PKfS0_fxxf_param_2];
	ld.param.u64 	%rd67, [_Z14update_latticeILb1EEvPaS0_PKfS0_fxxf_param_1];
	ld.param.u64 	%rd66, [_Z14update_latticeILb1EEvPaS0_PKfS0_fxxf_param_0];
	cvta.to.global.u64 	%rd39, %rd69;
	cvta.to.global.u64 	%rd40, %rd67;
	setp.lt.s64 	%p11, %rd12, %rd20;
	add.s64 	%rd41, %rd14, -4294967296;
	shr.s64 	%rd42, %rd41, 32;
	mad.lo.s64 	%rd43, %rd42, %rd21, %rd11;
	add.s64 	%rd44, %rd40, %rd43;
	ld.global.nc.u8 	%rs2, [%rd44];
	cvt.u16.u8 	%rs3, %rs2;
	cvt.s64.s32 	%rd45, %r4;
	add.s64 	%rd46, %rd39, %rd45;
	ld.global.u8 	%rs4, [%rd46];
	mul.lo.s16 	%rs5, %rs4, %rs3;
	mul.lo.s64 	%rd47, %rd9, %rd21;
	add.s64 	%rd48, %rd47, %rd11;
	add.s64 	%rd49, %rd40, %rd48;
	ld.global.nc.u8 	%rs6, [%rd49];
	cvt.u16.u8 	%rs7, %rs6;
	shl.b64 	%rd50, %rd48, 1;
	add.s64 	%rd51, %rd39, %rd50;
	ld.global.u8 	%rs8, [%rd51];
	mad.lo.s16 	%rs9, %rs8, %rs7, %rs5;
	selp.b64 	%rd52, %rd12, 0, %p11;
	mad.lo.s64 	%rd53, %rd52, %rd21, %rd11;
	add.s64 	%rd54, %rd40, %rd53;
	ld.global.nc.u8 	%rs10, [%rd54];
	cvt.u16.u8 	%rs11, %rs10;
	cvt.s64.s32 	%rd55, %r3;
	add.s64 	%rd56, %rd39, %rd55;
	ld.global.u8 	%rs12, [%rd56];
	mad.lo.s16 	%rs13, %rs12, %rs11, %rs9;
	cvt.s64.s32 	%rd57, %r5;
	add.s64 	%rd58, %rd47, %rd57;
	add.s64 	%rd59, %rd40, %rd58;
	ld.global.nc.u8 	%rs14, [%rd59];
	cvt.u16.u8 	%rs15, %rs14;
	cvt.s64.s32 	%rd60, %r47;
	add.s64 	%rd61, %rd39, %rd60;
	ld.global.u8 	%rs16, [%rd61];
	mad.lo.s16 	%rs17, %rs16, %rs15, %rs13;
	cvt.s16.s8 	%rs18, %rs17;
	cvta.to.global.u64 	%rd62, %rd66;
	add.s64 	%rd15, %rd62, %rd48;
	ld.global.s8 	%rs1, [%rd15];
	mul.f32 	%f2, %f1, 0fC0000000;
	cvt.rn.f32.s16 	%f3, %rs18;
	mul.f32 	%f4, %f2, %f3;
	cvt.rn.f32.s16 	%f5, %rs1;
	mul.f32 	%f6, %f4, %f5;
	fma.rn.f32 	%f7, %f6, 0f3BBB989D, 0f3F000000;
	cvt.sat.f32.f32 	%f8, %f7;
	mov.f32 	%f9, 0f4B400001;
	mov.f32 	%f10, 0f437C0000;
	fma.rm.f32 	%f11, %f8, %f10, %f9;
	add.f32 	%f12, %f11, 0fCB40007F;
	neg.f32 	%f13, %f12;
	fma.rn.f32 	%f14, %f6, 0f3FB8AA3B, %f13;
	fma.rn.f32 	%f15, %f6, 0f32A57060, %f14;
	mov.b32 	%r45, %f11;
	shl.b32 	%r46, %r45, 23;
	mov.b32 	%f16, %r46;
	ex2.approx.ftz.f32 	%f17, %f15;
	mul.f32 	%f18, %f17, %f16;
	cvta.to.global.u64 	%rd63, %rd68;
	shl.b64 	%rd64, %rd48, 2;
	add.s64 	%rd65, %rd63, %rd64;
	ld.global.nc.f32 	%f19, [%rd65];
	setp.geu.f32 	%p12, %f19, %f18;
	@%p12 bra 	$L__BB7_11;
	neg.s16 	%rs19, %rs1;
	st.global.u8 	[%rd15], %rs19;
$L__BB7_11:
	ret;

}
	// .globl	_Z14update_latticeILb0EEvPaS0_PKfS0_fxxf
.visible .entry _Z14update_latticeILb0EEvPaS0_PKfS0_fxxf(
	.param .u64 .ptr .align 1 _Z14update_latticeILb0EEvPaS0_PKfS0_fxxf_param_0,
	.param .u64 .ptr .align 1 _Z14update_latticeILb0EEvPaS0_PKfS0_fxxf_param_1,
	.param .u64 .ptr .align 1 _Z14update_latticeILb0EEvPaS0_PKfS0_fxxf_param_2,
	.param .u64 .ptr .align 1 _Z14update_latticeILb0EEvPaS0_PKfS0_fxxf_param_3,
	.param .f32 _Z14update_latticeILb0EEvPaS0_PKfS0_fxxf_param_4,
	.param .u64 _Z14update_latticeILb0EEvPaS0_PKfS0_fxxf_param_5,
	.param .u64 _Z14update_latticeILb0EEvPaS0_PKfS0_fxxf_param_6,
	.param .f32 _Z14update_latticeILb0EEvPaS0_PKfS0_fxxf_param_7
)
{
	.reg .pred 	%p<13>;
	.reg .b16 	%rs<20>;
	.reg .b32 	%r<47>;
	.reg .b32 	%f<20>;
	.reg .b64 	%rd<72>;

	ld.param.u64 	%rd20, [_Z14update_latticeILb0EEvPaS0_PKfS0_fxxf_param_5];
	ld.param.u64 	%rd21, [_Z14update_latticeILb0EEvPaS0_PKfS0_fxxf_param_6];
	ld.param.f32 	%f1, [_Z14update_latticeILb0EEvPaS0_PKfS0_fxxf_param_7];
	mov.u32 	%r10, %ntid.x;
	mov.u32 	%r11, %ctaid.x;
	mul.wide.u32 	%rd22, %r10, %r11;
	mov.u32 	%r12, %tid.x;
	cvt.u64.u32 	%rd23, %r12;
	add.s64 	%rd1, %rd22, %rd23;
	or.b64  	%rd24, %rd1, %rd21;
	and.b64  	%rd25, %rd24, -4294967296;
	setp.ne.s64 	%p1, %rd25, 0;
	@%p1 bra 	$L__BB8_2;
	cvt.u32.u64 	%r13, %rd21;
	cvt.u32.u64 	%r14, %rd1;
	div.u32 	%r15, %r14, %r13;
	mul.lo.s32 	%r16, %r15, %r13;
	sub.s32 	%r17, %r14, %r16;
	cvt.u64.u32 	%rd70, %r15;
	cvt.u64.u32 	%rd71, %r17;
	bra.uni 	$L__BB8_3;
$L__BB8_2:
	div.s64 	%rd70, %rd1, %rd21;
	mul.lo.s64 	%rd26, %rd70, %rd21;
	sub.s64 	%rd71, %rd1, %rd26;
$L__BB8_3:
	shl.b64 	%rd8, %rd70, 32;
	cvt.s64.s32 	%rd9, %rd70;
	setp.ge.s64 	%p2, %rd9, %rd20;
	shl.b64 	%rd10, %rd71, 32;
	cvt.s64.s32 	%rd11, %rd71;
	setp.ge.s64 	%p3, %rd11, %rd21;
	or.pred  	%p4, %p2, %p3;
	@%p4 bra 	$L__BB8_11;
	cvt.u32.u64 	%r18, %rd71;
	cvt.u32.u64 	%r19, %rd70;
	add.s64 	%rd27, %rd8, 4294967296;
	shr.s64 	%rd12, %rd27, 32;
	setp.gt.s32 	%p5, %r19, 0;
	selp.b64 	%rd28, %rd70, %rd20, %p5;
	add.s64 	%rd29, %rd10, 4294967296;
	shr.s64 	%rd13, %rd29, 32;
	setp.lt.s64 	%p6, %rd13, %rd21;
	add.s32 	%r1, %r18, 1;
	selp.b32 	%r20, %r1, 0, %p6;
	setp.gt.s32 	%p7, %r18, 0;
	selp.b64 	%rd30, %rd71, %rd21, %p7;
	cvt.u32.u64 	%r21, %rd30;
	add.s32 	%r2, %r21, -1;
	add.s64 	%rd31, %rd20, 2147483647;
	mul.lo.s64 	%rd32, %rd31, %rd21;
	shl.b64 	%rd33, %rd32, 1;
	mad.lo.s64 	%rd34, %rd12, %rd21, %rd11;
	shl.b64 	%rd35, %rd34, 1;
	shr.u32 	%r22, %r19, 31;
	add.s32 	%r23, %r19, %r22;
	and.b32  	%r24, %r23, -2;
	sub.s32 	%r25, %r19, %r24;
	cvt.u32.u64 	%r26, %rd35;
	cvt.u32.u64 	%r27, %rd33;
	add.s32 	%r28, %r26, %r27;
	add.s32 	%r3, %r25, %r28;
	shl.b64 	%rd14, %rd28, 32;
	mad.lo.s64 	%rd36, %rd28, %rd21, %rd11;
	shl.b64 	%rd37, %rd36, 1;
	cvt.u32.u64 	%r29, %rd37;
	add.s32 	%r30, %r29, %r27;
	add.s32 	%r4, %r25, %r30;
	and.b64  	%rd38, %rd70, 1;
	setp.eq.b64 	%p8, %rd38, 1;
	not.pred 	%p9, %p8;
	selp.b32 	%r5, %r20, %r2, %p8;
	@%p9 bra 	$L__BB8_8;
	setp.lt.s64 	%p10, %rd13, %rd21;
	@%p10 bra 	$L__BB8_7;
	cvt.u32.u64 	%r32, %rd21;
	mad.lo.s32 	%r34, %r19, %r32, %r18;
	shl.b32 	%r35, %r34, 1;
	or.b32  	%r46, %r35, 1;
	bra.uni 	$L__BB8_9;
$L__BB8_7:
	cvt.u32.u64 	%r36, %rd21;
	mad.lo.s32 	%r38, %r19, %r36, %r1;
	shl.b32 	%r39, %r38, 1;
	add.s32 	%r46, %r39, -1;
	bra.uni 	$L__BB8_9;
$L__BB8_8:
	cvt.u32.u64 	%r40, %rd21;
	mad.lo.s32 	%r42, %r19, %r40, %r2;
	shl.b32 	%r43, %r42, 1;
	or.b32  	%r46, %r43, 1;
$L__BB8_9:
	ld.param.u64 	%rd69, [_Z14update_latticeILb0EEvPaS0_PKfS0_fxxf_param_3];
	ld.param.u64 	%rd68, [_Z14update_latticeILb0EEvPaS0_PKfS0_fxxf_param_2];
	ld.param.u64 	%rd67, [_Z14update_latticeILb0EEvPaS0_PKfS0_fxxf_param_1];
	ld.param.u64 	%rd66, [_Z14update_latticeILb0EEvPaS0_PKfS0_fxxf_param_0];
	cvta.to.global.u64 	%rd39, %rd69;
	cvta.to.global.u64 	%rd40, %rd67;
	setp.lt.s64 	%p11, %rd12, %rd20;
	add.s64 	%rd41, %rd14, -4294967296;
	shr.s64 	%rd42, %rd41, 32;
	mad.lo.s64 	%rd43, %rd42, %rd21, %rd11;
	add.s64 	%rd44, %rd40, %rd43;
	ld.global.nc.u8 	%rs2, [%rd44];
	cvt.u16.u8 	%rs3, %rs2;
	cvt.s64.s32 	%rd45, %r4;
	add.s64 	%rd46, %rd39, %rd45;
	ld.global.u8 	%rs4, [%rd46];
	mul.lo.s16 	%rs5, %rs4, %rs3;
	mul.lo.s64 	%rd47, %rd9, %rd21;
	add.s64 	%rd48, %rd47, %rd11;
	add.s64 	%rd49, %rd40, %rd48;
	ld.global.nc.u8 	%rs6, [%rd49];
	cvt.u16.u8 	%rs7, %rs6;
	shl.b64 	%rd50, %rd48, 1;
	add.s64 	%rd51, %rd39, %rd50;
	ld.global.u8 	%rs8, [%rd51];
	mad.lo.s16 	%rs9, %rs8, %rs7, %rs5;
	selp.b64 	%rd52, %rd12, 0, %p11;
	mad.lo.s64 	%rd53, %rd52, %rd21, %rd11;
	add.s64 	%rd54, %rd40, %rd53;
	ld.global.nc.u8 	%rs10, [%rd54];
	cvt.u16.u8 	%rs11, %rs10;
	cvt.s64.s32 	%rd55, %r3;
	add.s64 	%rd56, %rd39, %rd55;
	ld.global.u8 	%rs12, [%rd56];
	mad.lo.s16 	%rs13, %rs12, %rs11, %rs9;
	cvt.s64.s32 	%rd57, %r5;
	add.s64 	%rd58, %rd47, %rd57;
	add.s64 	%rd59, %rd40, %rd58;
	ld.global.nc.u8 	%rs14, [%rd59];
	cvt.u16.u8 	%rs15, %rs14;
	cvt.s64.s32 	%rd60, %r46;
	add.s64 	%rd61, %rd39, %rd60;
	ld.global.u8 	%rs16, [%rd61];
	mad.lo.s16 	%rs17, %rs16, %rs15, %rs13;
	cvt.s16.s8 	%rs18, %rs17;
	cvta.to.global.u64 	%rd62, %rd66;
	add.s64 	%rd15, %rd62, %rd48;
	ld.global.s8 	%rs1, [%rd15];
	mul.f32 	%f2, %f1, 0fC0000000;
	cvt.rn.f32.s16 	%f3, %rs18;
	mul.f32 	%f4, %f2, %f3;
	cvt.rn.f32.s16 	%f5, %rs1;
	mul.f32 	%f6, %f4, %f5;
	fma.rn.f32 	%f7, %f6, 0f3BBB989D, 0f3F000000;
	cvt.sat.f32.f32 	%f8, %f7;
	mov.f32 	%f9, 0f4B400001;
	mov.f32 	%f10, 0f437C0000;
	fma.rm.f32 	%f11, %f8, %f10, %f9;
	add.f32 	%f12, %f11, 0fCB40007F;
	neg.f32 	%f13, %f12;
	fma.rn.f32 	%f14, %f6, 0f3FB8AA3B, %f13;
	fma.rn.f32 	%f15, %f6, 0f32A57060, %f14;
	mov.b32 	%r44, %f11;
	shl.b32 	%r45, %r44, 23;
	mov.b32 	%f16, %r45;
	ex2.approx.ftz.f32 	%f17, %f15;
	mul.f32 	%f18, %f17, %f16;
	cvta.to.global.u64 	%rd63, %rd68;
	shl.b64 	%rd64, %rd48, 2;
	add.s64 	%rd65, %rd63, %rd64;
	ld.global.nc.f32 	%f19, [%rd65];
	setp.geu.f32 	%p12, %f19, %f18;
	@%p12 bra 	$L__BB8_11;
	neg.s16 	%rs19, %rs1;
	st.global.u8 	[%rd15], %rs19;
$L__BB8_11:
	ret;

}
	// .globl	_ZN3cub18CUB_300001_SM_10006detail11EmptyKernelIvEEvv
.visible .entry _ZN3cub18CUB_300001_SM_10006detail11EmptyKernelIvEEvv()
{


	ret;

}
	// .globl	_ZN3cub18CUB_300001_SM_10006detail6reduce28DeviceReduceSingleTileKernelINS2_10policy_hubIN6thrust24THRUST_300001_SM_1000_NS7complexIfEEyN4cuda3std3__44plusIvEEE10Policy1000EPS8_SG_ySD_S8_S8_NSB_10__identityEEEvT0_T1_T2_T3_T4_T6_
.visible .entry _ZN3cub18CUB_300001_SM_10006detail6reduce28DeviceReduceSingleTileKernelINS2_10policy_hubIN6thrust24THRUST_300001_SM_1000_NS7complexIfEEyN4cuda3std3__44plusIvEEE10Policy1000EPS8_SG_ySD_S8_S8_NSB_10__identityEEEvT0_T1_T2_T3_T4_T6_(
	.param .u64 .ptr .align 1 _ZN3cub18CUB_300001_SM_10006detail6reduce28DeviceReduceSingleTileKernelINS2_10policy_hubIN6thrust24THRUST_300001_SM_1000_NS7complexIfEEyN4cuda3std3__44plusIvEEE10Policy1000EPS8_SG_ySD_S8_S8_NSB_10__identityEEEvT0_T1_T2_T3_T4_T6__param_0,
	.param .u64 .ptr .align 1 _ZN3cub18CUB_300001_SM_10006detail6reduce28DeviceReduceSingleTileKernelINS2_10policy_hubIN6thrust24THRUST_300001_SM_1000_NS7complexIfEEyN4cuda3std3__44plusIvEEE10Policy1000EPS8_SG_ySD_S8_S8_NSB_10__identityEEEvT0_T1_T2_T3_T4_T6__param_1,
	.param .u64 _ZN3cub18CUB_300001_SM_10006detail6reduce28DeviceReduceSingleTileKernelINS2_10policy_hubIN6thrust24THRUST_300001_SM_1000_NS7complexIfEEyN4cuda3std3__44plusIvEEE10Policy1000EPS8_SG_ySD_S8_S8_NSB_10__identityEEEvT0_T1_T2_T3_T4_T6__param_2,
	.param .align 1 .b8 _ZN3cub18CUB_300001_SM_10006detail6reduce28DeviceReduceSingleTileKernelINS2_10policy_hubIN6thrust24THRUST_300001_SM_1000_NS7complexIfEEyN4cuda3std3__44plusIvEEE10Policy1000EPS8_SG_ySD_S8_S8_NSB_10__identityEEEvT0_T1_T2_T3_T4_T6__param_3[1],
	.param .align 8 .b8 _ZN3cub18CUB_300001_SM_10006detail6reduce28DeviceReduceSingleTileKernelINS2_10policy_hubIN6thrust24THRUST_300001_SM_1000_NS7complexIfEEyN4cuda3std3__44plusIvEEE10Policy1000EPS8_SG_ySD_S8_S8_NSB_10__identityEEEvT0_T1_T2_T3_T4_T6__param_4[8],
	.param .align 1 .b8 _ZN3cub18CUB_300001_SM_10006detail6reduce28DeviceReduceSingleTileKernelINS2_10policy_hubIN6thrust24THRUST_300001_SM_1000_NS7complexIfEEyN4cuda3std3__44plusIvEEE10Policy1000EPS8_SG_ySD_S8_S8_NSB_10__identityEEEvT0_T1_T2_T3_T4_T6__param_5[1]
)
.maxntid 512
.minnctapersm 1
{
	.reg .pred 	%p<58>;
	.reg .b32 	%r<274>;
	.reg .b32 	%f<460>;
	.reg .b64 	%rd<88>;
	// demoted variable
	.shared .align 8 .b8 _ZZN3cub18CUB_300001_SM_10006detail6reduce28DeviceReduceSingleTileKernelINS2_10policy_hubIN6thrust24THRUST_300001_SM_1000_NS7complexIfEEyN4cuda3std3__44plusIvEEE10Policy1000EPS8_SG_ySD_S8_S8_NSB_10__identityEEEvT0_T1_T2_T3_T4_T6_E12temp_storage[152];
	ld.param.u64 	%rd17, [_ZN3cub18CUB_300001_SM_10006detail6reduce28DeviceReduceSingleTileKernelINS2_10policy_hubIN6thrust24THRUST_300001_SM_1000_NS7complexIfEEyN4cuda3std3__44plusIvEEE10Policy1000EPS8_SG_ySD_S8_S8_NSB_10__identityEEEvT0_T1_T2_T3_T4_T6__param_0];
	ld.param.u64 	%rd19, [_ZN3cub18CUB_300001_SM_10006detail6reduce28DeviceReduceSingleTileKernelINS2_10policy_hubIN6thrust24THRUST_300001_SM_1000_NS7complexIfEEyN4cuda3std3__44plusIvEEE10Policy1000EPS8_SG_ySD_S8_S8_NSB_10__identityEEEvT0_T1_T2_T3_T4_T6__param_1];
	ld.param.u64 	%rd18, [_ZN3cub18CUB_300001_SM_10006detail6reduce28DeviceReduceSingleTileKernelINS2_10policy_hubIN6thrust24THRUST_300001_SM_1000_NS7complexIfEEyN4cuda3std3__44plusIvEEE10Policy1000EPS8_SG_ySD_S8_S8_NSB_10__identityEEEvT0_T1_T2_T3_T4_T6__param_2];
	ld.param.v2.f32 	{%f59, %f60}, [_ZN3cub18CUB_300001_SM_10006detail6reduce28DeviceReduceSingleTileKernelINS2_10policy_hubIN6thrust24THRUST_300001_SM_1000_NS7complexIfEEyN4cuda3std3__44plusIvEEE10Policy1000EPS8_SG_ySD_S8_S8_NSB_10__identityEEEvT0_T1_T2_T3_T4_T6__param_4];
	cvta.to.global.u64 	%rd1, %rd19;
	setp.ne.s64 	%p1, %rd18, 0;
	@%p1 bra 	$L__BB10_3;
	mov.u32 	%r264, %tid.x;
	setp.ne.s32 	%p57, %r264, 0;
	@%p57 bra 	$L__BB10_39;
	st.global.v2.f32 	[%rd1], {%f59, %f60};
	bra.uni 	$L__BB10_39;
$L__BB10_3:
	setp.gt.u64 	%p2, %rd18, 3583;
	@%p2 bra 	$L__BB10_21;
	cvt.u32.u64 	%r1, %rd18;
	mov.u32 	%r2, %tid.x;
	setp.ge.u32 	%p19, %r2, %r1;
	mov.f32 	%f442, 0f00000000;
	mov.f32 	%f443, %f442;
	mov.u32 	%r268, %r2;
	@%p19 bra 	$L__BB10_6;
	mul.wide.u32 	%rd70, %r2, 8;
	add.s64 	%rd69, %rd17, %rd70;
	// begin inline asm
	ld.global.nc.u64 %rd68, [%rd69];
	// end inline asm
	mov.b64 	{%r128, %r129}, %rd68;
	mov.b32 	%f443, %r128;
	mov.b32 	%f442, %r129;
	add.s32 	%r268, %r2, 512;
$L__BB10_6:
	setp.ge.u32 	%p20, %r268, %r1;
	@%p20 bra 	$L__BB10_12;
	not.b32 	%r130, %r268;
	add.s32 	%r5, %r130, %r1;
	and.b32  	%r131, %r5, 1536;
	setp.eq.s32 	%p21, %r131, 1536;
	@%p21 bra 	$L__BB10_10;
	mul.wide.u32 	%rd71, %r268, 8;
	add.s64 	%rd83, %rd17, %rd71;
	shr.u32 	%r132, %r5, 9;
	add.s32 	%r133, %r132, 1;
	and.b32  	%r134, %r133, 3;
	neg.s32 	%r266, %r134;
$L__BB10_9:
	.pragma "nounroll";
	// begin inline asm
	ld.global.nc.u64 %rd72, [%rd83];
	// end inline asm
	mov.b64 	{%r135, %r136}, %rd72;
	mov.b32 	%f214, %r136;
	mov.b32 	%f215, %r135;
	add.f32 	%f443, %f443, %f215;
	add.f32 	%f442, %f442, %f214;
	add.s32 	%r268, %r268, 512;
	add.s64 	%rd83, %rd83, 4096;
	add.s32 	%r266, %r266, 1;
	setp.ne.s32 	%p22, %r266, 0;
	@%p22 bra 	$L__BB10_9;
$L__BB10_10:
	setp.lt.u32 	%p23, %r5, 1536;
	@%p23 bra 	$L__BB10_12;
$L__BB10_11:
	mul.wide.s32 	%rd82, %r268, 8;
	add.s64 	%rd75, %rd17, %rd82;
	// begin inline asm
	ld.global.nc.u64 %rd74, [%rd75];
	// end inline asm
	mov.b64 	{%r137, %r138}, %rd74;
	mov.b32 	%f216, %r138;
	mov.b32 	%f217, %r137;
	add.f32 	%f218, %f443, %f217;
	add.f32 	%f219, %f442, %f216;
	add.s64 	%rd77, %rd75, 4096;
	// begin inline asm
	ld.global.nc.u64 %rd76, [%rd77];
	// end inline asm
	mov.b64 	{%r139, %r140}, %rd76;
	mov.b32 	%f220, %r140;
	mov.b32 	%f221, %r139;
	add.f32 	%f222, %f218, %f221;
	add.f32 	%f223, %f219, %f220;
	add.s64 	%rd79, %rd75, 8192;
	// begin inline asm
	ld.global.nc.u64 %rd78, [%rd79];
	// end inline asm
	mov.b64 	{%r141, %r142}, %rd78;
	mov.b32 	%f224, %r142;
	mov.b32 	%f225, %r141;
	add.f32 	%f226, %f222, %f225;
	add.f32 	%f227, %f223, %f224;
	add.s64 	%rd81, %rd75, 12288;
	// begin inline asm
	ld.global.nc.u64 %rd80, [%rd81];
	// end inline asm
	mov.b64 	{%r143, %r144}, %rd80;
	mov.b32 	%f228, %r144;
	mov.b32 	%f229, %r143;
	add.f32 	%f443, %f226, %f229;
	add.f32 	%f442, %f227, %f228;
	add.s32 	%r268, %r268, 2048;
	setp.lt.s32 	%p24, %r268, %r1;
	@%p24 bra 	$L__BB10_11;
$L__BB10_12:
	setp.lt.u64 	%p25, %rd18, 512;
	@%p25 bra 	$L__BB10_17;
	// begin inline asm
	mov.u32 %r208, %laneid;
	// end inline asm
	mov.b32 	%r210, %f443;
	mov.b32 	%r216, 1;
	mov.b32 	%r257, 31;
	mov.b32 	%r258, -1;
	// begin inline asm
	shfl.sync.down.b32 %r209, %r210, %r216, %r257, %r258;
	// end inline asm
	mov.b32 	%r215, %f442;
	// begin inline asm
	shfl.sync.down.b32 %r214, %r215, %r216, %r257, %r258;
	// end inline asm
	mov.b32 	%f346, %r209;
	mov.b32 	%f347, %r214;
	setp.gt.s32 	%p49, %r208, 30;
	add.f32 	%f348, %f443, %f346;
	add.f32 	%f349, %f442, %f347;
	selp.f32 	%f350, %f442, %f349, %p49;
	selp.f32 	%f351, %f443, %f348, %p49;
	mov.b32 	%r220, %f351;
	mov.b32 	%r226, 2;
	// begin inline asm
	shfl.sync.down.b32 %r219, %r220, %r226, %r257, %r258;
	// end inline asm
	mov.b32 	%r225, %f350;
	// begin inline asm
	shfl.sync.down.b32 %r224, %r225, %r226, %r257, %r258;
	// end inline asm
	mov.b32 	%f352, %r219;
	mov.b32 	%f353, %r224;
	setp.gt.s32 	%p50, %r208, 29;
	add.f32 	%f354, %f351, %f352;
	add.f32 	%f355, %f350, %f353;
	selp.f32 	%f356, %f350, %f355, %p50;
	selp.f32 	%f357, %f351, %f354, %p50;
	mov.b32 	%r230, %f357;
	mov.b32 	%r236, 4;
	// begin inline asm
	shfl.sync.down.b32 %r229, %r230, %r236, %r257, %r258;
	// end inline asm
	mov.b32 	%r235, %f356;
	// begin inline asm
	shfl.sync.down.b32 %r234, %r235, %r236, %r257, %r258;
	// end inline asm
	mov.b32 	%f358, %r229;
	mov.b32 	%f359, %r234;
	setp.gt.s32 	%p51, %r208, 27;
	add.f32 	%f360, %f357, %f358;
	add.f32 	%f361, %f356, %f359;
	selp.f32 	%f362, %f356, %f361, %p51;
	selp.f32 	%f363, %f357, %f360, %p51;
	mov.b32 	%r240, %f363;
	mov.b32 	%r246, 8;
	// begin inline asm
	shfl.sync.down.b32 %r239, %r240, %r246, %r257, %r258;
	// end inline asm
	mov.b32 	%r245, %f362;
	// begin inline asm
	shfl.sync.down.b32 %r244, %r245, %r246, %r257, %r258;
	// end inline asm
	mov.b32 	%f364, %r239;
	mov.b32 	%f365, %r244;
	setp.gt.s32 	%p52, %r208, 23;
	add.f32 	%f366, %f363, %f364;
	add.f32 	%f367, %f362, %f365;
	selp.f32 	%f368, %f363, %f366, %p52;
	selp.f32 	%f369, %f362, %f367, %p52;
	mov.b32 	%r250, %f368;
	mov.b32 	%r256, 16;
	// begin inline asm
	shfl.sync.down.b32 %r249, %r250, %r256, %r257, %r258;
	// end inline asm
	mov.b32 	%r255, %f369;
	// begin inline asm
	shfl.sync.down.b32 %r254, %r255, %r256, %r257, %r258;
	// end inline asm
	mov.b32 	%f370, %r249;
	mov.b32 	%f371, %r254;
	setp.gt.s32 	%p53, %r208, 15;
	add.f32 	%f19, %f368, %f370;
	add.f32 	%f20, %f369, %f371;
	selp.f32 	%f459, %f368, %f19, %p53;
	selp.f32 	%f458, %f369, %f20, %p53;
	setp.ne.s32 	%p54, %r208, 0;
	@%p54 bra 	$L__BB10_15;
	shr.u32 	%r259, %r2, 2;
	and.b32  	%r260, %r259, 248;
	mov.u32 	%r261, _ZZN3cub18CUB_300001_SM_10006detail6reduce28DeviceReduceSingleTileKernelINS2_10policy_hubIN6thrust24THRUST_300001_SM_1000_NS7complexIfEEyN4cuda3std3__44plusIvEEE10Policy1000EPS8_SG_ySD_S8_S8_NSB_10__identityEEEvT0_T1_T2_T3_T4_T6_E12temp_storage;
	add.s32 	%r262, %r261, %r260;
	st.shared.v2.f32 	[%r262+16], {%f19, %f20};
$L__BB10_15:
	bar.sync 	0;
	setp.ne.s32 	%p55, %r2, 0;
	@%p55 bra 	$L__BB10_37;
	ld.shared.v2.f32 	{%f372, %f373}, [_ZZN3cub18CUB_300001_SM_10006detail6reduce28DeviceReduceSingleTileKernelINS2_10policy_hubIN6thrust24THRUST_300001_SM_1000_NS7complexIfEEyN4cuda3std3__44plusIvEEE10Policy1000EPS8_SG_ySD_S8_S8_NSB_10__identityEEEvT0_T1_T2_T3_T4_T6_E12temp_storage+24];
	add.f32 	%f374, %f459, %f372;
	add.f32 	%f375, %f458, %f373;
	ld.shared.v2.f32 	{%f376, %f377}, [_ZZN3cub18CUB_300001_SM_10006detail6reduce28DeviceReduceSingleTileKernelINS2_10policy_hubIN6thrust24THRUST_300001_SM_1000_NS7complexIfEEyN4cuda3std3__44plusIvEEE10Policy1000EPS8_SG_ySD_S8_S8_NSB_10__identityEEEvT0_T1_T2_T3_T4_T6_E12temp_storage+32];
	add.f32 	%f378, %f374, %f376;
	add.f32 	%f379, %f375, %f377;
	ld.shared.v2.f32 	{%f380, %f381}, [_ZZN3cub18CUB_300001_SM_10006detail6reduce28DeviceReduceSingleTileKernelINS2_10policy_hubIN6thrust24THRUST_300001_SM_1000_NS7complexIfEEyN4cuda3std3__44plusIvEEE10Policy1000EPS8_SG_ySD_S8_S8_NSB_10__identityEEEvT0_T1_T2_T3_T4_T6_E12temp_storage+40];
	add.f32 	%f382, %f378, %f380;
	add.f32 	%f383, %f379, %f381;
	ld.shared.v2.f32 	{%f384, %f385}, [_ZZN3cub18CUB_300001_SM_10006detail6reduce28DeviceReduceSingleTileKernelINS2_10policy_hubIN6thrust24THRUST_300001_SM_1000_NS7complexIfEEyN4cuda3std3__44plusIvEEE10Policy1000EPS8_SG_ySD_S8_S8_NSB_10__identityEEEvT0_T1_T2_T3_T4_T6_E12temp_storage+48];
	add.f32 	%f386, %f382, %f384;
	add.f32 	%f387, %f383, %f385;
	ld.shared.v2.f32 	{%f388, %f389}, [_ZZN3cub18CUB_300001_SM_10006detail6reduce28DeviceReduceSingleTileKernelINS2_10policy_hubIN6thrust24THRUST_300001_SM_1000_NS7complexIfEEyN4cuda3std3__44plusIvEEE10Policy1000EPS8_SG_ySD_S8_S8_NSB_10__identityEEEvT0_T1_T2_T3_T4_T6_E12temp_storage+56];
	add.f32 	%f390, %f386, %f388;
	add.f32 	%f391, %f387, %f389;
	ld.shared.v2.f32 	{%f392, %f393}, [_ZZN3cub18CUB_300001_SM_10006detail6reduce28DeviceReduceSingleTileKernelINS2_10policy_hubIN6thrust24THRUST_300001_SM_1000_NS7complexIfEEyN4cuda3std3__44plusIvEEE10Policy1000EPS8_SG_ySD_S8_S8_NSB_10__identityEEEvT0_T1_T2_T3_T4_T6_E12temp_storage+64];
	add.f32 	%f394, %f390, %f392;
	add.f32 	%f395, %f391, %f393;
	ld.shared.v2.f32 	{%f396, %f397}, [_ZZN3cub18CUB_300001_SM_10006detail6reduce28DeviceReduceSingleTileKernelINS2_10policy_hubIN6thrust24THRUST_300001_SM_1000_NS7complexIfEEyN4cuda3std3__44plusIvEEE10Policy1000EPS8_SG_ySD_S8_S8_NSB_10__identityEEEvT0_T1_T2_T3_T4_T6_E12temp_storage+72];
	add.f32 	%f398, %f394, %f396;
	add.f32 	%f399, %f395, %f397;
	ld.shared.v2.f32 	{%f400, %f401}, [_ZZN3cub18CUB_300001_SM_10006detail6reduce28DeviceReduceSingleTileKernelINS2_10policy_hubIN6thrust24THRUST_300001_SM_1000_NS7complexIfEEyN4cuda3std3__44plusIvEEE10Policy1000EPS8_SG_ySD_S8_S8_NSB_10__identityEEEvT0_T1_T2_T3_T4_T6_E12temp_storage+80];
	add.f32 	%f402, %f398, %f400;
	add.f32 	%f403, %f399, %f401;
	ld.shared.v2.f32 	{%f404, %f405}, [_ZZN3cub18CUB_300001_SM_10006detail6reduce28DeviceReduceSingleTileKernelINS2_10policy_hubIN6thrust24THRUST_300001_SM_1000_NS7complexIfEEyN4cuda3std3__44plusIvEEE10Policy1000EPS8_SG_ySD_S8_S8_NSB_10__identityEEEvT0_T1_T2_T3_T4_T6_E12temp_storage+88];
	add.f32 	%f406, %f402, %f404;
	add.f32 	%f407, %f403, %f405;
	ld.shared.v2.f32 	{%f408, %f409}, [_ZZN3cub18CUB_300001_SM_10006detail6reduce28DeviceReduceSingleTileKernelINS2_10policy_hubIN6thrust24THRUST_300001_SM_1000_NS7complexIfEEyN4cuda3std3__44plusIvEEE10Policy1000EPS8_SG_ySD_S8_S8_NSB_10__identityEEEvT0_T1_T2_T3_T4_T6_E12temp_storage+96];
	add.f32 	%f410, %f406, %f408;
	add.f32 	%f411, %f407, %f409;
	ld.shared.v2.f32 	{%f412, %f413}, [_ZZN3cub18CUB_300001_SM_10006detail6reduce28DeviceReduceSingleTileKernelINS2_10policy_hubIN6thrust24THRUST_300001_SM_1000_NS7complexIfEEyN4cuda3std3__44plusIvEEE10Policy1000EPS8_SG_ySD_S8_S8_NSB_10__identityEEEvT0_T1_T2_T3_T4_T6_E12temp_storage+104];
	add.f32 	%f414, %f410, %f412;
	add.f32 	%f415, %f411, %f413;
	ld.shared.v2.f32 	{%f416, %f417}, [_ZZN3cub18CUB_300001_SM_10006detail6reduce28DeviceReduceSingleTileKernelINS2_10policy_hubIN6thrust24THRUST_300001_SM_1000_NS7complexIfEEyN4cuda3std3__44plusIvEEE10Policy1000EPS8_SG_ySD_S8_S8_NSB_10__identityEEEvT0_T1_T2_T3_T4_T6_E12temp_storage+112];
	add.f32 	%f418, %f414, %f416;
	add.f32 	%f419, %f415, %f417;
	ld.shared.v2.f32 	{%f420, %f421}, [_ZZN3cub18CUB_300001_SM_10006detail6reduce28DeviceReduceSingleTileKernelINS2_10policy_hubIN6thrust24THRUST_300001_SM_1000_NS7complexIfEEyN4cuda3std3__44plusIvEEE10Policy1000EPS8_SG_ySD_S8_S8_NSB_10__identityEEEvT0_T1_T2_T3_T4_T6_E12temp_storage+120];
	add.f32 	%f422, %f418, %f420;
	add.f32 	%f423, %f419, %f421;
	ld.shared.v2.f32 	{%f424, %f425}, [_ZZN3cub18CUB_300001_SM_10006detail6reduce28DeviceReduceSingleTileKernelINS2_10policy_hubIN6thrust24THRUST_300001_SM_1000_NS7complexIfEEyN4cuda3std3__44plusIvEEE10Policy1000EPS8_SG_ySD_S8_S8_NSB_10__identityEEEvT0_T1_T2_T3_T4_T6_E12temp_storage+128];
	add.f32 	%f426, %f422, %f424;
	add.f32 	%f427, %f423, %f425;
	ld.shared.v2.f32 	{%f428, %f429}, [_ZZN3cub18CUB_300001_SM_10006detail6reduce28DeviceReduceSingleTileKernelINS2_10policy_hubIN6thrust24THRUST_300001_SM_1000_NS7complexIfEEyN4cuda3std3__44plusIvEEE10Policy1000EPS8_SG_ySD_S8_S8_NSB_10__identityEEEvT0_T1_T2_T3_T4_T6_E12temp_storage+136];
	add.f32 	%f459, %f426, %f428;
	add.f32 	%f458, %f427, %f429;
	bra.uni 	$L__BB10_37;
$L__BB10_17:
	// begin inline asm
	mov.u32 %r145, %laneid;
	// end inline asm
	and.b32  	%r196, %r2, 992;
	add.s32 	%r197, %r196, 32;
	setp.gt.u32 	%p26, %r197, %r1;
	not.b32 	%r198, %r196;
	add.s32 	%r199, %r1, %r198;
	selp.b32 	%r194, %r199, 31, %p26;
	mov.b32 	%r147, %f443;
	mov.b32 	%r153, 1;
	mov.b32 	%r195, -1;
	// begin inline asm
	shfl.sync.down.b32 %r146, %r147, %r153, %r194, %r195;
	// end inline asm
	mov.b32 	%r152, %f442;
	// begin inline asm
	shfl.sync.down.b32 %r151, %r152, %r153, %r194, %r195;
	// end inline asm
	mov.b32 	%f230, %r146;
	mov.b32 	%f231, %r151;
	setp.lt.s32 	%p27, %r145, %r194;
	add.f32 	%f232, %f443, %f230;
	add.f32 	%f233, %f442, %f231;
	selp.f32 	%f234, %f232, %f443, %p27;
	selp.f32 	%f235, %f233, %f442, %p27;
	mov.b32 	%r157, %f234;
	mov.b32 	%r163, 2;
	// begin inline asm
	shfl.sync.down.b32 %r156, %r157, %r163, %r194, %r195;
	// end inline asm
	mov.b32 	%r162, %f235;
	// begin inline asm
	shfl.sync.down.b32 %r161, %r162, %r163, %r194, %r195;
	// end inline asm
	mov.b32 	%f236, %r156;
	mov.b32 	%f237, %r161;
	add.s32 	%r200, %r145, 2;
	setp.gt.s32 	%p28, %r200, %r194;
	add.f32 	%f238, %f234, %f236;
	add.f32 	%f239, %f235, %f237;
	selp.f32 	%f240, %f234, %f238, %p28;
	selp.f32 	%f241, %f235, %f239, %p28;
	mov.b32 	%r167, %f240;
	mov.b32 	%r173, 4;
	// begin inline asm
	shfl.sync.down.b32 %r166, %r167, %r173, %r194, %r195;
	// end inline asm
	mov.b32 	%r172, %f241;
	// begin inline asm
	shfl.sync.down.b32 %r171, %r172, %r173, %r194, %r195;
	// end inline asm
	mov.b32 	%f242, %r166;
	mov.b32 	%f243, %r171;
	add.s32 	%r201, %r145, 4;
	setp.gt.s32 	%p29, %r201, %r194;
	add.f32 	%f244, %f240, %f242;
	add.f32 	%f245, %f241, %f243;
	selp.f32 	%f246, %f240, %f244, %p29;
	selp.f32 	%f247, %f241, %f245, %p29;
	mov.b32 	%r177, %f246;
	mov.b32 	%r183, 8;
	// begin inline asm
	shfl.sync.down.b32 %r176, %r177, %r183, %r194, %r195;
	// end inline asm
	mov.b32 	%r182, %f247;
	// begin inline asm
	shfl.sync.down.b32 %r181, %r182, %r183, %r194, %r195;
	// end inline asm
	mov.b32 	%f248, %r176;
	mov.b32 	%f249, %r181;
	add.s32 	%r202, %r145, 8;
	setp.gt.s32 	%p30, %r202, %r194;
	add.f32 	%f250, %f246, %f248;
	add.f32 	%f251, %f247, %f249;
	selp.f32 	%f252, %f246, %f250, %p30;
	selp.f32 	%f253, %f247, %f251, %p30;
	mov.b32 	%r187, %f252;
	mov.b32 	%r193, 16;
	// begin inline asm
	shfl.sync.down.b32 %r186, %r187, %r193, %r194, %r195;
	// end inline asm
	mov.b32 	%r192, %f253;
	// begin inline asm
	shfl.sync.down.b32 %r191, %r192, %r193, %r194, %r195;
	// end inline asm
	mov.b32 	%f254, %r186;
	mov.b32 	%f255, %r191;
	add.s32 	%r203, %r145, 16;
	setp.gt.s32 	%p31, %r203, %r194;
	add.f32 	%f256, %f252, %f254;
	add.f32 	%f257, %f253, %f255;
	selp.f32 	%f459, %f252, %f256, %p31;
	selp.f32 	%f458, %f253, %f257, %p31;
	setp.ne.s32 	%p32, %r145, 0;
	@%p32 bra 	$L__BB10_19;
	shr.u32 	%r204, %r2, 2;
	and.b32  	%r205, %r204, 248;
	mov.u32 	%r206, _ZZN3cub18CUB_300001_SM_10006detail6reduce28DeviceReduceSingleTileKernelINS2_10policy_hubIN6thrust24THRUST_300001_SM_1000_NS7complexIfEEyN4cuda3std3__44plusIvEEE10Policy1000EPS8_SG_ySD_S8_S8_NSB_10__identityEEEvT0_T1_T2_T3_T4_T6_E12temp_storage;
	add.s32 	%r207, %r206, %r205;
	st.shared.v2.f32 	[%r207+16], {%f459, %f458};
$L__BB10_19:
	bar.sync 	0;
	setp.ne.s32 	%p33, %r2, 0;
	@%p33 bra 	$L__BB10_37;
	setp.gt.u64 	%p34, %rd18, 32;
	ld.shared.v2.f32 	{%f258, %f259}, [_ZZN3cub18CUB_300001_SM_10006detail6reduce28DeviceReduceSingleTileKernelINS2_10policy_hubIN6thrust24THRUST_300001_SM_1000_NS7complexIfEEyN4cuda3std3__44plusIvEEE10Policy1000EPS8_SG_ySD_S8_S8_NSB_10__identityEEEvT0_T1_T2_T3_T4_T6_E12temp_storage+24];
	add.f32 	%f260, %f459, %f258;
	add.f32 	%f261, %f458, %f259;
	selp.f32 	%f262, %f260, %f459, %p34;
	selp.f32 	%f263, %f261, %f458, %p34;
	setp.gt.u64 	%p35, %rd18, 64;
	ld.shared.v2.f32 	{%f264, %f265}, [_ZZN3cub18CUB_300001_SM_10006detail6reduce28DeviceReduceSingleTileKernelINS2_10policy_hubIN6thrust24THRUST_300001_SM_1000_NS7complexIfEEyN4cuda3std3__44plusIvEEE10Policy1000EPS8_SG_ySD_S8_S8_NSB_10__identityEEEvT0_T1_T2_T3_T4_T6_E12temp_storage+32];
	add.f32 	%f266, %f262, %f264;
	add.f32 	%f267, %f263, %f265;
	selp.f32 	%f268, %f266, %f262, %p35;
	selp.f32 	%f269, %f267, %f263, %p35;
	setp.gt.u64 	%p36, %rd18, 96;
	ld.shared.v2.f32 	{%f270, %f271}, [_ZZN3cub18CUB_300001_SM_10006detail6reduce28DeviceReduceSingleTileKernelINS2_10policy_hubIN6thrust24THRUST_300001_SM_1000_NS7complexIfEEyN4cuda3std3__44plusIvEEE10Policy1000EPS8_SG_ySD_S8_S8_NSB_10__identityEEEvT0_T1_T2_T3_T4_T6_E12temp_storage+40];
	add.f32 	%f272, %f268, %f270;
	add.f32 	%f273, %f269, %f271;
	selp.f32 	%f274, %f272, %f268, %p36;
	selp.f32 	%f275, %f273, %f269, %p36;
	setp.gt.u64 	%p37, %rd18, 128;
	ld.shared.v2.f32 	{%f276, %f277}, [_ZZN3cub18CUB_300001_SM_10006detail6reduce28DeviceReduceSingleTileKernelINS2_10policy_hubIN6thrust24THRUST_300001_SM_1000_NS7complexIfEEyN4cuda3std3__44plusIvEEE10Policy1000EPS8_SG_ySD_S8_S8_NSB_10__identityEEEvT0_T1_T2_T3_T4_T6_E12temp_storage+48];
	add.f32 	%f278, %f274, %f276;
	add.f32 	%f279, %f275, %f277;
	selp.f32 	%f280, %f278, %f274, %p37;
	selp.f32 	%f281, %f279, %f275, %p37;
	setp.gt.u64 	%p38, %rd18, 160;
	ld.shared.v2.f32 	{%f282, %f283}, [_ZZN3cub18CUB_300001_SM_10006detail6reduce28DeviceReduceSingleTileKernelINS2_10policy_hubIN6thrust24THRUST_300001_SM_1000_NS7complexIfEEyN4cuda3std3__44plusIvEEE10Policy1000EPS8_SG_ySD_S8_S8_NSB_10__identityEEEvT0_T1_T2_T3_T4_T6_E12temp_storage+56];
	add.f32 	%f284, %f280, %f282;
	add.f32 	%f285, %f281, %f283;
	selp.f32 	%f286, %f284, %f280, %p38;
	selp.f32 	%f287, %f285, %f281, %p38;
	setp.gt.u64 	%p39, %rd18, 192;
	ld.shared.v2.f32 	{%f288, %f289}, [_ZZN3cub18CUB_300001_SM_10006detail6reduce28DeviceReduceSingleTileKernelINS2_10policy_hubIN6thrust24THRUST_300001_SM_1000_NS7complexIfEEyN4cuda3std3__44plusIvEEE10Policy1000EPS8_SG_ySD_S8_S8_NSB_10__identityEEEvT0_T1_T2_T3_T4_T6_E12temp_storage+64];
	add.f32 	%f290, %f286, %f288;
	add.f32 	%f291, %f287, %f289;
	selp.f32 	%f292, %f290, %f286, %p39;
	selp.f32 	%f293, %f291, %f287, %p39;
	setp.gt.u64 	%p40, %rd18, 224;
	ld.shared.v2.f32 	{%f294, %f295}, [_ZZN3cub18CUB_300001_SM_10006detail6reduce28DeviceReduceSingleTileKernelINS2_10policy_hubIN6thrust24THRUST_300001_SM_1000_NS7complexIfEEyN4cuda3std3__44plusIvEEE10Policy1000EPS8_SG_ySD_S8_S8_NSB_10__identityEEEvT0_T1_T2_T3_T4_T6_E12temp_storage+72];
	add.f32 	%f296, %f292, %f294;
	add.f32 	%f297, %f293, %f295;
	selp.f32 	%f298, %f296, %f292, %p40;
	selp.f32 	%f299, %f297, %f293, %p40;
	setp.gt.u64 	%p41, %rd18, 256;
	ld.shared.v2.f32 	{%f300, %f301}, [_ZZN3cub18CUB_300001_SM_10006detail6reduce28DeviceReduceSingleTileKernelINS2_10policy_hubIN6thrust24THRUST_300001_SM_1000_NS7complexIfEEyN4cuda3std3__44plusIvEEE10Policy1000EPS8_SG_ySD_S8_S8_NSB_10__identityEEEvT0_T1_T2_T3_T4_T6_E12temp_storage+80];
	add.f32 	%f302, %f298, %f300;
	add.f32 	%f303, %f299, %f301;
	selp.f32 	%f304, %f302, %f298, %p41;
	selp.f32 	%f305, %f303, %f299, %p41;
	setp.gt.u64 	%p42, %rd18, 288;
	ld.shared.v2.f32 	{%f306, %f307}, [_ZZN3cub18CUB_300001_SM_10006detail6reduce28DeviceReduceSingleTileKernelINS2_10policy_hubIN6thrust24THRUST_300001_SM_1000_NS7complexIfEEyN4cuda3std3__44plusIvEEE10Policy1000EPS8_SG_ySD_S8_S8_NSB_10__identityEEEvT0_T1_T2_T3_T4_T6_E12temp_storage+88];
	add.f32 	%f308, %f304, %f306;
	add.f32 	%f309, %f305, %f307;
	selp.f32 	%f310, %f308, %f304, %p42;
	selp.f32 	%f311, %f309, %f305, %p42;
	setp.gt.u64 	%p43, %rd18, 320;
	ld.shared.v2.f32 	{%f312, %f313}, [_ZZN3cub18CUB_300001_SM_10006detail6reduce28DeviceReduceSingleTileKernelINS2_10policy_hubIN6thrust24THRUST_300001_SM_1000_NS7complexIfEEyN4cuda3std3__44plusIvEEE10Policy1000EPS8_SG_ySD_S8_S8_NSB_10__identityEEEvT0_T1_T2_T3_T4_T6_E12temp_storage+96];
	add.f32 	%f314, %f310, %f312;
	add.f32 	%f315, %f311, %f313;
	selp.f32 	%f316, %f314, %f310, %p43;
	selp.f32 	%f317, %f315, %f311, %p43;
	setp.gt.u64 	%p44, %rd18, 352;
	ld.shared.v2.f32 	{%f318, %f319}, [_ZZN3cub18CUB_300001_SM_10006detail6reduce28DeviceReduceSingleTileKernelINS2_10policy_hubIN6thrust24THRUST_300001_SM_1000_NS7complexIfEEyN4cuda3std3__44plusIvEEE10Policy1000EPS8_SG_ySD_S8_S8_NSB_10__identityEEEvT0_T1_T2_T3_T4_T6_E12temp_storage+104];
	add.f32 	%f320, %f316, %f318;
	add.f32 	%f321, %f317, %f319;
	selp.f32 	%f322, %f320, %f316, %p44;
	selp.f32 	%f323, %f321, %f317, %p44;
	setp.gt.u64 	%p45, %rd18, 384;
	ld.shared.v2.f32 	{%f324, %f325}, [_ZZN3cub18CUB_300001_SM_10006detail6reduce28DeviceReduceSingleTileKernelINS2_10policy_hubIN6thrust24THRUST_300001_SM_1000_NS7complexIfEEyN4cuda3std3__44plusIvEEE10Policy1000EPS8_SG_ySD_S8_S8_NSB_10__identityEEEvT0_T1_T2_T3_T4_T6_E12temp_storage+112];
	add.f32 	%f326, %f322, %f324;
	add.f32 	%f327, %f323, %f325;
	selp.f32 	%f328, %f326, %f322, %p45;
	selp.f32 	%f329, %f327, %f323, %p45;
	setp.gt.u64 	%p46, %rd18, 416;
	ld.shared.v2.f32 	{%f330, %f331}, [_ZZN3cub18CUB_300001_SM_10006detail6reduce28DeviceReduceSingleTileKernelINS2_10policy_hubIN6thrust24THRUST_300001_SM_1000_NS7complexIfEEyN4cuda3std3__44plusIvEEE10Policy1000EPS8_SG_ySD_S8_S8_NSB_10__identityEEEvT0_T1_T2_T3_T4_T6_E12temp_storage+120];
	add.f32 	%f332, %f328, %f330;
	add.f32 	%f333, %f329, %f331;
	selp.f32 	%f334, %f332, %f328, %p46;
	selp.f32 	%f335, %f333, %f329, %p46;
	setp.gt.u64 	%p47, %rd18, 448;
	ld.shared.v2.f32 	{%f336, %f337}, [_ZZN3cub18CUB_300001_SM_10006detail6reduce28DeviceReduceSingleTileKernelINS2_10policy_hubIN6thrust24THRUST_300001_SM_1000_NS7complexIfEEyN4cuda3std3__44plusIvEEE10Policy1000EPS8_SG_ySD_S8_S8_NSB_10__identityEEEvT0_T1_T2_T3_T4_T6_E12temp_storage+128];
	add.f32 	%f338, %f334, %f336;
	add.f32 	%f339, %f335, %f337;
	selp.f32 	%f340, %f338, %f334, %p47;
	selp.f32 	%f341, %f339, %f335, %p47;
	setp.gt.u64 	%p48, %rd18, 480;
	ld.shared.v2.f32 	{%f342, %f343}, [_ZZN3cub18CUB_300001_SM_10006detail6reduce28DeviceReduceSingleTileKernelINS2_10policy_hubIN6thrust24THRUST_300001_SM_1000_NS7complexIfEEyN4cuda3std3__44plusIvEEE10Policy1000EPS8_SG_ySD_S8_S8_NSB_10__identityEEEvT0_T1_T2_T3_T4_T6_E12temp_storage+136];
	add.f32 	%f344, %f340, %f342;
	add.f32 	%f345, %f341, %f343;
	selp.f32 	%f459, %f344, %f340, %p48;
	selp.f32 	%f458, %f345, %f341, %p48;
	bra.uni 	$L__BB10_37;
$L__BB10_21:
	mov.u32 	%r14, %tid.x;
	cvt.u64.u32 	%rd5, %r14;
	mul.wide.u32 	%rd35, %r14, 8;
	add.s64 	%rd21, %rd17, %rd35;
	// begin inline asm
	ld.global.nc.u64 %rd20, [%rd21];
	// end inline asm
	mov.b64 	{%r25, %r26}, %rd20;
	mov.b32 	%f61, %r26;
	mov.b32 	%f62, %r25;
	add.s64 	%rd23, %rd21, 4096;
	// begin inline asm
	ld.global.nc.u64 %rd22, [%rd23];
	// end inline asm
	mov.b64 	{%r27, %r28}, %rd22;
	mov.b32 	%f63, %r28;
	mov.b32 	%f64, %r27;
	add.s64 	%rd25, %rd21, 8192;
	// begin inline asm
	ld.global.nc.u64 %rd24, [%rd25];
	// end inline asm
	mov.b64 	{%r29, %r30}, %rd24;
	mov.b32 	%f65, %r30;
	mov.b32 	%f66, %r29;
	add.s64 	%rd27, %rd21, 12288;
	// begin inline asm
	ld.global.nc.u64 %rd26, [%rd27];
	// end inline asm
	mov.b64 	{%r31, %r32}, %rd26;
	mov.b32 	%f67, %r32;
	mov.b32 	%f68, %r31;
	add.s64 	%rd29, %rd21, 16384;
	// begin inline asm
	ld.global.nc.u64 %rd28, [%rd29];
	// end inline asm
	mov.b64 	{%r33, %r34}, %rd28;
	mov.b32 	%f69, %r34;
	mov.b32 	%f70, %r33;
	add.s64 	%rd31, %rd21, 20480;
	// begin inline asm
	ld.global.nc.u64 %rd30, [%rd31];
	// end inline asm
	mov.b64 	{%r35, %r36}, %rd30;
	mov.b32 	%f71, %r36;
	mov.b32 	%f72, %r35;
	add.s64 	%rd33, %rd21, 24576;
	// begin inline asm
	ld.global.nc.u64 %rd32, [%rd33];
	// end inline asm
	mov.b64 	{%r37, %r38}, %rd32;
	mov.b32 	%f73, %r38;
	mov.b32 	%f74, %r37;
	add.f32 	%f75, %f62, %f64;
	add.f32 	%f76, %f61, %f63;
	add.f32 	%f77, %f75, %f66;
	add.f32 	%f78, %f76, %f65;
	add.f32 	%f79, %f77, %f68;
	add.f32 	%f80, %f78, %f67;
	add.f32 	%f81, %f79, %f70;
	add.f32 	%f82, %f80, %f69;
	add.f32 	%f83, %f81, %f72;
	add.f32 	%f84, %f82, %f71;
	add.f32 	%f457, %f83, %f74;
	add.f32 	%f456, %f84, %f73;
	add.s64 	%rd7, %rd18, -3584;
	setp.lt.u64 	%p3, %rd7, 3584;
	mov.b64 	%rd85, 3584;
	@%p3 bra 	$L__BB10_25;
	mov.b64 	%rd85, 3584;
$L__BB10_23:
	shl.b64 	%rd51, %rd85, 3;
	add.s64 	%rd38, %rd21, %rd51;
	// begin inline asm
	ld.global.nc.u64 %rd37, [%rd38];
	// end inline asm
	mov.b64 	{%r39, %r40}, %rd37;
	mov.b32 	%f85, %r40;
	mov.b32 	%f86, %r39;
	add.s64 	%rd40, %rd38, 4096;
	// begin inline asm
	ld.global.nc.u64 %rd39, [%rd40];
	// end inline asm
	mov.b64 	{%r41, %r42}, %rd39;
	mov.b32 	%f87, %r42;
	mov.b32 	%f88, %r41;
	add.s64 	%rd42, %rd38, 8192;
	// begin inline asm
	ld.global.nc.u64 %rd41, [%rd42];
	// end inline asm
	mov.b64 	{%r43, %r44}, %rd41;
	mov.b32 	%f89, %r44;
	mov.b32 	%f90, %r43;
	add.s64 	%rd44, %rd38, 12288;
	// begin inline asm
	ld.global.nc.u64 %rd43, [%rd44];
	// end inline asm
	mov.b64 	{%r45, %r46}, %rd43;
	mov.b32 	%f91, %r46;
	mov.b32 	%f92, %r45;
	add.s64 	%rd46, %rd38, 16384;
	// begin inline asm
	ld.global.nc.u64 %rd45, [%rd46];
	// end inline asm
	mov.b64 	{%r47, %r48}, %rd45;
	mov.b32 	%f93, %r48;
	mov.b32 	%f94, %r47;
	add.s64 	%rd48, %rd38, 20480;
	// begin inline asm
	ld.global.nc.u64 %rd47, [%rd48];
	// end inline asm
	mov.b64 	{%r49, %r50}, %rd47;
	mov.b32 	%f95, %r50;
	mov.b32 	%f96, %r49;
	add.s64 	%rd50, %rd38, 24576;
	// begin inline asm
	ld.global.nc.u64 %rd49, [%rd50];
	// end inline asm
	mov.b64 	{%r51, %r52}, %rd49;
	mov.b32 	%f97, %r52;
	mov.b32 	%f98, %r51;
	add.f32 	%f99, %f457, %f86;
	add.f32 	%f100, %f456, %f85;
	add.f32 	%f101, %f99, %f88;
	add.f32 	%f102, %f100, %f87;
	add.f32 	%f103, %f101, %f90;
	add.f32 	%f104, %f102, %f89;
	add.f32 	%f105, %f103, %f92;
	add.f32 	%f106, %f104, %f91;
	add.f32 	%f107, %f105, %f94;
	add.f32 	%f108, %f106, %f93;
	add.f32 	%f109, %f107, %f96;
	add.f32 	%f110, %f108, %f95;
	add.f32 	%f457, %f109, %f98;
	add.f32 	%f456, %f110, %f97;
	sub.s64 	%rd52, %rd18, %rd85;
	setp.lt.u64 	%p4, %rd52, 3584;
	@%p4 bra 	$L__BB10_33;
	add.s64 	%rd85, %rd85, 3584;
	setp.le.u64 	%p5, %rd85, %rd7;
	@%p5 bra 	$L__BB10_23;
$L__BB10_25:
	setp.le.u64 	%p6, %rd18, %rd85;
	@%p6 bra 	$L__BB10_33;
	cvt.u32.u64 	%r53, %rd85;
	cvt.u32.u64 	%r54, %rd18;
	sub.s32 	%r15, %r54, %r53;
	setp.ge.s32 	%p7, %r14, %r15;
	@%p7 bra 	$L__BB10_33;
	not.b32 	%r56, %r14;
	add.s32 	%r57, %r56, %r54;
	sub.s32 	%r16, %r57, %r53;
	and.b32  	%r59, %r16, 1536;
	setp.eq.s32 	%p8, %r59, 1536;
	mov.u32 	%r272, %r14;
	@%p8 bra 	$L__BB10_30;
	add.s64 	%rd53, %rd85, %rd5;
	shl.b64 	%rd54, %rd53, 3;
	add.s64 	%rd86, %rd17, %rd54;
	shr.u32 	%r60, %r16, 9;
	add.s32 	%r61, %r60, 1;
	and.b32  	%r62, %r61, 3;
	neg.s32 	%r270, %r62;
	mov.u32 	%r272, %r14;
$L__BB10_29:
	.pragma "nounroll";
	// begin inline asm
	ld.global.nc.u64 %rd55, [%rd86];
	// end inline asm
	mov.b64 	{%r63, %r64}, %rd55;
	mov.b32 	%f112, %r64;
	mov.b32 	%f113, %r63;
	add.f32 	%f457, %f457, %f113;
	add.f32 	%f456, %f456, %f112;
	add.s32 	%r272, %r272, 512;
	add.s64 	%rd86, %rd86, 4096;
	add.s32 	%r270, %r270, 1;
	setp.ne.s32 	%p9, %r270, 0;
	@%p9 bra 	$L__BB10_29;
$L__BB10_30:
	setp.lt.u32 	%p10, %r16, 1536;
	@%p10 bra 	$L__BB10_33;
	cvt.u64.u32 	%rd57, %r272;
	add.s64 	%rd58, %rd85, %rd57;
	shl.b64 	%rd59, %rd58, 3;
	add.s64 	%rd87, %rd17, %rd59;
$L__BB10_32:
	// begin inline asm
	ld.global.nc.u64 %rd60, [%rd87];
	// end inline asm
	mov.b64 	{%r65, %r66}, %rd60;
	mov.b32 	%f114, %r66;
	mov.b32 	%f115, %r65;
	add.f32 	%f116, %f457, %f115;
	add.f32 	%f117, %f456, %f114;
	add.s64 	%rd63, %rd87, 4096;
	// begin inline asm
	ld.global.nc.u64 %rd62, [%rd63];
	// end inline asm
	mov.b64 	{%r67, %r68}, %rd62;
	mov.b32 	%f118, %r68;
	mov.b32 	%f119, %r67;
	add.f32 	%f120, %f116, %f119;
	add.f32 	%f121, %f117, %f118;
	add.s64 	%rd65, %rd87, 8192;
	// begin inline asm
	ld.global.nc.u64 %rd64, [%rd65];
	// end inline asm
	mov.b64 	{%r69, %r70}, %rd64;
	mov.b32 	%f122, %r70;
	mov.b32 	%f123, %r69;
	add.f32 	%f124, %f120, %f123;
	add.f32 	%f125, %f121, %f122;
	add.s64 	%rd67, %rd87, 12288;
	// begin inline asm
	ld.global.nc.u64 %rd66, [%rd67];
	// end inline asm
	mov.b64 	{%r71, %r72}, %rd66;
	mov.b32 	%f126, %r72;
	mov.b32 	%f127, %r71;
	add.f32 	%f457, %f124, %f127;
	add.f32 	%f456, %f125, %f126;
	add.s32 	%r272, %r272, 2048;
	add.s64 	%rd87, %rd87, 16384;
	setp.lt.s32 	%p11, %r272, %r15;
	@%p11 bra 	$L__BB10_32;
$L__BB10_33:
	// begin inline asm
	mov.u32 %r73, %laneid;
	// end inline asm
	mov.b32 	%r75, %f457;
	mov.b32 	%r81, 1;
	mov.b32 	%r122, 31;
	mov.b32 	%r123, -1;
	// begin inline asm
	shfl.sync.down.b32 %r74, %r75, %r81, %r122, %r123;
	// end inline asm
	mov.b32 	%r80, %f456;
	// begin inline asm
	shfl.sync.down.b32 %r79, %r80, %r81, %r122, %r123;
	// end inline asm
	mov.b32 	%f128, %r74;
	mov.b32 	%f129, %r79;
	setp.gt.s32 	%p12, %r73, 30;
	add.f32 	%f130, %f457, %f128;
	add.f32 	%f131, %f456, %f129;
	selp.f32 	%f132, %f457, %f130, %p12;
	selp.f32 	%f133, %f456, %f131, %p12;
	mov.b32 	%r85, %f132;
	mov.b32 	%r91, 2;
	// begin inline asm
	shfl.sync.down.b32 %r84, %r85, %r91, %r122, %r123;
	// end inline asm
	mov.b32 	%r90, %f133;
	// begin inline asm
	shfl.sync.down.b32 %r89, %r90, %r91, %r122, %r123;
	// end inline asm
	mov.b32 	%f134, %r84;
	mov.b32 	%f135, %r89;
	setp.gt.s32 	%p13, %r73, 29;
	add.f32 	%f136, %f132, %f134;
	add.f32 	%f137, %f133, %f135;
	selp.f32 	%f138, %f132, %f136, %p13;
	selp.f32 	%f139, %f133, %f137, %p13;
	mov.b32 	%r95, %f138;
	mov.b32 	%r101, 4;
	// begin inline asm
	shfl.sync.down.b32 %r94, %r95, %r101, %r122, %r123;
	// end inline asm
	mov.b32 	%r100, %f139;
	// begin inline asm
	shfl.sync.down.b32 %r99, %r100, %r101, %r122, %r123;
	// end inline asm
	mov.b32 	%f140, %r94;
	mov.b32 	%f141, %r99;
	setp.gt.s32 	%p14, %r73, 27;
	add.f32 	%f142, %f138, %f140;
	add.f32 	%f143, %f139, %f141;
	selp.f32 	%f144, %f138, %f142, %p14;
	selp.f32 	%f145, %f139, %f143, %p14;
	mov.b32 	%r105, %f144;
	mov.b32 	%r111, 8;
	// begin inline asm
	shfl.sync.down.b32 %r104, %r105, %r111, %r122, %r123;
	// end inline asm
	mov.b32 	%r110, %f145;
	// begin inline asm
	shfl.sync.down.b32 %r109, %r110, %r111, %r122, %r123;
	// end inline asm
	mov.b32 	%f146, %r104;
	mov.b32 	%f147, %r109;
	setp.gt.s32 	%p15, %r73, 23;
	add.f32 	%f148, %f144, %f146;
	add.f32 	%f149, %f145, %f147;
	selp.f32 	%f150, %f144, %f148, %p15;
	selp.f32 	%f151, %f145, %f149, %p15;
	mov.b32 	%r115, %f150;
	mov.b32 	%r121, 16;
	// begin inline asm
	shfl.sync.down.b32 %r114, %r115, %r121, %r122, %r123;
	// end inline asm
	mov.b32 	%r120, %f151;
	// begin inline asm
	shfl.sync.down.b32 %r119, %r120, %r121, %r122, %r123;
	// end inline asm
	mov.b32 	%f152, %r114;
	mov.b32 	%f153, %r119;
	setp.gt.s32 	%p16, %r73, 15;
	add.f32 	%f51, %f150, %f152;
	add.f32 	%f52, %f151, %f153;
	selp.f32 	%f459, %f150, %f51, %p16;
	selp.f32 	%f458, %f151, %f52, %p16;
	setp.ne.s32 	%p17, %r73, 0;
	@%p17 bra 	$L__BB10_35;
	shr.u32 	%r124, %r14, 2;
	and.b32  	%r125, %r124, 248;
	mov.u32 	%r126, _ZZN3cub18CUB_300001_SM_10006detail6reduce28DeviceReduceSingleTileKernelINS2_10policy_hubIN6thrust24THRUST_300001_SM_1000_NS7complexIfEEyN4cuda3std3__44plusIvEEE10Policy1000EPS8_SG_ySD_S8_S8_NSB_10__identityEEEvT0_T1_T2_T3_T4_T6_E12temp_storage;
	add.s32 	%r127, %r126, %r125;
	st.shared.v2.f32 	[%r127+16], {%f51, %f52};
$L__BB10_35:
	bar.sync 	0;
	setp.ne.s32 	%p18, %r14, 0;
	@%p18 bra 	$L__BB10_37;
	ld.shared.v2.f32 	{%f154, %f155}, [_ZZN3cub18CUB_300001_SM_10006detail6reduce28DeviceReduceSingleTileKernelINS2_10policy_hubIN6thrust24THRUST_300001_SM_1000_NS7complexIfEEyN4cuda3std3__44plusIvEEE10Policy1000EPS8_SG_ySD_S8_S8_NSB_10__identityEEEvT0_T1_T2_T3_T4_T6_E12temp_storage+24];
	add.f32 	%f156, %f459, %f154;
	add.f32 	%f157, %f458, %f155;
	ld.shared.v2.f32 	{%f158, %f159}, [_ZZN3cub18CUB_300001_SM_10006detail6reduce28DeviceReduceSingleTileKernelINS2_10policy_hubIN6thrust24THRUST_300001_SM_1000_NS7complexIfEEyN4cuda3std3__44plusIvEEE10Policy1000EPS8_SG_ySD_S8_S8_NSB_10__identityEEEvT0_T1_T2_T3_T4_T6_E12temp_storage+32];
	add.f32 	%f160, %f156, %f158;
	add.f32 	%f161, %f157, %f159;
	ld.shared.v2.f32 	{%f162, %f163}, [_ZZN3cub18CUB_300001_SM_10006detail6reduce28DeviceReduceSingleTileKernelINS2_10policy_hubIN6thrust24THRUST_300001_SM_1000_NS7complexIfEEyN4cuda3std3__44plusIvEEE10Policy1000EPS8_SG_ySD_S8_S8_NSB_10__identityEEEvT0_T1_T2_T3_T4_T6_E12temp_storage+40];
	add.f32 	%f164, %f160, %f162;
	add.f32 	%f165, %f161, %f163;
	ld.shared.v2.f32 	{%f166, %f167}, [_ZZN3cub18CUB_300001_SM_10006detail6reduce28DeviceReduceSingleTileKernelINS2_10policy_hubIN6thrust24THRUST_300001_SM_1000_NS7complexIfEEyN4cuda3std3__44plusIvEEE10Policy1000EPS8_SG_ySD_S8_S8_NSB_10__identityEEEvT0_T1_T2_T3_T4_T6_E12temp_storage+48];
	add.f32 	%f168, %f164, %f166;
	add.f32 	%f169, %f165, %f167;
	ld.shared.v2.f32 	{%f170, %f171}, [_ZZN3cub18CUB_300001_SM_10006detail6reduce28DeviceReduceSingleTileKernelINS2_10policy_hubIN6thrust24THRUST_300001_SM_1000_NS7complexIfEEyN4cuda3std3__44plusIvEEE10Policy1000EPS8_SG_ySD_S8_S8_NSB_10__identityEEEvT0_T1_T2_T3_T4_T6_E12temp_storage+56];
	add.f32 	%f172, %f168, %f170;
	add.f32 	%f173, %f169, %f171;
	ld.shared.v2.f32 	{%f174, %f175}, [_ZZN3cub18CUB_300001_SM_10006detail6reduce28DeviceReduceSingleTileKernelINS2_10policy_hubIN6thrust24THRUST_300001_SM_1000_NS7complexIfEEyN4cuda3std3__44plusIvEEE10Policy1000EPS8_SG_ySD_S8_S8_NSB_10__identityEEEvT0_T1_T2_T3_T4_T6_E12temp_storage+64];
	add.f32 	%f176, %f172, %f174;
	add.f32 	%f177, %f173, %f175;
	ld.shared.v2.f32 	{%f178, %f179}, [_ZZN3cub18CUB_300001_SM_10006detail6reduce28DeviceReduceSingleTileKernelINS2_10policy_hubIN6thrust24THRUST_300001_SM_1000_NS7complexIfEEyN4cuda3std3__44plusIvEEE10Policy1000EPS8_SG_ySD_S8_S8_NSB_10__identityEEEvT0_T1_T2_T3_T4_T6_E12temp_storage+72];
	add.f32 	%f180, %f176, %f178;
	add.f32 	%f181, %f177, %f179;
	ld.shared.v2.f32 	{%f182, %f183}, [_ZZN3cub18CUB_300001_SM_10006detail6reduce28DeviceReduceSingleTileKernelINS2_10policy_hubIN6thrust24THRUST_300001_SM_1000_NS7complexIfEEyN4cuda3std3__44plusIvEEE10Policy1000EPS8_SG_ySD_S8_S8_NSB_10__identityEEEvT0_T1_T2_T3_T4_T6_E12temp_storage+80];
	add.f32 	%f184, %f180, %f182;
	add.f32 	%f185, %f181, %f183;
	ld.shared.v2.f32 	{%f186, %f187}, [_ZZN3cub18CUB_300001_SM_10006detail6reduce28DeviceReduceSingleTileKernelINS2_10policy_hubIN6thrust24THRUST_300001_SM_1000_NS7complexIfEEyN4cuda3std3__44plusIvEEE10Policy1000EPS8_SG_ySD_S8_S8_NSB_10__identityEEEvT0_T1_T2_T3_T4_T6_E12temp_storage+88];
	add.f32 	%f188, %f184, %f186;
	add.f32 	%f189, %f185, %f187;
	ld.shared.v2.f32 	{%f190, %f191}, [_ZZN3cub18CUB_300001_SM_10006detail6reduce28DeviceReduceSingleTileKernelINS2_10policy_hubIN6thrust24THRUST_300001_SM_1000_NS7complexIfEEyN4cuda3std3__44plusIvEEE10Policy1000EPS8_SG_ySD_S8_S8_NSB_10__identityEEEvT0_T1_T2_T3_T4_T6_E12temp_storage+96];
	add.f32 	%f192, %f188, %f190;
	add.f32 	%f193, %f189, %f191;
	ld.shared.v2.f32 	{%f194, %f195}, [_ZZN3cub18CUB_300001_SM_10006detail6reduce28DeviceReduceSingleTileKernelINS2_10policy_hubIN6thrust24THRUST_300001_SM_1000_NS7complexIfEEyN4cuda3std3__44plusIvEEE10Policy1000EPS8_SG_ySD_S8_S8_NSB_10__identityEEEvT0_T1_T2_T3_T4_T6_E12temp_storage+104];
	add.f32 	%f196, %f192, %f194;
	add.f32 	%f197, %f193, %f195;
	ld.shared.v2.f32 	{%f198, %f199}, [_ZZN3cub18CUB_300001_SM_10006detail6reduce28DeviceReduceSingleTileKernelINS2_10policy_hubIN6thrust24THRUST_300001_SM_1000_NS7complexIfEEyN4cuda3std3__44plusIvEEE10Policy1000EPS8_SG_ySD_S8_S8_NSB_10__identityEEEvT0_T1_T2_T3_T4_T6_E12temp_storage+112];
	add.f32 	%f200, %f196, %f198;
	add.f32 	%f201, %f197, %f199;
	ld.shared.v2.f32 	{%f202, %f203}, [_ZZN3cub18CUB_300001_SM_10006detail6reduce28DeviceReduceSingleTileKernelINS2_10policy_hubIN6thrust24THRUST_300001_SM_1000_NS7complexIfEEyN4cuda3std3__44plusIvEEE10Policy1000EPS8_SG_ySD_S8_S8_NSB_10__identityEEEvT0_T1_T2_T3_T4_T6_E12temp_storage+120];
	add.f32 	%f204, %f200, %f202;
	add.f32 	%f205, %f201, %f203;
	ld.shared.v2.f32 	{%f206, %f207}, [_ZZN3cub18CUB_300001_SM_10006detail6reduce28DeviceReduceSingleTileKernelINS2_10policy_hubIN6thrust24THRUST_300001_SM_1000_NS7complexIfEEyN4cuda3std3__44plusIvEEE10Policy1000EPS8_SG_ySD_S8_S8_NSB_10__identityEEEvT0_T1_T2_T3_T4_T6_E12temp_storage+128];
	add.f32 	%f208, %f204, %f206;
	add.f32 	%f209, %f205, %f207;
	ld.shared.v2.f32 	{%f210, %f211}, [_ZZN3cub18CUB_300001_SM_10006detail6reduce28DeviceReduceSingleTileKernelINS2_10policy_hubIN6thrust24THRUST_300001_SM_1000_NS7complexIfEEyN4cuda3std3__44plusIvEEE10Policy1000EPS8_SG_ySD_S8_S8_NSB_10__identityEEEvT0_T1_T2_T3_T4_T6_E12temp_storage+136];
	add.f32 	%f459, %f208, %f210;
	add.f32 	%f458, %f209, %f211;
$L__BB10_37:
	mov.u32 	%r263, %tid.x;
	setp.ne.s32 	%p56, %r263, 0;
	@%p56 bra 	$L__BB10_39;
	add.f32 	%f430, %f59, %f459;
	add.f32 	%f431, %f60, %f458;
	st.global.v2.f32 	[%rd1], {%f430, %f431};
$L__BB10_39:
	ret;

}
	// .globl	_ZN3cub18CUB_300001_SM_10006detail6reduce18DeviceReduceKernelINS2_10policy_hubIN6thrust24THRUST_300001_SM_1000_NS7complexIfEEyN4cuda3std3__44plusIvEEE10Policy1000EPS8_ySD_S8_NSB_10__identityEEEvT0_PT3_T1_NS0_13GridEvenShareISL_EET2_T4_
.visible .entry _ZN3cub18CUB_300001_SM_10006detail6reduce18DeviceReduceKernelINS2_10policy_hubIN6thrust24THRUST_300001_SM_1000_NS7complexIfEEyN4cuda3std3__44plusIvEEE10Policy1000EPS8_ySD_S8_NSB_10__identityEEEvT0_PT3_T1_NS0_13GridEvenShareISL_EET2_T4_(
	.param .u64 .ptr .align 1 _ZN3cub18CUB_300001_SM_10006detail6reduce18DeviceReduceKernelINS2_10policy_hubIN6thrust24THRUST_300001_SM_1000_NS7complexIfEEyN4cuda3std3__44plusIvEEE10Policy1000EPS8_ySD_S8_NSB_10__identityEEEvT0_PT3_T1_NS0_13GridEvenShareISL_EET2_T4__param_0,
	.param .u64 .ptr .align 1 _ZN3cub18CUB_300001_SM_10006detail6reduce18DeviceReduceKernelINS2_10policy_hubIN6thrust24THRUST_300001_SM_1000_NS7complexIfEEyN4cuda3std3__44plusIvEEE10Policy1000EPS8_ySD_S8_NSB_10__identityEEEvT0_PT3_T1_NS0_13GridEvenShareISL_EET2_T4__param_1,
	.param .u64 _ZN3cub18CUB_300001_SM_10006detail6reduce18DeviceReduceKernelINS2_10policy_hubIN6thrust24THRUST_300001_SM_1000_NS7complexIfEEyN4cuda3std3__44plusIvEEE10Policy1000EPS8_ySD_S8_NSB_10__identityEEEvT0_PT3_T1_NS0_13GridEvenShareISL_EET2_T4__param_2,
	.param .align 8 .b8 _ZN3cub18CUB_300001_SM_10006detail6reduce18DeviceReduceKernelINS2_10policy_hubIN6thrust24THRUST_300001_SM_1000_NS7complexIfEEyN4cuda3std3__44plusIvEEE10Policy1000EPS8_ySD_S8_NSB_10__identityEEEvT0_PT3_T1_NS0_13GridEvenShareISL_EET2_T4__param_3[72],
	.param .align 1 .b8 _ZN3cub18CUB_300001_SM_10006detail6reduce18DeviceReduceKernelINS2_10policy_hubIN6thrust24THRUST_300001_SM_1000_NS7complexIfEEyN4cuda3std3__44plusIvEEE10Policy1000EPS8_ySD_S8_NSB_10__identityEEEvT0_PT3_T1_NS0_13GridEvenShareISL_EET2_T4__param_4[1],
	.param .align 1 .b8 _ZN3cub18CUB_300001_SM_10006detail6reduce18DeviceReduceKernelINS2_10policy_hubIN6thrust24THRUST_300001_SM_1000_NS7complexIfEEyN4cuda3std3__44plusIvEEE10Policy1000EPS8_ySD_S8_NSB_10__identityEEEvT0_PT3_T1_NS0_13GridEvenShareISL_EET2_T4__param_5[1]
)
.maxntid 512
{
	.reg .pred 	%p<56>;
	.reg .b16 	%rs<4>;
	.reg .b32 	%r<303>;
	.reg .b32 	%f<452>;
	.reg .b64 	%rd<104>;
	// demoted variable
	.shared .align 8 .b8 _ZZN3cub18CUB_300001_SM_10006detail6reduce18DeviceReduceKernelINS2_10policy_hubIN6thrust24THRUST_300001_SM_1000_NS7complexIfEEyN4cuda3std3__44plusIvEEE10Policy1000EPS8_ySD_S8_NSB_10__identityEEEvT0_PT3_T1_NS0_13GridEvenShareISL_EET2_T4_E12temp_storage[152];
	ld.param.u64 	%rd24, [_ZN3cub18CUB_300001_SM_10006detail6reduce18DeviceReduceKernelINS2_10policy_hubIN6thrust24THRUST_300001_SM_1000_NS7complexIfEEyN4cuda3std3__44plusIvEEE10Policy1000EPS8_ySD_S8_NSB_10__identityEEEvT0_PT3_T1_NS0_13GridEvenShareISL_EET2_T4__param_0];
	ld.param.u64 	%rd1, [_ZN3cub18CUB_300001_SM_10006detail6reduce18DeviceReduceKernelINS2_10policy_hubIN6thrust24THRUST_300001_SM_1000_NS7complexIfEEyN4cuda3std3__44plusIvEEE10Policy1000EPS8_ySD_S8_NSB_10__identityEEEvT0_PT3_T1_NS0_13GridEvenShareISL_EET2_T4__param_3+32];
	ld.param.u32 	%r1, [_ZN3cub18CUB_300001_SM_10006detail6reduce18DeviceReduceKernelINS2_10policy_hubIN6thrust24THRUST_300001_SM_1000_NS7complexIfEEyN4cuda3std3__44plusIvEEE10Policy1000EPS8_ySD_S8_NSB_10__identityEEEvT0_PT3_T1_NS0_13GridEvenShareISL_EET2_T4__param_3+40];
	mov.u32 	%r2, %ctaid.x;
	mul.lo.s32 	%r34, %r1, 3584;
	cvt.s64.s32 	%rd2, %r34;
	mul.lo.s32 	%r35, %r2, 3584;
	cvt.u64.u32 	%rd3, %r35;
	sub.s64 	%rd4, %rd1, %rd3;
	setp.gt.u64 	%p1, %rd4, 3583;
	@%p1 bra 	$L__BB11_19;
	cvt.u32.u64 	%r151, %rd3;
	cvt.u32.u64 	%r3, %rd1;
	sub.s32 	%r4, %r3, %r151;
	mov.u32 	%r5, %tid.x;
	setp.ge.s32 	%p18, %r5, %r4;
	mov.f32 	%f436, 0f00000000;
	mov.f32 	%f437, %f436;
	mov.u32 	%r295, %r5;
	@%p18 bra 	$L__BB11_3;
	add.s32 	%r153, %r151, %r5;
	mul.wide.u32 	%rd78, %r153, 8;
	add.s64 	%rd77, %rd24, %rd78;
	// begin inline asm
	ld.global.nc.u64 %rd76, [%rd77];
	// end inline asm
	mov.b64 	{%r154, %r155}, %rd76;
	mov.b32 	%f437, %r154;
	mov.b32 	%f436, %r155;
	add.s32 	%r295, %r5, 512;
$L__BB11_3:
	setp.ge.s32 	%p19, %r295, %r4;
	@%p19 bra 	$L__BB11_10;
	not.b32 	%r157, %r295;
	add.s32 	%r158, %r157, %r3;
	sub.s32 	%r8, %r158, %r151;
	and.b32  	%r159, %r8, 1536;
	setp.eq.s32 	%p20, %r159, 1536;
	@%p20 bra 	$L__BB11_7;
	mul.wide.u32 	%rd79, %r2, 28672;
	mul.wide.u32 	%rd80, %r295, 8;
	add.s64 	%rd81, %rd79, %rd80;
	add.s64 	%rd98, %rd24, %rd81;
	shr.u32 	%r160, %r8, 9;
	add.s32 	%r161, %r160, 1;
	and.b32  	%r162, %r161, 3;
	neg.s32 	%r293, %r162;
$L__BB11_6:
	.pragma "nounroll";
	// begin inline asm
	ld.global.nc.u64 %rd82, [%rd98];
	// end inline asm
	mov.b64 	{%r163, %r164}, %rd82;
	mov.b32 	%f210, %r164;
	mov.b32 	%f211, %r163;
	add.f32 	%f437, %f437, %f211;
	add.f32 	%f436, %f436, %f210;
	add.s32 	%r295, %r295, 512;
	add.s64 	%rd98, %rd98, 4096;
	add.s32 	%r293, %r293, 1;
	setp.ne.s32 	%p21, %r293, 0;
	@%p21 bra 	$L__BB11_6;
$L__BB11_7:
	setp.lt.u32 	%p22, %r8, 1536;
	@%p22 bra 	$L__BB11_10;
	mul.wide.u32 	%rd84, %r2, 28672;
	add.s64 	%rd8, %rd24, %rd84;
$L__BB11_9:
	mul.wide.s32 	%rd93, %r295, 8;
	add.s64 	%rd86, %rd8, %rd93;
	// begin inline asm
	ld.global.nc.u64 %rd85, [%rd86];
	// end inline asm
	mov.b64 	{%r165, %r166}, %rd85;
	mov.b32 	%f212, %r166;
	mov.b32 	%f213, %r165;
	add.f32 	%f214, %f437, %f213;
	add.f32 	%f215, %f436, %f212;
	add.s64 	%rd88, %rd86, 4096;
	// begin inline asm
	ld.global.nc.u64 %rd87, [%rd88];
	// end inline asm
	mov.b64 	{%r167, %r168}, %rd87;
	mov.b32 	%f216, %r168;
	mov.b32 	%f217, %r167;
	add.f32 	%f218, %f214, %f217;
	add.f32 	%f219, %f215, %f216;
	add.s64 	%rd90, %rd86, 8192;
	// begin inline asm
	ld.global.nc.u64 %rd89, [%rd90];
	// end inline asm
	mov.b64 	{%r169, %r170}, %rd89;
	mov.b32 	%f220, %r170;
	mov.b32 	%f221, %r169;
	add.f32 	%f222, %f218, %f221;
	add.f32 	%f223, %f219, %f220;
	add.s64 	%rd92, %rd86, 12288;
	// begin inline asm
	ld.global.nc.u64 %rd91, [%rd92];
	// end inline asm
	mov.b64 	{%r171, %r172}, %rd91;
	mov.b32 	%f224, %r172;
	mov.b32 	%f225, %r171;
	add.f32 	%f437, %f222, %f225;
	add.f32 	%f436, %f223, %f224;
	add.s32 	%r295, %r295, 2048;
	setp.lt.s32 	%p23, %r295, %r4;
	@%p23 bra 	$L__BB11_9;
$L__BB11_10:
	setp.lt.s32 	%p24, %r4, 512;
	@%p24 bra 	$L__BB11_15;
	// begin inline asm
	mov.u32 %r236, %laneid;
	// end inline asm
	mov.b32 	%r238, %f437;
	mov.b32 	%r244, 1;
	mov.b32 	%r285, 31;
	mov.b32 	%r286, -1;
	// begin inline asm
	shfl.sync.down.b32 %r237, %r238, %r244, %r285, %r286;
	// end inline asm
	mov.b32 	%r243, %f436;
	// begin inline asm
	shfl.sync.down.b32 %r242, %r243, %r244, %r285, %r286;
	// end inline asm
	mov.b32 	%f342, %r237;
	mov.b32 	%f343, %r242;
	setp.gt.s32 	%p48, %r236, 30;
	add.f32 	%f344, %f437, %f342;
	add.f32 	%f345, %f436, %f343;
	selp.f32 	%f346, %f436, %f345, %p48;
	selp.f32 	%f347, %f437, %f344, %p48;
	mov.b32 	%r248, %f347;
	mov.b32 	%r254, 2;
	// begin inline asm
	shfl.sync.down.b32 %r247, %r248, %r254, %r285, %r286;
	// end inline asm
	mov.b32 	%r253, %f346;
	// begin inline asm
	shfl.sync.down.b32 %r252, %r253, %r254, %r285, %r286;
	// end inline asm
	mov.b32 	%f348, %r247;
	mov.b32 	%f349, %r252;
	setp.gt.s32 	%p49, %r236, 29;
	add.f32 	%f350, %f347, %f348;
	add.f32 	%f351, %f346, %f349;
	selp.f32 	%f352, %f346, %f351, %p49;
	selp.f32 	%f353, %f347, %f350, %p49;
	mov.b32 	%r258, %f353;
	mov.b32 	%r264, 4;
	// begin inline asm
	shfl.sync.down.b32 %r257, %r258, %r264, %r285, %r286;
	// end inline asm
	mov.b32 	%r263, %f352;
	// begin inline asm
	shfl.sync.down.b32 %r262, %r263, %r264, %r285, %r286;
	// end inline asm
	mov.b32 	%f354, %r257;
	mov.b32 	%f355, %r262;
	setp.gt.s32 	%p50, %r236, 27;
	add.f32 	%f356, %f353, %f354;
	add.f32 	%f357, %f352, %f355;
	selp.f32 	%f358, %f352, %f357, %p50;
	selp.f32 	%f359, %f353, %f356, %p50;
	mov.b32 	%r268, %f359;
	mov.b32 	%r274, 8;
	// begin inline asm
	shfl.sync.down.b32 %r267, %r268, %r274, %r285, %r286;
	// end inline asm
	mov.b32 	%r273, %f358;
	// begin inline asm
	shfl.sync.down.b32 %r272, %r273, %r274, %r285, %r286;
	// end inline asm
	mov.b32 	%f360, %r267;
	mov.b32 	%f361, %r272;
	setp.gt.s32 	%p51, %r236, 23;
	add.f32 	%f362, %f359, %f360;
	add.f32 	%f363, %f358, %f361;
	selp.f32 	%f364, %f359, %f362, %p51;
	selp.f32 	%f365, %f358, %f363, %p51;
	mov.b32 	%r278, %f364;
	mov.b32 	%r284, 16;
	// begin inline asm
	shfl.sync.down.b32 %r277, %r278, %r284, %r285, %r286;
	// end inline asm
	mov.b32 	%r283, %f365;
	// begin inline asm
	shfl.sync.down.b32 %r282, %r283, %r284, %r285, %r286;
	// end inline asm
	mov.b32 	%f366, %r277;
	mov.b32 	%f367, %r282;
	setp.gt.s32 	%p52, %r236, 15;
	add.f32 	%f19, %f364, %f366;
	add.f32 	%f20, %f365, %f367;
	selp.f32 	%f451, %f364, %f19, %p52;
	selp.f32 	%f450, %f365, %f20, %p52;
	setp.ne.s32 	%p53, %r236, 0;
	@%p53 bra 	$L__BB11_13;
	shr.u32 	%r287, %r5, 2;
	and.b32  	%r288, %r287, 248;
	mov.u32 	%r289, _ZZN3cub18CUB_300001_SM_10006detail6reduce18DeviceReduceKernelINS2_10policy_hubIN6thrust24THRUST_300001_SM_1000_NS7complexIfEEyN4cuda3std3__44plusIvEEE10Policy1000EPS8_ySD_S8_NSB_10__identityEEEvT0_PT3_T1_NS0_13GridEvenShareISL_EET2_T4_E12temp_storage;
	add.s32 	%r290, %r289, %r288;
	st.shared.v2.f32 	[%r290+16], {%f19, %f20};
$L__BB11_13:
	bar.sync 	0;
	setp.ne.s32 	%p54, %r5, 0;
	@%p54 bra 	$L__BB11_35;
	ld.shared.v2.f32 	{%f368, %f369}, [_ZZN3cub18CUB_300001_SM_10006detail6reduce18DeviceReduceKernelINS2_10policy_hubIN6thrust24THRUST_300001_SM_1000_NS7complexIfEEyN4cuda3std3__44plusIvEEE10Policy1000EPS8_ySD_S8_NSB_10__identityEEEvT0_PT3_T1_NS0_13GridEvenShareISL_EET2_T4_E12temp_storage+24];
	add.f32 	%f370, %f451, %f368;
	add.f32 	%f371, %f450, %f369;
	ld.shared.v2.f32 	{%f372, %f373}, [_ZZN3cub18CUB_300001_SM_10006detail6reduce18DeviceReduceKernelINS2_10policy_hubIN6thrust24THRUST_300001_SM_1000_NS7complexIfEEyN4cuda3std3__44plusIvEEE10Policy1000EPS8_ySD_S8_NSB_10__identityEEEvT0_PT3_T1_NS0_13GridEvenShareISL_EET2_T4_E12temp_storage+32];
	add.f32 	%f374, %f370, %f372;
	add.f32 	%f375, %f371, %f373;
	ld.shared.v2.f32 	{%f376, %f377}, [_ZZN3cub18CUB_300001_SM_10006detail6reduce18DeviceReduceKernelINS2_10policy_hubIN6thrust24THRUST_300001_SM_1000_NS7complexIfEEyN4cuda3std3__44plusIvEEE10Policy1000EPS8_ySD_S8_NSB_10__identityEEEvT0_PT3_T1_NS0_13GridEvenShareISL_EET2_T4_E12temp_storage+40];
	add.f32 	%f378, %f374, %f376;
	add.f32 	%f379, %f375, %f377;
	ld.shared.v2.f32 	{%f380, %f381}, [_ZZN3cub18CUB_300001_SM_10006detail6reduce18DeviceReduceKernelINS2_10policy_hubIN6thrust24THRUST_300001_SM_1000_NS7complexIfEEyN4cuda3std3__44plusIvEEE10Policy1000EPS8_ySD_S8_NSB_10__identityEEEvT0_PT3_T1_NS0_13GridEvenShareISL_EET2_T4_E12temp_storage+48];
	add.f32 	%f382, %f378, %f380;
	add.f32 	%f383, %f379, %f381;
	ld.shared.v2.f32 	{%f384, %f385}, [_ZZN3cub18CUB_300001_SM_10006detail6reduce18DeviceReduceKernelINS2_10policy_hubIN6thrust24THRUST_300001_SM_1000_NS7complexIfEEyN4cuda3std3__44plusIvEEE10Policy1000EPS8_ySD_S8_NSB_10__identityEEEvT0_PT3_T1_NS0_13GridEvenShareISL_EET2_T4_E12temp_storage+56];
	add.f32 	%f386, %f382, %f384;
	add.f32 	%f387, %f383, %f385;
	ld.shared.v2.f32 	{%f388, %f389}, [_ZZN3cub18CUB_300001_SM_10006detail6reduce18DeviceReduceKernelINS2_10policy_hubIN6thrust24THRUST_300001_SM_1000_NS7complexIfEEyN4cuda3std3__44plusIvEEE10Policy1000EPS8_ySD_S8_NSB_10__identityEEEvT0_PT3_T1_NS0_13GridEvenShareISL_EET2_T4_E12temp_storage+64];
	add.f32 	%f390, %f386, %f388;
	add.f32 	%f391, %f387, %f389;
	ld.shared.v2.f32 	{%f392, %f393}, [_ZZN3cub18CUB_300001_SM_10006detail6reduce18DeviceReduceKernelINS2_10policy_hubIN6thrust24THRUST_300001_SM_1000_NS7complexIfEEyN4cuda3std3__44plusIvEEE10Policy1000EPS8_ySD_S8_NSB_10__identityEEEvT0_PT3_T1_NS0_13GridEvenShareISL_EET2_T4_E12temp_storage+72];
	add.f32 	%f394, %f390, %f392;
	add.f32 	%f395, %f391, %f393;
	ld.shared.v2.f32 	{%f396, %f397}, [_ZZN3cub18CUB_300001_SM_10006detail6reduce18DeviceReduceKernelINS2_10policy_hubIN6thrust24THRUST_300001_SM_1000_NS7complexIfEEyN4cuda3std3__44plusIvEEE10Policy1000EPS8_ySD_S8_NSB_10__identityEEEvT0_PT3_T1_NS0_13GridEvenShareISL_EET2_T4_E12temp_storage+80];
	add.f32 	%f398, %f394, %f396;
	add.f32 	%f399, %f395, %f397;
	ld.shared.v2.f32 	{%f400, %f401}, [_ZZN3cub18CUB_300001_SM_10006detail6reduce18DeviceReduceKernelINS2_10policy_hubIN6thrust24THRUST_300001_SM_1000_NS7complexIfEEyN4cuda3std3__44plusIvEEE10Policy1000EPS8_ySD_S8_NSB_10__identityEEEvT0_PT3_T1_NS0_13GridEvenShareISL_EET2_T4_E12temp_storage+88];
	add.f32 	%f402, %f398, %f400;
	add.f32 	%f403, %f399, %f401;
	ld.shared.v2.f32 	{%f404, %f405}, [_ZZN3cub18CUB_300001_SM_10006detail6reduce18DeviceReduceKernelINS2_10policy_hubIN6thrust24THRUST_300001_SM_1000_NS7complexIfEEyN4cuda3std3__44plusIvEEE10Policy1000EPS8_ySD_S8_NSB_10__identityEEEvT0_PT3_T1_NS0_13GridEvenShareISL_EET2_T4_E12temp_storage+96];
	add.f32 	%f406, %f402, %f404;
	add.f32 	%f407, %f403, %f405;
	ld.shared.v2.f32 	{%f408, %f409}, [_ZZN3cub18CUB_300001_SM_10006detail6reduce18DeviceReduceKernelINS2_10policy_hubIN6thrust24THRUST_300001_SM_1000_NS7complexIfEEyN4cuda3std3__44plusIvEEE10Policy1000EPS8_ySD_S8_NSB_10__identityEEEvT0_PT3_T1_NS0_13GridEvenShareISL_EET2_T4_E12temp_storage+104];
	add.f32 	%f410, %f406, %f408;
	add.f32 	%f411, %f407, %f409;
	ld.shared.v2.f32 	{%f412, %f413}, [_ZZN3cub18CUB_300001_SM_10006detail6reduce18DeviceReduceKernelINS2_10policy_hubIN6thrust24THRUST_300001_SM_1000_NS7complexIfEEyN4cuda3std3__44plusIvEEE10Policy1000EPS8_ySD_S8_NSB_10__identityEEEvT0_PT3_T1_NS0_13GridEvenShareISL_EET2_T4_E12temp_storage+112];
	add.f32 	%f414, %f410, %f412;
	add.f32 	%f415, %f411, %f413;
	ld.shared.v2.f32 	{%f416, %f417}, [_ZZN3cub18CUB_300001_SM_10006detail6reduce18DeviceReduceKernelINS2_10policy_hubIN6thrust24THRUST_300001_SM_1000_NS7complexIfEEyN4cuda3std3__44plusIvEEE10Policy1000EPS8_ySD_S8_NSB_10__identityEEEvT0_PT3_T1_NS0_13GridEvenShareISL_EET2_T4_E12temp_storage+120];
	add.f32 	%f418, %f414, %f416;
	add.f32 	%f419, %f415, %f417;
	ld.shared.v2.f32 	{%f420, %f421}, [_ZZN3cub18CUB_300001_SM_10006detail6reduce18DeviceReduceKernelINS2_10policy_hubIN6thrust24THRUST_300001_SM_1000_NS7complexIfEEyN4cuda3std3__44plusIvEEE10Policy1000EPS8_ySD_S8_NSB_10__identityEEEvT0_PT3_T1_NS0_13GridEvenShareISL_EET2_T4_E12temp_storage+128];
	add.f32 	%f422, %f418, %f420;
	add.f32 	%f423, %f419, %f421;
	ld.shared.v2.f32 	{%f424, %f425}, [_ZZN3cub18CUB_300001_SM_10006detail6reduce18DeviceReduceKernelINS2_10policy_hubIN6thrust24THRUST_300001_SM_1000_NS7complexIfEEyN4cuda3std3__44plusIvEEE10Policy1000EPS8_ySD_S8_NSB_10__identityEEEvT0_PT3_T1_NS0_13GridEvenShareISL_EET2_T4_E12temp_storage+136];
	add.f32 	%f451, %f422, %f424;
	add.f32 	%f450, %f423, %f425;
	bra.uni 	$L__BB11_35;
$L__BB11_15:
	// begin inline asm
	mov.u32 %r173, %laneid;
	// end inline asm
	and.b32  	%r224, %r5, 992;
	add.s32 	%r225, %r224, 32;
	setp.gt.s32 	%p25, %r225, %r4;
	not.b32 	%r226, %r224;
	add.s32 	%r227, %r4, %r226;
	selp.b32 	%r222, %r227, 31, %p25;
	mov.b32 	%r175, %f437;
	mov.b32 	%r181, 1;
	mov.b32 	%r223, -1;
	// begin inline asm
	shfl.sync.down.b32 %r174, %r175, %r181, %r222, %r223;
	// end inline asm
	mov.b32 	%r180, %f436;
	// begin inline asm
	shfl.sync.down.b32 %r179, %r180, %r181, %r222, %r223;
	// end inline asm
	mov.b32 	%f226, %r174;
	mov.b32 	%f227, %r179;
	setp.lt.s32 	%p26, %r173, %r222;
	add.f32 	%f228, %f437, %f226;
	add.f32 	%f229, %f436, %f227;
	selp.f32 	%f230, %f228, %f437, %p26;
	selp.f32 	%f231, %f229, %f436, %p26;
	mov.b32 	%r185, %f230;
	mov.b32 	%r191, 2;
	// begin inline asm
	shfl.sync.down.b32 %r184, %r185, %r191, %r222, %r223;
	// end inline asm
	mov.b32 	%r190, %f231;
	// begin inline asm
	shfl.sync.down.b32 %r189, %r190, %r191, %r222, %r223;
	// end inline asm
	mov.b32 	%f232, %r184;
	mov.b32 	%f233, %r189;
	add.s32 	%r228, %r173, 2;
	setp.gt.s32 	%p27, %r228, %r222;
	add.f32 	%f234, %f230, %f232;
	add.f32 	%f235, %f231, %f233;
	selp.f32 	%f236, %f230, %f234, %p27;
	selp.f32 	%f237, %f231, %f235, %p27;
	mov.b32 	%r195, %f236;
	mov.b32 	%r201, 4;
	// begin inline asm
	shfl.sync.down.b32 %r194, %r195, %r201, %r222, %r223;
	// end inline asm
	mov.b32 	%r200, %f237;
	// begin inline asm
	shfl.sync.down.b32 %r199, %r200, %r201, %r222, %r223;
	// end inline asm
	mov.b32 	%f238, %r194;
	mov.b32 	%f239, %r199;
	add.s32 	%r229, %r173, 4;
	setp.gt.s32 	%p28, %r229, %r222;
	add.f32 	%f240, %f236, %f238;
	add.f32 	%f241, %f237, %f239;
	selp.f32 	%f242, %f236, %f240, %p28;
	selp.f32 	%f243, %f237, %f241, %p28;
	mov.b32 	%r205, %f242;
	mov.b32 	%r211, 8;
	// begin inline asm
	shfl.sync.down.b32 %r204, %r205, %r211, %r222, %r223;
	// end inline asm
	mov.b32 	%r210, %f243;
	// begin inline asm
	shfl.sync.down.b32 %r209, %r210, %r211, %r222, %r223;
	// end inline asm
	mov.b32 	%f244, %r204;
	mov.b32 	%f245, %r209;
	add.s32 	%r230, %r173, 8;
	setp.gt.s32 	%p29, %r230, %r222;
	add.f32 	%f246, %f242, %f244;
	add.f32 	%f247, %f243, %f245;
	selp.f32 	%f248, %f242, %f246, %p29;
	selp.f32 	%f249, %f243, %f247, %p29;
	mov.b32 	%r215, %f248;
	mov.b32 	%r221, 16;
	// begin inline asm
	shfl.sync.down.b32 %r214, %r215, %r221, %r222, %r223;
	// end inline asm
	mov.b32 	%r220, %f249;
	// begin inline asm
	shfl.sync.down.b32 %r219, %r220, %r221, %r222, %r223;
	// end inline asm
	mov.b32 	%f250, %r214;
	mov.b32 	%f251, %r219;
	add.s32 	%r231, %r173, 16;
	setp.gt.s32 	%p30, %r231, %r222;
	add.f32 	%f252, %f248, %f250;
	add.f32 	%f253, %f249, %f251;
	selp.f32 	%f451, %f248, %f252, %p30;
	selp.f32 	%f450, %f249, %f253, %p30;
	setp.ne.s32 	%p31, %r173, 0;
	@%p31 bra 	$L__BB11_17;
	shr.u32 	%r232, %r5, 2;
	and.b32  	%r233, %r232, 248;
	mov.u32 	%r234, _ZZN3cub18CUB_300001_SM_10006detail6reduce18DeviceReduceKernelINS2_10policy_hubIN6thrust24THRUST_300001_SM_1000_NS7complexIfEEyN4cuda3std3__44plusIvEEE10Policy1000EPS8_ySD_S8_NSB_10__identityEEEvT0_PT3_T1_NS0_13GridEvenShareISL_EET2_T4_E12temp_storage;
	add.s32 	%r235, %r234, %r233;
	st.shared.v2.f32 	[%r235+16], {%f451, %f450};
$L__BB11_17:
	bar.sync 	0;
	setp.ne.s32 	%p32, %r5, 0;
	@%p32 bra 	$L__BB11_35;
	setp.gt.s32 	%p33, %r4, 32;
	ld.shared.v2.f32 	{%f254, %f255}, [_ZZN3cub18CUB_300001_SM_10006detail6reduce18DeviceReduceKernelINS2_10policy_hubIN6thrust24THRUST_300001_SM_1000_NS7complexIfEEyN4cuda3std3__44plusIvEEE10Policy1000EPS8_ySD_S8_NSB_10__identityEEEvT0_PT3_T1_NS0_13GridEvenShareISL_EET2_T4_E12temp_storage+24];
	add.f32 	%f256, %f451, %f254;
	add.f32 	%f257, %f450, %f255;
	selp.f32 	%f258, %f256, %f451, %p33;
	selp.f32 	%f259, %f257, %f450, %p33;
	setp.gt.s32 	%p34, %r4, 64;
	ld.shared.v2.f32 	{%f260, %f261}, [_ZZN3cub18CUB_300001_SM_10006detail6reduce18DeviceReduceKernelINS2_10policy_hubIN6thrust24THRUST_300001_SM_1000_NS7complexIfEEyN4cuda3std3__44plusIvEEE10Policy1000EPS8_ySD_S8_NSB_10__identityEEEvT0_PT3_T1_NS0_13GridEvenShareISL_EET2_T4_E12temp_storage+32];
	add.f32 	%f262, %f258, %f260;
	add.f32 	%f263, %f259, %f261;
	selp.f32 	%f264, %f262, %f258, %p34;
	selp.f32 	%f265, %f263, %f259, %p34;
	setp.gt.s32 	%p35, %r4, 96;
	ld.shared.v2.f32 	{%f266, %f267}, [_ZZN3cub18CUB_300001_SM_10006detail6reduce18DeviceReduceKernelINS2_10policy_hubIN6thrust24THRUST_300001_SM_1000_NS7complexIfEEyN4cuda3std3__44plusIvEEE10Policy1000EPS8_ySD_S8_NSB_10__identityEEEvT0_PT3_T1_NS0_13GridEvenShareISL_EET2_T4_E12temp_storage+40];
	add.f32 	%f268, %f264, %f266;
	add.f32 	%f269, %f265, %f267;
	selp.f32 	%f270, %f268, %f264, %p35;
	selp.f32 	%f271, %f269, %f265, %p35;
	setp.gt.s32 	%p36, %r4, 128;
	ld.shared.v2.f32 	{%f272, %f273}, [_ZZN3cub18CUB_300001_SM_10006detail6reduce18DeviceReduceKernelINS2_10policy_hubIN6thrust24THRUST_300001_SM_1000_NS7complexIfEEyN4cuda3std3__44plusIvEEE10Policy1000EPS8_ySD_S8_NSB_10__identityEEEvT0_PT3_T1_NS0_13GridEvenShareISL_EET2_T4_E12temp_storage+48];
	add.f32 	%f274, %f270, %f272;
	add.f32 	%f275, %f271, %f273;
	selp.f32 	%f276, %f274, %f270, %p36;
	selp.f32 	%f277, %f275, %f271, %p36;
	setp.gt.s32 	%p37, %r4, 160;
	ld.shared.v2.f32 	{%f278, %f279}, [_ZZN3cub18CUB_300001_SM_10006detail6reduce18DeviceReduceKernelINS2_10policy_hubIN6thrust24THRUST_300001_SM_1000_NS7complexIfEEyN4cuda3std3__44plusIvEEE10Policy1000EPS8_ySD_S8_NSB_10__identityEEEvT0_PT3_T1_NS0_13GridEvenShareISL_EET2_T4_E12temp_storage+56];
	add.f32 	%f280, %f276, %f278;
	add.f32 	%f281, %f277, %f279;
	selp.f32 	%f282, %f280, %f276, %p37;
	selp.f32 	%f283, %f281, %f277, %p37;
	setp.gt.s32 	%p38, %r4, 192;
	ld.shared.v2.f32 	{%f284, %f285}, [_ZZN3cub18CUB_300001_SM_10006detail6reduce18DeviceReduceKernelINS2_10policy_hubIN6thrust24THRUST_300001_SM_1000_NS7complexIfEEyN4cuda3std3__44plusIvEEE10Policy1000EPS8_ySD_S8_NSB_10__identityEEEvT0_PT3_T1_NS0_13GridEvenShareISL_EET2_T4_E12temp_storage+64];
	add.f32 	%f286, %f282, %f284;
	add.f32 	%f287, %f283, %f285;
	selp.f32 	%f288, %f286, %f282, %p38;
	selp.f32 	%f289, %f287, %f283, %p38;
	setp.gt.s32 	%p39, %r4, 224;
	ld.shared.v2.f32 	{%f290, %f291}, [_ZZN3cub18CUB_300001_SM_10006detail6reduce18DeviceReduceKernelINS2_10policy_hubIN6thrust24THRUST_300001_SM_1000_NS7complexIfEEyN4cuda3std3__44plusIvEEE10Policy1000EPS8_ySD_S8_NSB_10__identityEEEvT0_PT3_T1_NS0_13GridEvenShareISL_EET2_T4_E12temp_storage+72];
	add.f32 	%f292, %f288, %f290;
	add.f32 	%f293, %f289, %f291;
	selp.f32 	%f294, %f292, %f288, %p39;
	selp.f32 	%f295, %f293, %f289, %p39;
	setp.gt.s32 	%p40, %r4, 256;
	ld.shared.v2.f32 	{%f296, %f297}, [_ZZN3cub18CUB_300001_SM_10006detail6reduce18DeviceReduceKernelINS2_10policy_hubIN6thrust24THRUST_300001_SM_1000_NS7complexIfEEyN4cuda3std3__44plusIvEEE10Policy1000EPS8_ySD_S8_NSB_10__identityEEEvT0_PT3_T1_NS0_13GridEvenShareISL_EET2_T4_E12temp_storage+80];
	add.f32 	%f298, %f294, %f296;
	add.f32 	%f299, %f295, %f297;
	selp.f32 	%f300, %f298, %f294, %p40;
	selp.f32 	%f301, %f299, %f295, %p40;
	setp.gt.s32 	%p41, %r4, 288;
	ld.shared.v2.f32 	{%f302, %f303}, [_ZZN3cub18CUB_300001_SM_10006detail6reduce18DeviceReduceKernelINS2_10policy_hubIN6thrust24THRUST_300001_SM_1000_NS7complexIfEEyN4cuda3std3__44plusIvEEE10Policy1000EPS8_ySD_S8_NSB_10__identityEEEvT0_PT3_T1_NS0_13GridEvenShareISL_EET2_T4_E12temp_storage+88];
	add.f32 	%f304, %f300, %f302;
	add.f32 	%f305, %f301, %f303;
	selp.f32 	%f306, %f304, %f300, %p41;
	selp.f32 	%f307, %f305, %f301, %p41;
	setp.gt.s32 	%p42, %r4, 320;
	ld.shared.v2.f32 	{%f308, %f309}, [_ZZN3cub18CUB_300001_SM_10006detail6reduce18DeviceReduceKernelINS2_10policy_hubIN6thrust24THRUST_300001_SM_1000_NS7complexIfEEyN4cuda3std3__44plusIvEEE10Policy1000EPS8_ySD_S8_NSB_10__identityEEEvT0_PT3_T1_NS0_13GridEvenShareISL_EET2_T4_E12temp_storage+96];
	add.f32 	%f310, %f306, %f308;
	add.f32 	%f311, %f307, %f309;
	selp.f32 	%f312, %f310, %f306, %p42;
	selp.f32 	%f313, %f311, %f307, %p42;
	setp.gt.s32 	%p43, %r4, 352;
	ld.shared.v2.f32 	{%f314, %f315}, [_ZZN3cub18CUB_300001_SM_10006detail6reduce18DeviceReduceKernelINS2_10policy_hubIN6thrust24THRUST_300001_SM_1000_NS7complexIfEEyN4cuda3std3__44plusIvEEE10Policy1000EPS8_ySD_S8_NSB_10__identityEEEvT0_PT3_T1_NS0_13GridEvenShareISL_EET2_T4_E12temp_storage+104];
	add.f32 	%f316, %f312, %f314;
	add.f32 	%f317, %f313, %f315;
	selp.f32 	%f318, %f316, %f312, %p43;
	selp.f32 	%f319, %f317, %f313, %p43;
	setp.gt.s32 	%p44, %r4, 384;
	ld.shared.v2.f32 	{%f320, %f321}, [_ZZN3cub18CUB_300001_SM_10006detail6reduce18DeviceReduceKernelINS2_10policy_hubIN6thrust24THRUST_300001_SM_1000_NS7complexIfEEyN4cuda3std3__44plusIvEEE10Policy1000EPS8_ySD_S8_NSB_10__identityEEEvT0_PT3_T1_NS0_13GridEvenShareISL_EET2_T4_E12temp_storage+112];
	add.f32 	%f322, %f318, %f320;
	add.f32 	%f323, %f319, %f321;
	selp.f32 	%f324, %f322, %f318, %p44;
	selp.f32 	%f325, %f323, %f319, %p44;
	setp.gt.s32 	%p45, %r4, 416;
	ld.shared.v2.f32 	{%f326, %f327}, [_ZZN3cub18CUB_300001_SM_10006detail6reduce18DeviceReduceKernelINS2_10policy_hubIN6thrust24THRUST_300001_SM_1000_NS7complexIfEEyN4cuda3std3__44plusIvEEE10Policy1000EPS8_ySD_S8_NSB_10__identityEEEvT0_PT3_T1_NS0_13GridEvenShareISL_EET2_T4_E12temp_storage+120];
	add.f32 	%f328, %f324, %f326;
	add.f32 	%f329, %f325, %f327;
	selp.f32 	%f330, %f328, %f324, %p45;
	selp.f32 	%f331, %f329, %f325, %p45;
	setp.gt.s32 	%p46, %r4, 448;
	ld.shared.v2.f32 	{%f332, %f333}, [_ZZN3cub18CUB_300001_SM_10006detail6reduce18DeviceReduceKernelINS2_10policy_hubIN6thrust24THRUST_300001_SM_1000_NS7complexIfEEyN4cuda3std3__44plusIvEEE10Policy1000EPS8_ySD_S8_NSB_10__identityEEEvT0_PT3_T1_NS0_13GridEvenShareISL_EET2_T4_E12temp_storage+128];
	add.f32 	%f334, %f330, %f332;
	add.f32 	%f335, %f331, %f333;
	selp.f32 	%f336, %f334, %f330, %p46;
	selp.f32 	%f337, %f335, %f331, %p46;
	setp.gt.s32 	%p47, %r4, 480;
	ld.shared.v2.f32 	{%f338, %f339}, [_ZZN3cub18CUB_300001_SM_10006detail6reduce18DeviceReduceKernelINS2_10policy_hubIN6thrust24THRUST_300001_SM_1000_NS7complexIfEEyN4cuda3std3__44plusIvEEE10Policy1000EPS8_ySD_S8_NSB_10__identityEEEvT0_PT3_T1_NS0_13GridEvenShareISL_EET2_T4_E12temp_storage+136];
	add.f32 	%f340, %f336, %f338;
	add.f32 	%f341, %f337, %f339;
	selp.f32 	%f451, %f340, %f336, %p47;
	selp.f32 	%f450, %f341, %f337, %p47;
	bra.uni 	$L__BB11_35;
$L__BB11_19:
	cvt.u32.u64 	%r36, %rd3;
	mov.u32 	%r17, %tid.x;
	add.s32 	%r37, %r36, %r17;
	mul.wide.u32 	%rd40, %r37, 8;
	add.s64 	%rd27, %rd24, %rd40;
	// begin inline asm
	ld.global.nc.u64 %rd26, [%rd27];
	// end inline asm
	mov.b64 	{%r38, %r39}, %rd26;
	mov.b32 	%f57, %r39;
	mov.b32 	%f58, %r38;
	add.s64 	%rd29, %rd27, 4096;
	// begin inline asm
	ld.global.nc.u64 %rd28, [%rd29];
	// end inline asm
	mov.b64 	{%r40, %r41}, %rd28;
	mov.b32 	%f59, %r41;
	mov.b32 	%f60, %r40;
	add.s64 	%rd31, %rd27, 8192;
	// begin inline asm
	ld.global.nc.u64 %rd30, [%rd31];
	// end inline asm
	mov.b64 	{%r42, %r43}, %rd30;
	mov.b32 	%f61, %r43;
	mov.b32 	%f62, %r42;
	add.s64 	%rd33, %rd27, 12288;
	// begin inline asm
	ld.global.nc.u64 %rd32, [%rd33];
	// end inline asm
	mov.b64 	{%r44, %r45}, %rd32;
	mov.b32 	%f63, %r45;
	mov.b32 	%f64, %r44;
	add.s64 	%rd35, %rd27, 16384;
	// begin inline asm
	ld.global.nc.u64 %rd34, [%rd35];
	// end inline asm
	mov.b64 	{%r46, %r47}, %rd34;
	mov.b32 	%f65, %r47;
	mov.b32 	%f66, %r46;
	add.s64 	%rd37, %rd27, 20480;
	// begin inline asm
	ld.global.nc.u64 %rd36, [%rd37];
	// end inline asm
	mov.b64 	{%r48, %r49}, %rd36;
	mov.b32 	%f67, %r49;
	mov.b32 	%f68, %r48;
	add.s64 	%rd39, %rd27, 24576;
	// begin inline asm
	ld.global.nc.u64 %rd38, [%rd39];
	// end inline asm
	mov.b64 	{%r50, %r51}, %rd38;
	mov.b32 	%f69, %r51;
	mov.b32 	%f70, %r50;
	add.f32 	%f71, %f58, %f60;
	add.f32 	%f72, %f57, %f59;
	add.f32 	%f73, %f71, %f62;
	add.f32 	%f74, %f72, %f61;
	add.f32 	%f75, %f73, %f64;
	add.f32 	%f76, %f74, %f63;
	add.f32 	%f77, %f75, %f66;
	add.f32 	%f78, %f76, %f65;
	add.f32 	%f79, %f77, %f68;
	add.f32 	%f80, %f78, %f67;
	add.f32 	%f449, %f79, %f70;
	add.f32 	%f448, %f80, %f69;
	setp.lt.u64 	%p2, %rd4, %rd2;
	@%p2 bra 	$L__BB11_31;
	cvt.u32.u64 	%r53, %rd2;
	cvt.u64.u32 	%rd9, %r17;
	add.s64 	%rd100, %rd3, %rd2;
	add.s64 	%rd41, %rd100, %rd9;
	shl.b64 	%rd42, %rd41, 3;
	add.s64 	%rd99, %rd24, %rd42;
	cvt.u32.u64 	%r18, %rd1;
	not.b32 	%r55, %r17;
	add.s32 	%r56, %r55, %r18;
	sub.s32 	%r57, %r56, %r53;
	sub.s32 	%r297, %r57, %r36;
	mov.b32 	%r298, 0;
	mov.u64 	%rd101, %rd3;
$L__BB11_21:
	add.s64 	%rd101, %rd101, %rd2;
	add.s64 	%rd43, %rd1, -3584;
	setp.gt.u64 	%p3, %rd101, %rd43;
	@%p3 bra 	$L__BB11_23;
	add.s64 	%rd59, %rd101, %rd9;
	shl.b64 	%rd60, %rd59, 3;
	add.s64 	%rd45, %rd24, %rd60;
	// begin inline asm
	ld.global.nc.u64 %rd44, [%rd45];
	// end inline asm
	mov.b64 	{%r60, %r61}, %rd44;
	mov.b32 	%f81, %r61;
	mov.b32 	%f82, %r60;
	add.s64 	%rd47, %rd45, 4096;
	// begin inline asm
	ld.global.nc.u64 %rd46, [%rd47];
	// end inline asm
	mov.b64 	{%r62, %r63}, %rd46;
	mov.b32 	%f83, %r63;
	mov.b32 	%f84, %r62;
	add.s64 	%rd49, %rd45, 8192;
	// begin inline asm
	ld.global.nc.u64 %rd48, [%rd49];
	// end inline asm
	mov.b64 	{%r64, %r65}, %rd48;
	mov.b32 	%f85, %r65;
	mov.b32 	%f86, %r64;
	add.s64 	%rd51, %rd45, 12288;
	// begin inline asm
	ld.global.nc.u64 %rd50, [%rd51];
	// end inline asm
	mov.b64 	{%r66, %r67}, %rd50;
	mov.b32 	%f87, %r67;
	mov.b32 	%f88, %r66;
	add.s64 	%rd53, %rd45, 16384;
	// begin inline asm
	ld.global.nc.u64 %rd52, [%rd53];
	// end inline asm
	mov.b64 	{%r68, %r69}, %rd52;
	mov.b32 	%f89, %r69;
	mov.b32 	%f90, %r68;
	add.s64 	%rd55, %rd45, 20480;
	// begin inline asm
	ld.global.nc.u64 %rd54, [%rd55];
	// end inline asm
	mov.b64 	{%r70, %r71}, %rd54;
	mov.b32 	%f91, %r71;
	mov.b32 	%f92, %r70;
	add.s64 	%rd57, %rd45, 24576;
	// begin inline asm
	ld.global.nc.u64 %rd56, [%rd57];
	// end inline asm
	mov.b64 	{%r72, %r73}, %rd56;
	mov.b32 	%f93, %r73;
	mov.b32 	%f94, %r72;
	add.f32 	%f95, %f449, %f82;
	add.f32 	%f96, %f448, %f81;
	add.f32 	%f97, %f95, %f84;
	add.f32 	%f98, %f96, %f83;
	add.f32 	%f99, %f97, %f86;
	add.f32 	%f100, %f98, %f85;
	add.f32 	%f101, %f99, %f88;
	add.f32 	%f102, %f100, %f87;
	add.f32 	%f103, %f101, %f90;
	add.f32 	%f104, %f102, %f89;
	add.f32 	%f105, %f103, %f92;
	add.f32 	%f106, %f104, %f91;
	add.f32 	%f449, %f105, %f94;
	add.f32 	%f448, %f106, %f93;
	sub.s64 	%rd61, %rd1, %rd101;
	setp.lt.u64 	%p4, %rd61, %rd2;
	add.s32 	%r298, %r298, 1;
	add.s64 	%rd100, %rd100, %rd2;
	mul.wide.s32 	%rd62, %r34, 8;
	add.s64 	%rd99, %rd99, %rd62;
	sub.s32 	%r297, %r297, %r34;
	@%p4 bra 	$L__BB11_31;
	bra.uni 	$L__BB11_21;
$L__BB11_23:
	setp.le.u64 	%p5, %rd1, %rd101;
	@%p5 bra 	$L__BB11_31;
	cvt.u32.u64 	%r74, %rd101;
	sub.s32 	%r24, %r18, %r74;
	setp.ge.s32 	%p6, %r17, %r24;
	@%p6 bra 	$L__BB11_31;
	cvt.u32.u64 	%r76, %rd2;
	cvt.u32.u64 	%r77, %rd3;
	not.b32 	%r78, %r17;
	add.s32 	%r79, %r78, %r18;
	add.s32 	%r80, %r76, %r77;
	sub.s32 	%r81, %r79, %r80;
	mul.lo.s32 	%r82, %r1, %r298;
	mad.lo.s32 	%r25, %r82, -3584, %r81;
	and.b32  	%r83, %r25, 1536;
	setp.eq.s32 	%p7, %r83, 1536;
	mov.u32 	%r301, %r17;
	@%p7 bra 	$L__BB11_28;
	cvt.u16.u32 	%rs1, %r297;
	shr.u16 	%rs2, %rs1, 9;
	add.s16 	%rs3, %rs2, 1;
	cvt.u32.u16 	%r84, %rs3;
	and.b32  	%r85, %r84, 3;
	neg.s32 	%r299, %r85;
	mov.u32 	%r301, %r17;
$L__BB11_27:
	.pragma "nounroll";
	// begin inline asm
	ld.global.nc.u64 %rd63, [%rd99];
	// end inline asm
	mov.b64 	{%r86, %r87}, %rd63;
	mov.b32 	%f108, %r87;
	mov.b32 	%f109, %r86;
	add.f32 	%f449, %f449, %f109;
	add.f32 	%f448, %f448, %f108;
	add.s32 	%r301, %r301, 512;
	add.s64 	%rd99, %rd99, 4096;
	add.s32 	%r299, %r299, 1;
	setp.ne.s32 	%p8, %r299, 0;
	@%p8 bra 	$L__BB11_27;
$L__BB11_28:
	setp.lt.u32 	%p9, %r25, 1536;
	@%p9 bra 	$L__BB11_31;
	cvt.u64.u32 	%rd65, %r301;
	add.s64 	%rd66, %rd65, %rd100;
	shl.b64 	%rd67, %rd66, 3;
	add.s64 	%rd103, %rd24, %rd67;
$L__BB11_30:
	// begin inline asm
	ld.global.nc.u64 %rd68, [%rd103];
	// end inline asm
	mov.b64 	{%r88, %r89}, %rd68;
	mov.b32 	%f110, %r89;
	mov.b32 	%f111, %r88;
	add.f32 	%f112, %f449, %f111;
	add.f32 	%f113, %f448, %f110;
	add.s64 	%rd71, %rd103, 4096;
	// begin inline asm
	ld.global.nc.u64 %rd70, [%rd71];
	// end inline asm
	mov.b64 	{%r90, %r91}, %rd70;
	mov.b32 	%f114, %r91;
	mov.b32 	%f115, %r90;
	add.f32 	%f116, %f112, %f115;
	add.f32 	%f117, %f113, %f114;
	add.s64 	%rd73, %rd103, 8192;
	// begin inline asm
	ld.global.nc.u64 %rd72, [%rd73];
	// end inline asm
	mov.b64 	{%r92, %r93}, %rd72;
	mov.b32 	%f118, %r93;
	mov.b32 	%f119, %r92;
	add.f32 	%f120, %f116, %f119;
	add.f32 	%f121, %f117, %f118;
	add.s64 	%rd75, %rd103, 12288;
	// begin inline asm
	ld.global.nc.u64 %rd74, [%rd75];
	// end inline asm
	mov.b64 	{%r94, %r95}, %rd74;
	mov.b32 	%f122, %r95;
	mov.b32 	%f123, %r94;
	add.f32 	%f449, %f120, %f123;
	add.f32 	%f448, %f121, %f122;
	add.s32 	%r301, %r301, 2048;
	add.s64 	%rd103, %rd103, 16384;
	setp.lt.s32 	%p10, %r301, %r24;
	@%p10 bra 	$L__BB11_30;
$L__BB11_31:
	// begin inline asm
	mov.u32 %r96, %laneid;
	// end inline asm
	mov.b32 	%r98, %f449;
	mov.b32 	%r104, 1;
	mov.b32 	%r145, 31;
	mov.b32 	%r146, -1;
	// begin inline asm
	shfl.sync.down.b32 %r97, %r98, %r104, %r145, %r146;
	// end inline asm
	mov.b32 	%r103, %f448;
	// begin inline asm
	shfl.sync.down.b32 %r102, %r103, %r104, %r145, %r146;
	// end inline asm
	mov.b32 	%f124, %r97;
	mov.b32 	%f125, %r102;
	setp.gt.s32 	%p11, %r96, 30;
	add.f32 	%f126, %f449, %f124;
	add.f32 	%f127, %f448, %f125;
	selp.f32 	%f128, %f449, %f126, %p11;
	selp.f32 	%f129, %f448, %f127, %p11;
	mov.b32 	%r108, %f128;
	mov.b32 	%r114, 2;
	// begin inline asm
	shfl.sync.down.b32 %r107, %r108, %r114, %r145, %r146;
	// end inline asm
	mov.b32 	%r113, %f129;
	// begin inline asm
	shfl.sync.down.b32 %r112, %r113, %r114, %r145, %r146;
	// end inline asm
	mov.b32 	%f130, %r107;
	mov.b32 	%f131, %r112;
	setp.gt.s32 	%p12, %r96, 29;
	add.f32 	%f132, %f128, %f130;
	add.f32 	%f133, %f129, %f131;
	selp.f32 	%f134, %f128, %f132, %p12;
	selp.f32 	%f135, %f129, %f133, %p12;
	mov.b32 	%r118, %f134;
	mov.b32 	%r124, 4;
	// begin inline asm
	shfl.sync.down.b32 %r117, %r118, %r124, %r145, %r146;
	// end inline asm
	mov.b32 	%r123, %f135;
	// begin inline asm
	shfl.sync.down.b32 %r122, %r123, %r124, %r145, %r146;
	// end inline asm
	mov.b32 	%f136, %r117;
	mov.b32 	%f137, %r122;
	setp.gt.s32 	%p13, %r96, 27;
	add.f32 	%f138, %f134, %f136;
	add.f32 	%f139, %f135, %f137;
	selp.f32 	%f140, %f134, %f138, %p13;
	selp.f32 	%f141, %f135, %f139, %p13;
	mov.b32 	%r128, %f140;
	mov.b32 	%r134, 8;
	// begin inline asm
	shfl.sync.down.b32 %r127, %r128, %r134, %r145, %r146;
	// end inline asm
	mov.b32 	%r133, %f141;
	// begin inline asm
	shfl.sync.down.b32 %r132, %r133, %r134, %r145, %r146;
	// end inline asm
	mov.b32 	%f142, %r127;
	mov.b32 	%f143, %r132;
	setp.gt.s32 	%p14, %r96, 23;
	add.f32 	%f144, %f140, %f142;
	add.f32 	%f145, %f141, %f143;
	selp.f32 	%f146, %f140, %f144, %p14;
	selp.f32 	%f147, %f141, %f145, %p14;
	mov.b32 	%r138, %f146;
	mov.b32 	%r144, 16;
	// begin inline asm
	shfl.sync.down.b32 %r137, %r138, %r144, %r145, %r146;
	// end inline asm
	mov.b32 	%r143, %f147;
	// begin inline asm
	shfl.sync.down.b32 %r142, %r143, %r144, %r145, %r146;
	// end inline asm
	mov.b32 	%f148, %r137;
	mov.b32 	%f149, %r142;
	setp.gt.s32 	%p15, %r96, 15;
	add.f32 	%f49, %f146, %f148;
	add.f32 	%f50, %f147, %f149;
	selp.f32 	%f451, %f146, %f49, %p15;
	selp.f32 	%f450, %f147, %f50, %p15;
	setp.ne.s32 	%p16, %r96, 0;
	@%p16 bra 	$L__BB11_33;
	shr.u32 	%r147, %r17, 2;
	and.b32  	%r148, %r147, 248;
	mov.u32 	%r149, _ZZN3cub18CUB_300001_SM_10006detail6reduce18DeviceReduceKernelINS2_10policy_hubIN6thrust24THRUST_300001_SM_1000_NS7complexIfEEyN4cuda3std3__44plusIvEEE10Policy1000EPS8_ySD_S8_NSB_10__identityEEEvT0_PT3_T1_NS0_13GridEvenShareISL_EET2_T4_E12temp_storage;
	add.s32 	%r150, %r149, %r148;
	st.shared.v2.f32 	[%r150+16], {%f49, %f50};
$L__BB11_33:
	bar.sync 	0;
	setp.ne.s32 	%p17, %r17, 0;
	@%p17 bra 	$L__BB11_35;
	ld.shared.v2.f32 	{%f150, %f151}, [_ZZN3cub18CUB_300001_SM_10006detail6reduce18DeviceReduceKernelINS2_10policy_hubIN6thrust24THRUST_300001_SM_1000_NS7complexIfEEyN4cuda3std3__44plusIvEEE10Policy1000EPS8_ySD_S8_NSB_10__identityEEEvT0_PT3_T1_NS0_13GridEvenShareISL_EET2_T4_E12temp_storage+24];
	add.f32 	%f152, %f451, %f150;
	add.f32 	%f153, %f450, %f151;
	ld.shared.v2.f32 	{%f154, %f155}, [_ZZN3cub18CUB_300001_SM_10006detail6reduce18DeviceReduceKernelINS2_10policy_hubIN6thrust24THRUST_300001_SM_1000_NS7complexIfEEyN4cuda3std3__44plusIvEEE10Policy1000EPS8_ySD_S8_NSB_10__identityEEEvT0_PT3_T1_NS0_13GridEvenShareISL_EET2_T4_E12temp_storage+32];
	add.f32 	%f156, %f152, %f154;
	add.f32 	%f157, %f153, %f155;
	ld.shared.v2.f32 	{%f158, %f159}, [_ZZN3cub18CUB_300001_SM_10006detail6reduce18DeviceReduceKernelINS2_10policy_hubIN6thrust24THRUST_300001_SM_1000_NS7complexIfEEyN4cuda3std3__44plusIvEEE10Policy1000EPS8_ySD_S8_NSB_10__identityEEEvT0_PT3_T1_NS0_13GridEvenShareISL_EET2_T4_E12temp_storage+40];
	add.f32 	%f160, %f156, %f158;
	add.f32 	%f161, %f157, %f159;
	ld.shared.v2.f32 	{%f162, %f163}, [_ZZN3cub18CUB_300001_SM_10006detail6reduce18DeviceReduceKernelINS2_10policy_hubIN6thrust24THRUST_300001_SM_1000_NS7complexIfEEyN4cuda3std3__44plusIvEEE10Policy1000EPS8_ySD_S8_NSB_10__identityEEEvT0_PT3_T1_NS0_13GridEvenShareISL_EET2_T4_E12temp_storage+48];
	add.f32 	%f164, %f160, %f162;
	add.f32 	%f165, %f161, %f163;
	ld.shared.v2.f32 	{%f166, %f167}, [_ZZN3cub18CUB_300001_SM_10006detail6reduce18DeviceReduceKernelINS2_10policy_hubIN6thrust24THRUST_300001_SM_1000_NS7complexIfEEyN4cuda3std3__44plusIvEEE10Policy1000EPS8_ySD_S8_NSB_10__identityEEEvT0_PT3_T1_NS0_13GridEvenShareISL_EET2_T4_E12temp_storage+56];
	add.f32 	%f168, %f164, %f166;
	add.f32 	%f169, %f165, %f167;
	ld.shared.v2.f32 	{%f170, %f171}, [_ZZN3cub18CUB_300001_SM_10006detail6reduce18DeviceReduceKernelINS2_10policy_hubIN6thrust24THRUST_300001_SM_1000_NS7complexIfEEyN4cuda3std3__44plusIvEEE10Policy1000EPS8_ySD_S8_NSB_10__identityEEEvT0_PT3_T1_NS0_13GridEvenShareISL_EET2_T4_E12temp_storage+64];
	add.f32 	%f172, %f168, %f170;
	add.f32 	%f173, %f169, %f171;
	ld.shared.v2.f32 	{%f174, %f175}, [_ZZN3cub18CUB_300001_SM_10006detail6reduce18DeviceReduceKernelINS2_10policy_hubIN6thrust24THRUST_300001_SM_1000_NS7complexIfEEyN4cuda3std3__44plusIvEEE10Policy1000EPS8_ySD_S8_NSB_10__identityEEEvT0_PT3_T1_NS0_13GridEvenShareISL_EET2_T4_E12temp_storage+72];
	add.f32 	%f176, %f172, %f174;
	add.f32 	%f177, %f173, %f175;
	ld.shared.v2.f32 	{%f178, %f179}, [_ZZN3cub18CUB_300001_SM_10006detail6reduce18DeviceReduceKernelINS2_10policy_hubIN6thrust24THRUST_300001_SM_1000_NS7complexIfEEyN4cuda3std3__44plusIvEEE10Policy1000EPS8_ySD_S8_NSB_10__identityEEEvT0_PT3_T1_NS0_13GridEvenShareISL_EET2_T4_E12temp_storage+80];
	add.f32 	%f180, %f176, %f178;
	add.f32 	%f181, %f177, %f179;
	ld.shared.v2.f32 	{%f182, %f183}, [_ZZN3cub18CUB_300001_SM_10006detail6reduce18DeviceReduceKernelINS2_10policy_hubIN6thrust24THRUST_300001_SM_1000_NS7complexIfEEyN4cuda3std3__44plusIvEEE10Policy1000EPS8_ySD_S8_NSB_10__identityEEEvT0_PT3_T1_NS0_13GridEvenShareISL_EET2_T4_E12temp_storage+88];
	add.f32 	%f184, %f180, %f182;
	add.f32 	%f185, %f181, %f183;
	ld.shared.v2.f32 	{%f186, %f187}, [_ZZN3cub18CUB_300001_SM_10006detail6reduce18DeviceReduceKernelINS2_10policy_hubIN6thrust24THRUST_300001_SM_1000_NS7complexIfEEyN4cuda3std3__44plusIvEEE10Policy1000EPS8_ySD_S8_NSB_10__identityEEEvT0_PT3_T1_NS0_13GridEvenShareISL_EET2_T4_E12temp_storage+96];
	add.f32 	%f188, %f184, %f186;
	add.f32 	%f189, %f185, %f187;
	ld.shared.v2.f32 	{%f190, %f191}, [_ZZN3cub18CUB_300001_SM_10006detail6reduce18DeviceReduceKernelINS2_10policy_hubIN6thrust24THRUST_300001_SM_1000_NS7complexIfEEyN4cuda3std3__44plusIvEEE10Policy1000EPS8_ySD_S8_NSB_10__identityEEEvT0_PT3_T1_NS0_13GridEvenShareISL_EET2_T4_E12temp_storage+104];
	add.f32 	%f192, %f188, %f190;
	add.f32 	%f193, %f189, %f191;
	ld.shared.v2.f32 	{%f194, %f195}, [_ZZN3cub18CUB_300001_SM_10006detail6reduce18DeviceReduceKernelINS2_10policy_hubIN6thrust24THRUST_300001_SM_1000_NS7complexIfEEyN4cuda3std3__44plusIvEEE10Policy1000EPS8_ySD_S8_NSB_10__identityEEEvT0_PT3_T1_NS0_13GridEvenShareISL_EET2_T4_E12temp_storage+112];
	add.f32 	%f196, %f192, %f194;
	add.f32 	%f197, %f193, %f195;
	ld.shared.v2.f32 	{%f198, %f199}, [_ZZN3cub18CUB_300001_SM_10006detail6reduce18DeviceReduceKernelINS2_10policy_hubIN6thrust24THRUST_300001_SM_1000_NS7complexIfEEyN4cuda3std3__44plusIvEEE10Policy1000EPS8_ySD_S8_NSB_10__identityEEEvT0_PT3_T1_NS0_13GridEvenShareISL_EET2_T4_E12temp_storage+120];
	add.f32 	%f200, %f196, %f198;
	add.f32 	%f201, %f197, %f199;
	ld.shared.v2.f32 	{%f202, %f203}, [_ZZN3cub18CUB_300001_SM_10006detail6reduce18DeviceReduceKernelINS2_10policy_hubIN6thrust24THRUST_300001_SM_1000_NS7complexIfEEyN4cuda3std3__44plusIvEEE10Policy1000EPS8_ySD_S8_NSB_10__identityEEEvT0_PT3_T1_NS0_13GridEvenShareISL_EET2_T4_E12temp_storage+128];
	add.f32 	%f204, %f200, %f202;
	add.f32 	%f205, %f201, %f203;
	ld.shared.v2.f32 	{%f206, %f207}, [_ZZN3cub18CUB_300001_SM_10006detail6reduce18DeviceReduceKernelINS2_10policy_hubIN6thrust24THRUST_300001_SM_1000_NS7complexIfEEyN4cuda3std3__44plusIvEEE10Policy1000EPS8_ySD_S8_NSB_10__identityEEEvT0_PT3_T1_NS0_13GridEvenShareISL_EET2_T4_E12temp_storage+136];
	add.f32 	%f451, %f204, %f206;
	add.f32 	%f450, %f205, %f207;
$L__BB11_35:
	mov.u32 	%r291, %tid.x;
	setp.ne.s32 	%p55, %r291, 0;
	@%p55 bra 	$L__BB11_37;
	ld.param.u64 	%rd97, [_ZN3cub18CUB_300001_SM_10006detail6reduce18DeviceReduceKernelINS2_10policy_hubIN6thrust24THRUST_300001_SM_1000_NS7complexIfEEyN4cuda3std3__44plusIvEEE10Policy1000EPS8_ySD_S8_NSB_10__identityEEEvT0_PT3_T1_NS0_13GridEvenShareISL_EET2_T4__param_1];
	cvta.to.global.u64 	%rd94, %rd97;
	mul.wide.u32 	%rd95, %r2, 8;
	add.s64 	%rd96, %rd94, %rd95;
	st.global.v2.f32 	[%rd96], {%f451, %f450};
$L__BB11_37:
	ret;

}
	// .globl	_ZN3cub18CUB_300001_SM_10006detail6reduce28DeviceReduceSingleTileKernelINS2_10policy_hubIN6thrust24THRUST_300001_SM_1000_NS7complexIfEEyN4cuda3std3__44plusIvEEE10Policy1000EPS8_SG_iSD_S8_S8_NSB_10__identityEEEvT0_T1_T2_T3_T4_T6_
.visible .entry _ZN3cub18CUB_300001_SM_10006detail6reduce28DeviceReduceSingleTileKernelINS2_10policy_hubIN6thrust24THRUST_300001_SM_1000_NS7complexIfEEyN4cuda3std3__44plusIvEEE10Policy1000EPS8_SG_iSD_S8_S8_NSB_10__identityEEEvT0_T1_T2_T3_T4_T6_(
	.param .u64 .ptr .align 1 _ZN3cub18CUB_300001_SM_10006detail6reduce28DeviceReduceSingleTileKernelINS2_10policy_hubIN6thrust24THRUST_300001_SM_1000_NS7complexIfEEyN4cuda3std3__44plusIvEEE10Policy1000EPS8_SG_iSD_S8_S8_NSB_10__identityEEEvT0_T1_T2_T3_T4_T6__param_0,
	.param .u64 .ptr .align 1 _ZN3cub18CUB_300001_SM_10006detail6reduce28DeviceReduceSingleTileKernelINS2_10policy_hubIN6thrust24THRUST_300001_SM_1000_NS7complexIfEEyN4cuda3std3__44plusIvEEE10Policy1000EPS8_SG_iSD_S8_S8_NSB_10__identityEEEvT0_T1_T2_T3_T4_T6__param_1,
	.param .u32 _ZN3cub18CUB_300001_SM_10006detail6reduce28DeviceReduceSingleTileKernelINS2_10policy_hubIN6thrust24THRUST_300001_SM_1000_NS7complexIfEEyN4cuda3std3__44plusIvEEE10Policy1000EPS8_SG_iSD_S8_S8_NSB_10__identityEEEvT0_T1_T2_T3_T4_T6__param_2,
	.param .align 1 .b8 _ZN3cub18CUB_300001_SM_10006detail6reduce28DeviceReduceSingleTileKernelINS2_10policy_hubIN6thrust24THRUST_300001_SM_1000_NS7complexIfEEyN4cuda3std3__44plusIvEEE10Policy1000EPS8_SG_iSD_S8_S8_NSB_10__identityEEEvT0_T1_T2_T3_T4_T6__param_3[1],
	.param .align 8 .b8 _ZN3cub18CUB_300001_SM_10006detail6reduce28DeviceReduceSingleTileKernelINS2_10policy_hubIN6thrust24THRUST_300001_SM_1000_NS7complexIfEEyN4cuda3std3__44plusIvEEE10Policy1000EPS8_SG_iSD_S8_S8_NSB_10__identityEEEvT0_T1_T2_T3_T4_T6__param_4[8],
	.param .align 1 .b8 _ZN3cub18CUB_300001_SM_10006detail6reduce28DeviceReduceSingleTileKernelINS2_10policy_hubIN6thrust24THRUST_300001_SM_1000_NS7complexIfEEyN4cuda3std3__44plusIvEEE10Policy1000EPS8_SG_iSD_S8_S8_NSB_10__identityEEEvT0_T1_T2_T3_T4_T6__param_5[1]
)
.maxntid 512
.minnctapersm 1
{
	.reg .pred 	%p<58>;
	.reg .b32 	%r<288>;
	.reg .b32 	%f<460>;
	.reg .b64 	%rd<74>;
	// demoted variable
	.shared .align 8 .b8 _ZZN3cub18CUB_300001_SM_10006detail6reduce28DeviceReduceSingleTileKernelINS2_10policy_hubIN6thrust24THRUST_300001_SM_1000_NS7complexIfEEyN4cuda3std3__44plusIvEEE10Policy1000EPS8_SG_iSD_S8_S8_NSB_10__identityEEEvT0_T1_T2_T3_T4_T6_E12temp_storage[152];
	ld.param.u64 	%rd8, [_ZN3cub18CUB_300001_SM_10006detail6reduce28DeviceReduceSingleTileKernelINS2_10policy_hubIN6thrust24THRUST_300001_SM_1000_NS7complexIfEEyN4cuda3std3__44plusIvEEE10Policy1000EPS8_SG_iSD_S8_S8_NSB_10__identityEEEvT0_T1_T2_T3_T4_T6__param_0];
	ld.param.u64 	%rd9, [_ZN3cub18CUB_300001_SM_10006detail6reduce28DeviceReduceSingleTileKernelINS2_10policy_hubIN6thrust24THRUST_300001_SM_1000_NS7complexIfEEyN4cuda3std3__44plusIvEEE10Policy1000EPS8_SG_iSD_S8_S8_NSB_10__identityEEEvT0_T1_T2_T3_T4_T6__param_1];
	ld.param.u32 	%r34, [_ZN3cub18CUB_300001_SM_10006detail6reduce28DeviceReduceSingleTileKernelINS2_10policy_hubIN6thrust24THRUST_300001_SM_1000_NS7complexIfEEyN4cuda3std3__44plusIvEEE10Policy1000EPS8_SG_iSD_S8_S8_NSB_10__identityEEEvT0_T1_T2_T3_T4_T6__param_2];
	ld.param.v2.f32 	{%f59, %f60}, [_ZN3cub18CUB_300001_SM_10006detail6reduce28DeviceReduceSingleTileKernelINS2_10policy_hubIN6thrust24THRUST_300001_SM_1000_NS7complexIfEEyN4cuda3std3__44plusIvEEE10Policy1000EPS8_SG_iSD_S8_S8_NSB_10__identityEEEvT0_T1_T2_T3_T4_T6__param_4];
	cvta.to.global.u64 	%rd1, %rd9;
	setp.ne.s32 	%p1, %r34, 0;
	@%p1 bra 	$L__BB12_3;
	mov.u32 	%r274, %tid.x;
	setp.ne.s32 	%p57, %r274, 0;
	@%p57 bra 	$L__BB12_39;
	st.global.v2.f32 	[%rd1], {%f59, %f60};
	bra.uni 	$L__BB12_39;
$L__BB12_3:
	setp.gt.s32 	%p2, %r34, 3583;
	@%p2 bra 	$L__BB12_21;
	mov.u32 	%r1, %tid.x;
	setp.ge.s32 	%p19, %r1, %r34;
	mov.f32 	%f442, 0f00000000;
	mov.f32 	%f443, %f442;
	mov.u32 	%r278, %r1;
	@%p19 bra 	$L__BB12_6;
	mul.wide.u32 	%rd59, %r1, 8;
	add.s64 	%rd58, %rd8, %rd59;
	// begin inline asm
	ld.global.nc.u64 %rd57, [%rd58];
	// end inline asm
	mov.b64 	{%r138, %r139}, %rd57;
	mov.b32 	%f443, %r138;
	mov.b32 	%f442, %r139;
	add.s32 	%r278, %r1, 512;
$L__BB12_6:
	setp.ge.s32 	%p20, %r278, %r34;
	@%p20 bra 	$L__BB12_12;
	not.b32 	%r140, %r278;
	add.s32 	%r4, %r34, %r140;
	and.b32  	%r141, %r4, 1536;
	setp.eq.s32 	%p21, %r141, 1536;
	@%p21 bra 	$L__BB12_10;
	mul.wide.u32 	%rd60, %r278, 8;
	add.s64 	%rd72, %rd8, %rd60;
	shr.u32 	%r142, %r4, 9;
	add.s32 	%r143, %r142, 1;
	and.b32  	%r144, %r143, 3;
	neg.s32 	%r276, %r144;
$L__BB12_9:
	.pragma "nounroll";
	// begin inline asm
	ld.global.nc.u64 %rd61, [%rd72];
	// end inline asm
	mov.b64 	{%r145, %r146}, %rd61;
	mov.b32 	%f214, %r146;
	mov.b32 	%f215, %r145;
	add.f32 	%f443, %f443, %f215;
	add.f32 	%f442, %f442, %f214;
	add.s32 	%r278, %r278, 512;
	add.s64 	%rd72, %rd72, 4096;
	add.s32 	%r276, %r276, 1;
	setp.ne.s32 	%p22, %r276, 0;
	@%p22 bra 	$L__BB12_9;
$L__BB12_10:
	setp.lt.u32 	%p23, %r4, 1536;
	@%p23 bra 	$L__BB12_12;
$L__BB12_11:
	mul.wide.s32 	%rd71, %r278, 8;
	add.s64 	%rd64, %rd8, %rd71;
	// begin inline asm
	ld.global.nc.u64 %rd63, [%rd64];
	// end inline asm
	mov.b64 	{%r147, %r148}, %rd63;
	mov.b32 	%f216, %r148;
	mov.b32 	%f217, %r147;
	add.f32 	%f218, %f443, %f217;
	add.f32 	%f219, %f442, %f216;
	add.s64 	%rd66, %rd64, 4096;
	// begin inline asm
	ld.global.nc.u64 %rd65, [%rd66];
	// end inline asm
	mov.b64 	{%r149, %r150}, %rd65;
	mov.b32 	%f220, %r150;
	mov.b32 	%f221, %r149;
	add.f32 	%f222, %f218, %f221;
	add.f32 	%f223, %f219, %f220;
	add.s64 	%rd68, %rd64, 8192;
	// begin inline asm
	ld.global.nc.u64 %rd67, [%rd68];
	// end inline asm
	mov.b64 	{%r151, %r152}, %rd67;
	mov.b32 	%f224, %r152;
	mov.b32 	%f225, %r151;
	add.f32 	%f226, %f222, %f225;
	add.f32 	%f227, %f223, %f224;
	add.s64 	%rd70, %rd64, 12288;
	// begin inline asm
	ld.global.nc.u64 %rd69, [%rd70];
	// end inline asm
	mov.b64 	{%r153, %r154}, %rd69;
	mov.b32 	%f228, %r154;
	mov.b32 	%f229, %r153;
	add.f32 	%f443, %f226, %f229;
	add.f32 	%f442, %f227, %f228;
	add.s32 	%r278, %r278, 2048;
	setp.lt.s32 	%p24, %r278, %r34;
	@%p24 bra 	$L__BB12_11;
$L__BB12_12:
	setp.lt.s32 	%p25, %r34, 512;
	@%p25 bra 	$L__BB12_17;
	// begin inline asm
	mov.u32 %r218, %laneid;
	// end inline asm
	mov.b32 	%r220, %f443;
	mov.b32 	%r226, 1;
	mov.b32 	%r267, 31;
	mov.b32 	%r268, -1;
	// begin inline asm
	shfl.sync.down.b32 %r219, %r220, %r226, %r267, %r268;
	// end inline asm
	mov.b32 	%r225, %f442;
	// begin inline asm
	shfl.sync.down.b32 %r224, %r225, %r226, %r267, %r268;
	// end inline asm
	mov.b32 	%f346, %r219;
	mov.b32 	%f347, %r224;
	setp.gt.s32 	%p49, %r218, 30;
	add.f32 	%f348, %f443, %f346;
	add.f32 	%f349, %f442, %f347;
	selp.f32 	%f350, %f442, %f349, %p49;
	selp.f32 	%f351, %f443, %f348, %p49;
	mov.b32 	%r230, %f351;
	mov.b32 	%r236, 2;
	// begin inline asm
	shfl.sync.down.b32 %r229, %r230, %r236, %r267, %r268;
	// end inline asm
	mov.b32 	%r235, %f350;
	// begin inline asm
	shfl.sync.down.b32 %r234, %r235, %r236, %r267, %r268;
	// end inline asm
	mov.b32 	%f352, %r229;
	mov.b32 	%f353, %r234;
	setp.gt.s32 	%p50, %r218, 29;
	add.f32 	%f354, %f351, %f352;
	add.f32 	%f355, %f350, %f353;
	selp.f32 	%f356, %f350, %f355, %p50;
	selp.f32 	%f357, %f351, %f354, %p50;
	mov.b32 	%r240, %f357;
	mov.b32 	%r246, 4;
	// begin inline asm
	shfl.sync.down.b32 %r239, %r240, %r246, %r267, %r268;
	// end inline asm
	mov.b32 	%r245, %f356;
	// begin inline asm
	shfl.sync.down.b32 %r244, %r245, %r246, %r267, %r268;
	// end inline asm
	mov.b32 	%f358, %r239;
	mov.b32 	%f359, %r244;
	setp.gt.s32 	%p51, %r218, 27;
	add.f32 	%f360, %f357, %f358;
	add.f32 	%f361, %f356, %f359;
	selp.f32 	%f362, %f356, %f361, %p51;
	selp.f32 	%f363, %f357, %f360, %p51;
	mov.b32 	%r250, %f363;
	mov.b32 	%r256, 8;
	// begin inline asm
	shfl.sync.down.b32 %r249, %r250, %r256, %r267, %r268;
	// end inline asm
	mov.b32 	%r255, %f362;
	// begin inline asm
	shfl.sync.down.b32 %r254, %r255, %r256, %r267, %r268;
	// end inline asm
	mov.b32 	%f364, %r249;
	mov.b32 	%f365, %r254;
	setp.gt.s32 	%p52, %r218, 23;
	add.f32 	%f366, %f363, %f364;
	add.f32 	%f367, %f362, %f365;
	selp.f32 	%f368, %f363, %f366, %p52;
	selp.f32 	%f369, %f362, %f367, %p52;
	mov.b32 	%r260, %f368;
	mov.b32 	%r266, 16;
	// begin inline asm
	shfl.sync.down.b32 %r259, %r260, %r266, %r267, %r268;
	// end inline asm
	mov.b32 	%r265, %f369;
	// begin inline asm
	shfl.sync.down.b32 %r264, %r265, %r266, %r267, %r268;
	// end inline asm
	mov.b32 	%f370, %r259;
	mov.b32 	%f371, %r264;
	setp.gt.s32 	%p53, %r218, 15;
	add.f32 	%f19, %f368, %f370;
	add.f32 	%f20, %f369, %f371;
	selp.f32 	%f459, %f368, %f19, %p53;
	selp.f32 	%f458, %f369, %f20, %p53;
	setp.ne.s32 	%p54, %r218, 0;
	@%p54 bra 	$L__BB12_15;
	shr.u32 	%r269, %r1, 2;
	and.b32  	%r270, %r269, 248;
	mov.u32 	%r271, _ZZN3cub18CUB_300001_SM_10006detail6reduce28DeviceReduceSingleTileKernelINS2_10policy_hubIN6thrust24THRUST_300001_SM_1000_NS7complexIfEEyN4cuda3std3__44plusIvEEE10Policy1000EPS8_SG_iSD_S8_S8_NSB_10__identityEEEvT0_T1_T2_T3_T4_T6_E12temp_storage;
	add.s32 	%r272, %r271, %r270;
	st.shared.v2.f32 	[%r272+16], {%f19, %f20};
$L__BB12_15:
	bar.sync 	0;
	setp.ne.s32 	%p55, %r1, 0;
	@%p55 bra 	$L__BB12_37;
	ld.shared.v2.f32 	{%f372, %f373}, [_ZZN3cub18CUB_300001_SM_10006detail6reduce28DeviceReduceSingleTileKernelINS2_10policy_hubIN6thrust24THRUST_300001_SM_1000_NS7complexIfEEyN4cuda3std3__44plusIvEEE10Policy1000EPS8_SG_iSD_S8_S8_NSB_10__identityEEEvT0_T1_T2_T3_T4_T6_E12temp_storage+24];
	add.f32 	%f374, %f459, %f372;
	add.f32 	%f375, %f458, %f373;
	ld.shared.v2.f32 	{%f376, %f377}, [_ZZN3cub18CUB_300001_SM_10006detail6reduce28DeviceReduceSingleTileKernelINS2_10policy_hubIN6thrust24THRUST_300001_SM_1000_NS7complexIfEEyN4cuda3std3__44plusIvEEE10Policy1000EPS8_SG_iSD_S8_S8_NSB_10__identityEEEvT0_T1_T2_T3_T4_T6_E12temp_storage+32];
	add.f32 	%f378, %f374, %f376;
	add.f32 	%f379, %f375, %f377;
	ld.shared.v2.f32 	{%f380, %f381}, [_ZZN3cub18CUB_300001_SM_10006detail6reduce28DeviceReduceSingleTileKernelINS2_10policy_hubIN6thrust24THRUST_300001_SM_1000_NS7complexIfEEyN4cuda3std3__44plusIvEEE10Policy1000EPS8_SG_iSD_S8_S8_NSB_10__identityEEEvT0_T1_T2_T3_T4_T6_E12temp_storage+40];
	add.f32 	%f382, %f378, %f380;
	add.f32 	%f383, %f379, %f381;
	ld.shared.v2.f32 	{%f384, %f385}, [_ZZN3cub18CUB_300001_SM_10006detail6reduce28DeviceReduceSingleTileKernelINS2_10policy_hubIN6thrust24THRUST_300001_SM_1000_NS7complexIfEEyN4cuda3std3__44plusIvEEE10Policy1000EPS8_SG_iSD_S8_S8_NSB_10__identityEEEvT0_T1_T2_T3_T4_T6_E12temp_storage+48];
	add.f32 	%f386, %f382, %f384;
	add.f32 	%f387, %f383, %f385;
	ld.shared.v2.f32 	{%f388, %f389}, [_ZZN3cub18CUB_300001_SM_10006detail6reduce28DeviceReduceSingleTileKernelINS2_10policy_hubIN6thrust24THRUST_300001_SM_1000_NS7complexIfEEyN4cuda3std3__44plusIvEEE10Policy1000EPS8_SG_iSD_S8_S8_NSB_10__identityEEEvT0_T1_T2_T3_T4_T6_E12temp_storage+56];
	add.f32 	%f390, %f386, %f388;
	add.f32 	%f391, %f387, %f389;
	ld.shared.v2.f32 	{%f392, %f393}, [_ZZN3cub18CUB_300001_SM_10006detail6reduce28DeviceReduceSingleTileKernelINS2_10policy_hubIN6thrust24THRUST_300001_SM_1000_NS7complexIfEEyN4cuda3std3__44plusIvEEE10Policy1000EPS8_SG_iSD_S8_S8_NSB_10__identityEEEvT0_T1_T2_T3_T4_T6_E12temp_storage+64];
	add.f32 	%f394, %f390, %f392;
	add.f32 	%f395, %f391, %f393;
	ld.shared.v2.f32 	{%f396, %f397}, [_ZZN3cub18CUB_300001_SM_10006detail6reduce28DeviceReduceSingleTileKernelINS2_10policy_hubIN6thrust24THRUST_300001_SM_1000_NS7complexIfEEyN4cuda3std3__44plusIvEEE10Policy1000EPS8_SG_iSD_S8_S8_NSB_10__identityEEEvT0_T1_T2_T3_T4_T6_E12temp_storage+72];
	add.f32 	%f398, %f394, %f396;
	add.f32 	%f399, %f395, %f397;
	ld.shared.v2.f32 	{%f400, %f401}, [_ZZN3cub18CUB_300001_SM_10006detail6reduce28DeviceReduceSingleTileKernelINS2_10policy_hubIN6thrust24THRUST_300001_SM_1000_NS7complexIfEEyN4cuda3std3__44plusIvEEE10Policy1000EPS8_SG_iSD_S8_S8_NSB_10__identityEEEvT0_T1_T2_T3_T4_T6_E12temp_storage+80];
	add.f32 	%f402, %f398, %f400;
	add.f32 	%f403, %f399, %f401;
	ld.shared.v2.f32 	{%f404, %f405}, [_ZZN3cub18CUB_300001_SM_10006detail6reduce28DeviceReduceSingleTileKernelINS2_10policy_hubIN6thrust24THRUST_300001_SM_1000_NS7complexIfEEyN4cuda3std3__44plusIvEEE10Policy1000EPS8_SG_iSD_S8_S8_NSB_10__identityEEEvT0_T1_T2_T3_T4_T6_E12temp_storage+88];
	add.f32 	%f406, %f402, %f404;
	add.f32 	%f407, %f403, %f405;
	ld.shared.v2.f32 	{%f408, %f409}, [_ZZN3cub18CUB_300001_SM_10006detail6reduce28DeviceReduceSingleTileKernelINS2_10policy_hubIN6thrust24THRUST_300001_SM_1000_NS7complexIfEEyN4cuda3std3__44plusIvEEE10Policy1000EPS8_SG_iSD_S8_S8_NSB_10__identityEEEvT0_T1_T2_T3_T4_T6_E12temp_storage+96];
	add.f32 	%f410, %f406, %f408;
	add.f32 	%f411, %f407, %f409;
	ld.shared.v2.f32 	{%f412, %f413}, [_ZZN3cub18CUB_300001_SM_10006detail6reduce28DeviceReduceSingleTileKernelINS2_10policy_hubIN6thrust24THRUST_300001_SM_1000_NS7complexIfEEyN4cuda3std3__44plusIvEEE10Policy1000EPS8_SG_iSD_S8_S8_NSB_10__identityEEEvT0_T1_T2_T3_T4_T6_E12temp_storage+104];
	add.f32 	%f414, %f410, %f412;
	add.f32 	%f415, %f411, %f413;
	ld.shared.v2.f32 	{%f416, %f417}, [_ZZN3cub18CUB_300001_SM_10006detail6reduce28DeviceReduceSingleTileKernelINS2_10policy_hubIN6thrust24THRUST_300001_SM_1000_NS7complexIfEEyN4cuda3std3__44plusIvEEE10Policy1000EPS8_SG_iSD_S8_S8_NSB_10__identityEEEvT0_T1_T2_T3_T4_T6_E12temp_storage+112];
	add.f32 	%f418, %f414, %f416;
	add.f32 	%f419, %f415, %f417;
	ld.shared.v2.f32 	{%f420, %f421}, [_ZZN3cub18CUB_300001_SM_10006detail6reduce28DeviceReduceSingleTileKernelINS2_10policy_hubIN6thrust24THRUST_300001_SM_1000_NS7complexIfEEyN4cuda3std3__44plusIvEEE10Policy1000EPS8_SG_iSD_S8_S8_NSB_10__identityEEEvT0_T1_T2_T3_T4_T6_E12temp_storage+120];
	add.f32 	%f422, %f418, %f420;
	add.f32 	%f423, %f419, %f421;
	ld.shared.v2.f32 	{%f424, %f425}, [_ZZN3cub18CUB_300001_SM_10006detail6reduce28DeviceReduceSingleTileKernelINS2_10policy_hubIN6thrust24THRUST_300001_SM_1000_NS7complexIfEEyN4cuda3std3__44plusIvEEE10Policy1000EPS8_SG_iSD_S8_S8_NSB_10__identityEEEvT0_T1_T2_T3_T4_T6_E12temp_storage+128];
	add.f32 	%f426, %f422, %f424;
	add.f32 	%f427, %f423, %f425;
	ld.shared.v2.f32 	{%f428, %f429}, [_ZZN3cub18CUB_300001_SM_10006detail6reduce28DeviceReduceSingleTileKernelINS2_10policy_hubIN6thrust24THRUST_300001_SM_1000_NS7complexIfEEyN4cuda3std3__44plusIvEEE10Policy1000EPS8_SG_iSD_S8_S8_NSB_10__identityEEEvT0_T1_T2_T3_T4_T6_E12temp_storage+136];
	add.f32 	%f459, %f426, %f428;
	add.f32 	%f458, %f427, %f429;
	bra.uni 	$L__BB12_37;
$L__BB12_17:
	// begin inline asm
	mov.u32 %r155, %laneid;
	// end inline asm
	and.b32  	%r206, %r1, 992;
	add.s32 	%r207, %r206, 32;
	setp.gt.s32 	%p26, %r207, %r34;
	not.b32 	%r208, %r206;
	add.s32 	%r209, %r34, %r208;
	selp.b32 	%r204, %r209, 31, %p26;
	mov.b32 	%r157, %f443;
	mov.b32 	%r163, 1;
	mov.b32 	%r205, -1;
	// begin inline asm
	shfl.sync.down.b32 %r156, %r157, %r163, %r204, %r205;
	// end inline asm
	mov.b32 	%r162, %f442;
	// begin inline asm
	shfl.sync.down.b32 %r161, %r162, %r163, %r204, %r205;
	// end inline asm
	mov.b32 	%f230, %r156;
	mov.b32 	%f231, %r161;
	setp.lt.s32 	%p27, %r155, %r204;
	add.f32 	%f232, %f443, %f230;
	add.f32 	%f233, %f442, %f231;
	selp.f32 	%f234, %f232, %f443, %p27;
	selp.f32 	%f235, %f233, %f442, %p27;
	mov.b32 	%r167, %f234;
	mov.b32 	%r173, 2;
	// begin inline asm
	shfl.sync.down.b32 %r166, %r167, %r173, %r204, %r205;
	// end inline asm
	mov.b32 	%r172, %f235;
	// begin inline asm
	shfl.sync.down.b32 %r171, %r172, %r173, %r204, %r205;
	// end inline asm
	mov.b32 	%f236, %r166;
	mov.b32 	%f237, %r171;
	add.s32 	%r210, %r155, 2;
	setp.gt.s32 	%p28, %r210, %r204;
	add.f32 	%f238, %f234, %f236;
	add.f32 	%f239, %f235, %f237;
	selp.f32 	%f240, %f234, %f238, %p28;
	selp.f32 	%f241, %f235, %f239, %p28;
	mov.b32 	%r177, %f240;
	mov.b32 	%r183, 4;
	// begin inline asm
	shfl.sync.down.b32 %r176, %r177, %r183, %r204, %r205;
	// end inline asm
	mov.b32 	%r182, %f241;
	// begin inline asm
	shfl.sync.down.b32 %r181, %r182, %r183, %r204, %r205;
	// end inline asm
	mov.b32 	%f242, %r176;
	mov.b32 	%f243, %r181;
	add.s32 	%r211, %r155, 4;
	setp.gt.s32 	%p29, %r211, %r204;
	add.f32 	%f244, %f240, %f242;
	add.f32 	%f245, %f241, %f243;
	selp.f32 	%f246, %f240, %f244, %p29;
	selp.f32 	%f247, %f241, %f245, %p29;
	mov.b32 	%r187, %f246;
	mov.b32 	%r193, 8;
	// begin inline asm
	shfl.sync.down.b32 %r186, %r187, %r193, %r204, %r205;
	// end inline asm
	mov.b32 	%r192, %f247;
	// begin inline asm
	shfl.sync.down.b32 %r191, %r192, %r193, %r204, %r205;
	// end inline asm
	mov.b32 	%f248, %r186;
	mov.b32 	%f249, %r191;
	add.s32 	%r212, %r155, 8;
	setp.gt.s32 	%p30, %r212, %r204;
	add.f32 	%f250, %f246, %f248;
	add.f32 	%f251, %f247, %f249;
	selp.f32 	%f252, %f246, %f250, %p30;
	selp.f32 	%f253, %f247, %f251, %p30;
	mov.b32 	%r197, %f252;
	mov.b32 	%r203, 16;
	// begin inline asm
	shfl.sync.down.b32 %r196, %r197, %r203, %r204, %r205;
	// end inline asm
	mov.b32 	%r202, %f253;
	// begin inline asm
	shfl.sync.down.b32 %r201, %r202, %r203, %r204, %r205;
	// end inline asm
	mov.b32 	%f254, %r196;
	mov.b32 	%f255, %r201;
	add.s32 	%r213, %r155, 16;
	setp.gt.s32 	%p31, %r213, %r204;
	add.f32 	%f256, %f252, %f254;
	add.f32 	%f257, %f253, %f255;
	selp.f32 	%f459, %f252, %f256, %p31;
	selp.f32 	%f458, %f253, %f257, %p31;
	setp.ne.s32 	%p32, %r155, 0;
	@%p32 bra 	$L__BB12_19;
	shr.u32 	%r214, %r1, 2;
	and.b32  	%r215, %r214, 248;
	mov.u32 	%r216, _ZZN3cub18CUB_300001_SM_10006detail6reduce28DeviceReduceSingleTileKernelINS2_10policy_hubIN6thrust24THRUST_300001_SM_1000_NS7complexIfEEyN4cuda3std3__44plusIvEEE10Policy1000EPS8_SG_iSD_S8_S8_NSB_10__identityEEEvT0_T1_T2_T3_T4_T6_E12temp_storage;
	add.s32 	%r217, %r216, %r215;
	st.shared.v2.f32 	[%r217+16], {%f459, %f458};
$L__BB12_19:
	bar.sync 	0;
	setp.ne.s32 	%p33, %r1, 0;
	@%p33 bra 	$L__BB12_37;
	setp.gt.s32 	%p34, %r34, 32;
	ld.shared.v2.f32 	{%f258, %f259}, [_ZZN3cub18CUB_300001_SM_10006detail6reduce28DeviceReduceSingleTileKernelINS2_10policy_hubIN6thrust24THRUST_300001_SM_1000_NS7complexIfEEyN4cuda3std3__44plusIvEEE10Policy1000EPS8_SG_iSD_S8_S8_NSB_10__identityEEEvT0_T1_T2_T3_T4_T6_E12temp_storage+24];
	add.f32 	%f260, %f459, %f258;
	add.f32 	%f261, %f458, %f259;
	selp.f32 	%f262, %f260, %f459, %p34;
	selp.f32 	%f263, %f261, %f458, %p34;
	setp.gt.s32 	%p35, %r34, 64;
	ld.shared.v2.f32 	{%f264, %f265}, [_ZZN3cub18CUB_300001_SM_10006detail6reduce28DeviceReduceSingleTileKernelINS2_10policy_hubIN6thrust24THRUST_300001_SM_1000_NS7complexIfEEyN4cuda3std3__44plusIvEEE10Policy1000EPS8_SG_iSD_S8_S8_NSB_10__identityEEEvT0_T1_T2_T3_T4_T6_E12temp_storage+32];
	add.f32 	%f266, %f262, %f264;
	add.f32 	%f267, %f263, %f265;
	selp.f32 	%f268, %f266, %f262, %p35;
	selp.f32 	%f269, %f267, %f263, %p35;
	setp.gt.s32 	%p36, %r34, 96;
	ld.shared.v2.f32 	{%f270, %f271}, [_ZZN3cub18CUB_300001_SM_10006detail6reduce28DeviceReduceSingleTileKernelINS2_10policy_hubIN6thrust24THRUST_300001_SM_1000_NS7complexIfEEyN4cuda3std3__44plusIvEEE10Policy1000EPS8_SG_iSD_S8_S8_NSB_10__identityEEEvT0_T1_T2_T3_T4_T6_E12temp_storage+40];
	add.f32 	%f272, %f268, %f270;
	add.f32 	%f273, %f269, %f271;
	selp.f32 	%f274, %f272, %f268, %p36;
	selp.f32 	%f275, %f273, %f269, %p36;
	setp.gt.s32 	%p37, %r34, 128;
	ld.shared.v2.f32 	{%f276, %f277}, [_ZZN3cub18CUB_300001_SM_10006detail6reduce28DeviceReduceSingleTileKernelINS2_10policy_hubIN6thrust24THRUST_300001_SM_1000_NS7complexIfEEyN4cuda3std3__44plusIvEEE10Policy1000EPS8_SG_iSD_S8_S8_NSB_10__identityEEEvT0_T1_T2_T3_T4_T6_E12temp_storage+48];
	add.f32 	%f278, %f274, %f276;
	add.f32 	%f279, %f275, %f277;
	selp.f32 	%f280, %f278, %f274, %p37;
	selp.f32 	%f281, %f279, %f275, %p37;
	setp.gt.s32 	%p38, %r34, 160;
	ld.shared.v2.f32 	{%f282, %f283}, [_ZZN3cub18CUB_300001_SM_10006detail6reduce28DeviceReduceSingleTileKernelINS2_10policy_hubIN6thrust24THRUST_300001_SM_1000_NS7complexIfEEyN4cuda3std3__44plusIvEEE10Policy1000EPS8_SG_iSD_S8_S8_NSB_10__identityEEEvT0_T1_T2_T3_T4_T6_E12temp_storage+56];
	add.f32 	%f284, %f280, %f282;
	add.f32 	%f285, %f281, %f283;
	selp.f32 	%f286, %f284, %f280, %p38;
	selp.f32 	%f287, %f285, %f281, %p38;
	setp.gt.s32 	%p39, %r34, 192;
	ld.shared.v2.f32 	{%f288, %f289}, [_ZZN3cub18CUB_300001_SM_10006detail6reduce28DeviceReduceSingleTileKernelINS2_10policy_hubIN6thrust24THRUST_300001_SM_1000_NS7complexIfEEyN4cuda3std3__44plusIvEEE10Policy1000EPS8_SG_iSD_S8_S8_NSB_10__identityEEEvT0_T1_T2_T3_T4_T6_E12temp_storage+64];
	add.f32 	%f290, %f286, %f288;
	add.f32 	%f291, %f287, %f289;
	selp.f32 	%f292, %f290, %f286, %p39;
	selp.f32 	%f293, %f291, %f287, %p39;
	setp.gt.s32 	%p40, %r34, 224;
	ld.shared.v2.f32 	{%f294, %f295}, [_ZZN3cub18CUB_300001_SM_10006detail6reduce28DeviceReduceSingleTileKernelINS2_10policy_hubIN6thrust24THRUST_300001_SM_1000_NS7complexIfEEyN4cuda3std3__44plusIvEEE10Policy1000EPS8_SG_iSD_S8_S8_NSB_10__identityEEEvT0_T1_T2_T3_T4_T6_E12temp_storage+72];
	add.f32 	%f296, %f292, %f294;
	add.f32 	%f297, %f293, %f295;
	selp.f32 	%f298, %f296, %f292, %p40;
	selp.f32 	%f299, %f297, %f293, %p40;
	setp.gt.s32 	%p41, %r34, 256;
	ld.shared.v2.f32 	{%f300, %f301}, [_ZZN3cub18CUB_300001_SM_10006detail6reduce28DeviceReduceSingleTileKernelINS2_10policy_hubIN6thrust24THRUST_300001_SM_1000_NS7complexIfEEyN4cuda3std3__44plusIvEEE10Policy1000EPS8_SG_iSD_S8_S8_NSB_10__identityEEEvT0_T1_T2_T3_T4_T6_E12temp_storage+80];
	add.f32 	%f302, %f298, %f300;
	add.f32 	%f303, %f299, %f301;
	selp.f32 	%f304, %f302, %f298, %p41;
	selp.f32 	%f305, %f303, %f299, %p41;
	setp.gt.s32 	%p42, %r34, 288;
	ld.shared.v2.f32 	{%f306, %f307}, [_ZZN3cub18CUB_300001_SM_10006detail6reduce28DeviceReduceSingleTileKernelINS2_10policy_hubIN6thrust24THRUST_300001_SM_1000_NS7complexIfEEyN4cuda3std3__44plusIvEEE10Policy1000EPS8_SG_iSD_S8_S8_NSB_10__identityEEEvT0_T1_T2_T3_T4_T6_E12temp_storage+88];
	add.f32 	%f308, %f304, %f306;
	add.f32 	%f309, %f305, %f307;
	selp.f32 	%f310, %f308, %f304, %p42;
	selp.f32 	%f311, %f309, %f305, %p42;
	setp.gt.s32 	%p43, %r34, 320;
	ld.shared.v2.f32 	{%f312, %f313}, [_ZZN3cub18CUB_300001_SM_10006detail6reduce28DeviceReduceSingleTileKernelINS2_10policy_hubIN6thrust24THRUST_300001_SM_1000_NS7complexIfEEyN4cuda3std3__44plusIvEEE10Policy1000EPS8_SG_iSD_S8_S8_NSB_10__identityEEEvT0_T1_T2_T3_T4_T6_E12temp_storage+96];
	add.f32 	%f314, %f310, %f312;
	add.f32 	%f315, %f311, %f313;
	selp.f32 	%f316, %f314, %f310, %p43;
	selp.f32 	%f317, %f315, %f311, %p43;
	setp.gt.s32 	%p44, %r34, 352;
	ld.shared.v2.f32 	{%f318, %f319}, [_ZZN3cub18CUB_300001_SM_10006detail6reduce28DeviceReduceSingleTileKernelINS2_10policy_hubIN6thrust24THRUST_300001_SM_1000_NS7complexIfEEyN4cuda3std3__44plusIvEEE10Policy1000EPS8_SG_iSD_S8_S8_NSB_10__identityEEEvT0_T1_T2_T3_T4_T6_E12temp_storage+104];
	add.f32 	%f320, %f316, %f318;
	add.f32 	%f321, %f317, %f319;
	selp.f32 	%f322, %f320, %f316, %p44;
	selp.f32 	%f323, %f321, %f317, %p44;
	setp.gt.s32 	%p45, %r34, 384;
	ld.shared.v2.f32 	{%f324, %f325}, [_ZZN3cub18CUB_300001_SM_10006detail6reduce28DeviceReduceSingleTileKernelINS2_10policy_hubIN6thrust24THRUST_300001_SM_1000_NS7complexIfEEyN4cuda3std3__44plusIvEEE10Policy1000EPS8_SG_iSD_S8_S8_NSB_10__identityEEEvT0_T1_T2_T3_T4_T6_E12temp_storage+112];
	add.f32 	%f326, %f322, %f324;
	add.f32 	%f327, %f323, %f325;
	selp.f32 	%f328, %f326, %f322, %p45;
	selp.f32 	%f329, %f327, %f323, %p45;
	setp.gt.s32 	%p46, %r34, 416;
	ld.shared.v2.f32 	{%f330, %f331}, [_ZZN3cub18CUB_300001_SM_10006detail6reduce28DeviceReduceSingleTileKernelINS2_10policy_hubIN6thrust24THRUST_300001_SM_1000_NS7complexIfEEyN4cuda3std3__44plusIvEEE10Policy1000EPS8_SG_iSD_S8_S8_NSB_10__identityEEEvT0_T1_T2_T3_T4_T6_E12temp_storage+120];
	add.f32 	%f332, %f328, %f330;
	add.f32 	%f333, %f329, %f331;
	selp.f32 	%f334, %f332, %f328, %p46;
	selp.f32 	%f335, %f333, %f329, %p46;
	setp.gt.s32 	%p47, %r34, 448;
	ld.shared.v2.f32 	{%f336, %f337}, [_ZZN3cub18CUB_300001_SM_10006detail6reduce28DeviceReduceSingleTileKernelINS2_10policy_hubIN6thrust24THRUST_300001_SM_1000_NS7complexIfEEyN4cuda3std3__44plusIvEEE10Policy1000EPS8_SG_iSD_S8_S8_NSB_10__identityEEEvT0_T1_T2_T3_T4_T6_E12temp_storage+128];
	add.f32 	%f338, %f334, %f336;
	add.f32 	%f339, %f335, %f337;
	selp.f32 	%f340, %f338, %f334, %p47;
	selp.f32 	%f341, %f339, %f335, %p47;
	setp.gt.s32 	%p48, %r34, 480;
	ld.shared.v2.f32 	{%f342, %f343}, [_ZZN3cub18CUB_300001_SM_10006detail6reduce28DeviceReduceSingleTileKernelINS2_10policy_hubIN6thrust24THRUST_300001_SM_1000_NS7complexIfEEyN4cuda3std3__44plusIvEEE10Policy1000EPS8_SG_iSD_S8_S8_NSB_10__identityEEEvT0_T1_T2_T3_T4_T6_E12temp_storage+136];
	add.f32 	%f344, %f340, %f342;
	add.f32 	%f345, %f341, %f343;
	selp.f32 	%f459, %f344, %f340, %p48;
	selp.f32 	%f458, %f345, %f341, %p48;
	bra.uni 	$L__BB12_37;
$L__BB12_21:
	mov.u32 	%r13, %tid.x;
	mul.wide.u32 	%rd24, %r13, 8;
	add.s64 	%rd11, %rd8, %rd24;
	// begin inline asm
	ld.global.nc.u64 %rd10, [%rd11];
	// end inline asm
	mov.b64 	{%r36, %r37}, %rd10;
	mov.b32 	%f61, %r37;
	mov.b32 	%f62, %r36;
	add.s64 	%rd13, %rd11, 4096;
	// begin inline asm
	ld.global.nc.u64 %rd12, [%rd13];
	// end inline asm
	mov.b64 	{%r38, %r39}, %rd12;
	mov.b32 	%f63, %r39;
	mov.b32 	%f64, %r38;
	add.s64 	%rd15, %rd11, 8192;
	// begin inline asm
	ld.global.nc.u64 %rd14, [%rd15];
	// end inline asm
	mov.b64 	{%r40, %r41}, %rd14;
	mov.b32 	%f65, %r41;
	mov.b32 	%f66, %r40;
	add.s64 	%rd17, %rd11, 12288;
	// begin inline asm
	ld.global.nc.u64 %rd16, [%rd17];
	// end inline asm
	mov.b64 	{%r42, %r43}, %rd16;
	mov.b32 	%f67, %r43;
	mov.b32 	%f68, %r42;
	add.s64 	%rd19, %rd11, 16384;
	// begin inline asm
	ld.global.nc.u64 %rd18, [%rd19];
	// end inline asm
	mov.b64 	{%r44, %r45}, %rd18;
	mov.b32 	%f69, %r45;
	mov.b32 	%f70, %r44;
	add.s64 	%rd21, %rd11, 20480;
	// begin inline asm
	ld.global.nc.u64 %rd20, [%rd21];
	// end inline asm
	mov.b64 	{%r46, %r47}, %rd20;
	mov.b32 	%f71, %r47;
	mov.b32 	%f72, %r46;
	add.s64 	%rd23, %rd11, 24576;
	// begin inline asm
	ld.global.nc.u64 %rd22, [%rd23];
	// end inline asm
	mov.b64 	{%r48, %r49}, %rd22;
	mov.b32 	%f73, %r49;
	mov.b32 	%f74, %r48;
	add.f32 	%f75, %f62, %f64;
	add.f32 	%f76, %f61, %f63;
	add.f32 	%f77, %f75, %f66;
	add.f32 	%f78, %f76, %f65;
	add.f32 	%f79, %f77, %f68;
	add.f32 	%f80, %f78, %f67;
	add.f32 	%f81, %f79, %f70;
	add.f32 	%f82, %f80, %f69;
	add.f32 	%f83, %f81, %f72;
	add.f32 	%f84, %f82, %f71;
	add.f32 	%f457, %f83, %f74;
	add.f32 	%f456, %f84, %f73;
	setp.lt.u32 	%p3, %r34, 7168;
	mov.b32 	%r281, 3584;
	@%p3 bra 	$L__BB12_25;
	add.s32 	%r14, %r34, -3584;
	mov.b32 	%r281, 3584;
$L__BB12_23:
	add.s32 	%r51, %r281, %r13;
	mul.wide.u32 	%rd39, %r51, 8;
	add.s64 	%rd26, %rd8, %rd39;
	// begin inline asm
	ld.global.nc.u64 %rd25, [%rd26];
	// end inline asm
	mov.b64 	{%r52, %r53}, %rd25;
	mov.b32 	%f85, %r53;
	mov.b32 	%f86, %r52;
	add.s64 	%rd28, %rd26, 4096;
	// begin inline asm
	ld.global.nc.u64 %rd27, [%rd28];
	// end inline asm
	mov.b64 	{%r54, %r55}, %rd27;
	mov.b32 	%f87, %r55;
	mov.b32 	%f88, %r54;
	add.s64 	%rd30, %rd26, 8192;
	// begin inline asm
	ld.global.nc.u64 %rd29, [%rd30];
	// end inline asm
	mov.b64 	{%r56, %r57}, %rd29;
	mov.b32 	%f89, %r57;
	mov.b32 	%f90, %r56;
	add.s64 	%rd32, %rd26, 12288;
	// begin inline asm
	ld.global.nc.u64 %rd31, [%rd32];
	// end inline asm
	mov.b64 	{%r58, %r59}, %rd31;
	mov.b32 	%f91, %r59;
	mov.b32 	%f92, %r58;
	add.s64 	%rd34, %rd26, 16384;
	// begin inline asm
	ld.global.nc.u64 %rd33, [%rd34];
	// end inline asm
	mov.b64 	{%r60, %r61}, %rd33;
	mov.b32 	%f93, %r61;
	mov.b32 	%f94, %r60;
	add.s64 	%rd36, %rd26, 20480;
	// begin inline asm
	ld.global.nc.u64 %rd35, [%rd36];
	// end inline asm
	mov.b64 	{%r62, %r63}, %rd35;
	mov.b32 	%f95, %r63;
	mov.b32 	%f96, %r62;
	add.s64 	%rd38, %rd26, 24576;
	// begin inline asm
	ld.global.nc.u64 %rd37, [%rd38];
	// end inline asm
	mov.b64 	{%r64, %r65}, %rd37;
	mov.b32 	%f97, %r65;
	mov.b32 	%f98, %r64;
	add.f32 	%f99, %f457, %f86;
	add.f32 	%f100, %f456, %f85;
	add.f32 	%f101, %f99, %f88;
	add.f32 	%f102, %f100, %f87;
	add.f32 	%f103, %f101, %f90;
	add.f32 	%f104, %f102, %f89;
	add.f32 	%f105, %f103, %f92;
	add.f32 	%f106, %f104, %f91;
	add.f32 	%f107, %f105, %f94;
	add.f32 	%f108, %f106, %f93;
	add.f32 	%f109, %f107, %f96;
	add.f32 	%f110, %f108, %f95;
	add.f32 	%f457, %f109, %f98;
	add.f32 	%f456, %f110, %f97;
	sub.s32 	%r66, %r34, %r281;
	setp.lt.s32 	%p4, %r66, 3584;
	@%p4 bra 	$L__BB12_33;
	add.s32 	%r281, %r281, 3584;
	setp.le.s32 	%p5, %r281, %r14;
	@%p5 bra 	$L__BB12_23;
$L__BB12_25:
	setp.le.s32 	%p6, %r34, %r281;
	@%p6 bra 	$L__BB12_33;
	sub.s32 	%r18, %r34, %r281;
	setp.ge.s32 	%p7, %r13, %r18;
	@%p7 bra 	$L__BB12_33;
	not.b32 	%r67, %r13;
	add.s32 	%r68, %r34, %r67;
	sub.s32 	%r19, %r68, %r281;
	and.b32  	%r69, %r19, 1536;
	setp.eq.s32 	%p8, %r69, 1536;
	mov.u32 	%r285, %r13;
	@%p8 bra 	$L__BB12_30;
	add.s32 	%r283, %r13, %r281;
	shr.u32 	%r70, %r19, 9;
	add.s32 	%r71, %r70, 1;
	and.b32  	%r72, %r71, 3;
	neg.s32 	%r282, %r72;
	mov.u32 	%r285, %r13;
$L__BB12_29:
	.pragma "nounroll";
	mul.wide.u32 	%rd42, %r283, 8;
	add.s64 	%rd41, %rd8, %rd42;
	// begin inline asm
	ld.global.nc.u64 %rd40, [%rd41];
	// end inline asm
	mov.b64 	{%r73, %r74}, %rd40;
	mov.b32 	%f112, %r74;
	mov.b32 	%f113, %r73;
	add.f32 	%f457, %f457, %f113;
	add.f32 	%f456, %f456, %f112;
	add.s32 	%r285, %r285, 512;
	add.s32 	%r283, %r283, 512;
	add.s32 	%r282, %r282, 1;
	setp.ne.s32 	%p9, %r282, 0;
	@%p9 bra 	$L__BB12_29;
$L__BB12_30:
	setp.lt.u32 	%p10, %r19, 1536;
	@%p10 bra 	$L__BB12_33;
	cvt.u64.u32 	%rd43, %r285;
	cvt.u64.u32 	%rd44, %r281;
	add.s64 	%rd45, %rd43, %rd44;
	shl.b64 	%rd46, %rd45, 3;
	add.s64 	%rd47, %rd46, %rd8;
	add.s64 	%rd73, %rd47, 8192;
	add.s32 	%r286, %r285, %r281;
$L__BB12_32:
	mul.wide.u32 	%rd56, %r286, 8;
	add.s64 	%rd49, %rd8, %rd56;
	// begin inline asm
	ld.global.nc.u64 %rd48, [%rd49];
	// end inline asm
	mov.b64 	{%r75, %r76}, %rd48;
	mov.b32 	%f114, %r76;
	mov.b32 	%f115, %r75;
	add.f32 	%f116, %f457, %f115;
	add.f32 	%f117, %f456, %f114;
	add.s64 	%rd51, %rd73, -4096;
	// begin inline asm
	ld.global.nc.u64 %rd50, [%rd51];
	// end inline asm
	mov.b64 	{%r77, %r78}, %rd50;
	mov.b32 	%f118, %r78;
	mov.b32 	%f119, %r77;
	add.f32 	%f120, %f116, %f119;
	add.f32 	%f121, %f117, %f118;
	// begin inline asm
	ld.global.nc.u64 %rd52, [%rd73];
	// end inline asm
	mov.b64 	{%r79, %r80}, %rd52;
	mov.b32 	%f122, %r80;
	mov.b32 	%f123, %r79;
	add.f32 	%f124, %f120, %f123;
	add.f32 	%f125, %f121, %f122;
	add.s64 	%rd55, %rd73, 4096;
	// begin inline asm
	ld.global.nc.u64 %rd54, [%rd55];
	// end inline asm
	mov.b64 	{%r81, %r82}, %rd54;
	mov.b32 	%f126, %r82;
	mov.b32 	%f127, %r81;
	add.f32 	%f457, %f124, %f127;
	add.f32 	%f456, %f125, %f126;
	add.s32 	%r285, %r285, 2048;
	add.s64 	%rd73, %rd73, 16384;
	add.s32 	%r286, %r286, 2048;
	setp.lt.s32 	%p11, %r285, %r18;
	@%p11 bra 	$L__BB12_32;
$L__BB12_33:
	// begin inline asm
	mov.u32 %r83, %laneid;
	// end inline asm
	mov.b32 	%r85, %f457;
	mov.b32 	%r91, 1;
	mov.b32 	%r132, 31;
	mov.b32 	%r133, -1;
	// begin inline asm
	shfl.sync.down.b32 %r84, %r85, %r91, %r132, %r133;
	// end inline asm
	mov.b32 	%r90, %f456;
	// begin inline asm
	shfl.sync.down.b32 %r89, %r90, %r91, %r132, %r133;
	// end inline asm
	mov.b32 	%f128, %r84;
	mov.b32 	%f129, %r89;
	setp.gt.s32 	%p12, %r83, 30;
	add.f32 	%f130, %f457, %f128;
	add.f32 	%f131, %f456, %f129;
	selp.f32 	%f132, %f457, %f130, %p12;
	selp.f32 	%f133, %f456, %f131, %p12;
	mov.b32 	%r95, %f132;
	mov.b32 	%r101, 2;
	// begin inline asm
	shfl.sync.down.b32 %r94, %r95, %r101, %r132, %r133;
	// end inline asm
	mov.b32 	%r100, %f133;
	// begin inline asm
	shfl.sync.down.b32 %r99, %r100, %r101, %r132, %r133;
	// end inline asm
	mov.b32 	%f134, %r94;
	mov.b32 	%f135, %r99;
	setp.gt.s32 	%p13, %r83, 29;
	add.f32 	%f136, %f132, %f134;
	add.f32 	%f137, %f133, %f135;
	selp.f32 	%f138, %f132, %f136, %p13;
	selp.f32 	%f139, %f133, %f137, %p13;
	mov.b32 	%r105, %f138;
	mov.b32 	%r111, 4;
	// begin inline asm
	shfl.sync.down.b32 %r104, %r105, %r111, %r132, %r133;
	// end inline asm
	mov.b32 	%r110, %f139;
	// begin inline asm
	shfl.sync.down.b32 %r109, %r110, %r111, %r132, %r133;
	// end inline asm
	mov.b32 	%f140, %r104;
	mov.b32 	%f141, %r109;
	setp.gt.s32 	%p14, %r83, 27;
	add.f32 	%f142, %f138, %f140;
	add.f32 	%f143, %f139, %f141;
	selp.f32 	%f144, %f138, %f142, %p14;
	selp.f32 	%f145, %f139, %f143, %p14;
	mov.b32 	%r115, %f144;
	mov.b32 	%r121, 8;
	// begin inline asm
	shfl.sync.down.b32 %r114, %r115, %r121, %r132, %r133;
	// end inline asm
	mov.b32 	%r120, %f145;
	// begin inline asm
	shfl.sync.down.b32 %r119, %r120, %r121, %r132, %r133;
	// end inline asm
	mov.b32 	%f146, %r114;
	mov.b32 	%f147, %r119;
	setp.gt.s32 	%p15, %r83, 23;
	add.f32 	%f148, %f144, %f146;
	add.f32 	%f149, %f145, %f147;
	selp.f32 	%f150, %f144, %f148, %p15;
	selp.f32 	%f151, %f145, %f149, %p15;
	mov.b32 	%r125, %f150;
	mov.b32 	%r131, 16;
	// begin inline asm
	shfl.sync.down.b32 %r124, %r125, %r131, %r132, %r133;
	// end inline asm
	mov.b32 	%r130, %f151;
	// begin inline asm
	shfl.sync.down.b32 %r129, %r130, %r131, %r132, %r133;
	// end inline asm
	mov.b32 	%f152, %r124;
	mov.b32 	%f153, %r129;
	setp.gt.s32 	%p16, %r83, 15;
	add.f32 	%f51, %f150, %f152;
	add.f32 	%f52, %f151, %f153;
	selp.f32 	%f459, %f150, %f51, %p16;
	selp.f32 	%f458, %f151, %f52, %p16;
	setp.ne.s32 	%p17, %r83, 0;
	@%p17 bra 	$L__BB12_35;
	shr.u32 	%r134, %r13, 2;
	and.b32  	%r135, %r134, 248;
	mov.u32 	%r136, _ZZN3cub18CUB_300001_SM_10006detail6reduce28DeviceReduceSingleTileKernelINS2_10policy_hubIN6thrust24THRUST_300001_SM_1000_NS7complexIfEEyN4cuda3std3__44plusIvEEE10Policy1000EPS8_SG_iSD_S8_S8_NSB_10__identityEEEvT0_T1_T2_T3_T4_T6_E12temp_storage;
	add.s32 	%r137, %r136, %r135;
	st.shared.v2.f32 	[%r137+16], {%f51, %f52};
$L__BB12_35:
	bar.sync 	0;
	setp.ne.s32 	%p18, %r13, 0;
	@%p18 bra 	$L__BB12_37;
	ld.shared.v2.f32 	{%f154, %f155}, [_ZZN3cub18CUB_300001_SM_10006detail6reduce28DeviceReduceSingleTileKernelINS2_10policy_hubIN6thrust24THRUST_300001_SM_1000_NS7complexIfEEyN4cuda3std3__44plusIvEEE10Policy1000EPS8_SG_iSD_S8_S8_NSB_10__identityEEEvT0_T1_T2_T3_T4_T6_E12temp_storage+24];
	add.f32 	%f156, %f459, %f154;
	add.f32 	%f157, %f458, %f155;
	ld.shared.v2.f32 	{%f158, %f159}, [_ZZN3cub18CUB_300001_SM_10006detail6reduce28DeviceReduceSingleTileKernelINS2_10policy_hubIN6thrust24THRUST_300001_SM_1000_NS7complexIfEEyN4cuda3std3__44plusIvEEE10Policy1000EPS8_SG_iSD_S8_S8_NSB_10__identityEEEvT0_T1_T2_T3_T4_T6_E12temp_storage+32];
	add.f32 	%f160, %f156, %f158;
	add.f32 	%f161, %f157, %f159;
	ld.shared.v2.f32 	{%f162, %f163}, [_ZZN3cub18CUB_300001_SM_10006detail6reduce28DeviceReduceSingleTileKernelINS2_10policy_hubIN6thrust24THRUST_300001_SM_1000_NS7complexIfEEyN4cuda3std3__44plusIvEEE10Policy1000EPS8_SG_iSD_S8_S8_NSB_10__identityEEEvT0_T1_T2_T3_T4_T6_E12temp_storage+40];
	add.f32 	%f164, %f160, %f162;
	add.f32 	%f165, %f161, %f163;
	ld.shared.v2.f32 	{%f166, %f167}, [_ZZN3cub18CUB_300001_SM_10006detail6reduce28DeviceReduceSingleTileKernelINS2_10policy_hubIN6thrust24THRUST_300001_SM_1000_NS7complexIfEEyN4cuda3std3__44plusIvEEE10Policy1000EPS8_SG_iSD_S8_S8_NSB_10__identityEEEvT0_T1_T2_T3_T4_T6_E12temp_storage+48];
	add.f32 	%f168, %f164, %f166;
	add.f32 	%f169, %f165, %f167;
	ld.shared.v2.f32 	{%f170, %f171}, [_ZZN3cub18CUB_300001_SM_10006detail6reduce28DeviceReduceSingleTileKernelINS2_10policy_hubIN6thrust24THRUST_300001_SM_1000_NS7complexIfEEyN4cuda3std3__44plusIvEEE10Policy1000EPS8_SG_iSD_S8_S8_NSB_10__identityEEEvT0_T1_T2_T3_T4_T6_E12temp_storage+56];
	add.f32 	%f172, %f168, %f170;
	add.f32 	%f173, %f169, %f171;
	ld.shared.v2.f32 	{%f174, %f175}, [_ZZN3cub18CUB_300001_SM_10006detail6reduce28DeviceReduceSingleTileKernelINS2_10policy_hubIN6thrust24THRUST_300001_SM_1000_NS7complexIfEEyN4cuda3std3__44plusIvEEE10Policy1000EPS8_SG_iSD_S8_S8_NSB_10__identityEEEvT0_T1_T2_T3_T4_T6_E12temp_storage+64];
	add.f32 	%f176, %f172, %f174;
	add.f32 	%f177, %f173, %f175;
	ld.shared.v2.f32 	{%f178, %f179}, [_ZZN3cub18CUB_300001_SM_10006detail6reduce28DeviceReduceSingleTileKernelINS2_10policy_hubIN6thrust24THRUST_300001_SM_1000_NS7complexIfEEyN4cuda3std3__44plusIvEEE10Policy1000EPS8_SG_iSD_S8_S8_NSB_10__identityEEEvT0_T1_T2_T3_T4_T6_E12temp_storage+72];
	add.f32 	%f180, %f176, %f178;
	add.f32 	%f181, %f177, %f179;
	ld.shared.v2.f32 	{%f182, %f183}, [_ZZN3cub18CUB_300001_SM_10006detail6reduce28DeviceReduceSingleTileKernelINS2_10policy_hubIN6thrust24THRUST_300001_SM_1000_NS7complexIfEEyN4cuda3std3__44plusIvEEE10Policy1000EPS8_SG_iSD_S8_S8_NSB_10__identityEEEvT0_T1_T2_T3_T4_T6_E12temp_storage+80];
	add.f32 	%f184, %f180, %f182;
	add.f32 	%f185, %f181, %f183;
	ld.shared.v2.f32 	{%f186, %f187}, [_ZZN3cub18CUB_300001_SM_10006detail6reduce28DeviceReduceSingleTileKernelINS2_10policy_hubIN6thrust24THRUST_300001_SM_1000_NS7complexIfEEyN4cuda3std3__44plusIvEEE10Policy1000EPS8_SG_iSD_S8_S8_NSB_10__identityEEEvT0_T1_T2_T3_T4_T6_E12temp_storage+88];
	add.f32 	%f188, %f184, %f186;
	add.f32 	%f189, %f185, %f187;
	ld.shared.v2.f32 	{%f190, %f191}, [_ZZN3cub18CUB_300001_SM_10006detail6reduce28DeviceReduceSingleTileKernelINS2_10policy_hubIN6thrust24THRUST_300001_SM_1000_NS7complexIfEEyN4cuda3std3__44plusIvEEE10Policy1000EPS8_SG_iSD_S8_S8_NSB_10__identityEEEvT0_T1_T2_T3_T4_T6_E12temp_storage+96];
	add.f32 	%f192, %f188, %f190;
	add.f32 	%f193, %f189, %f191;
	ld.shared.v2.f32 	{%f194, %f195}, [_ZZN3cub18CUB_300001_SM_10006detail6reduce28DeviceReduceSingleTileKernelINS2_10policy_hubIN6thrust24THRUST_300001_SM_1000_NS7complexIfEEyN4cuda3std3__44plusIvEEE10Policy1000EPS8_SG_iSD_S8_S8_NSB_10__identityEEEvT0_T1_T2_T3_T4_T6_E12temp_storage+104];
	add.f32 	%f196, %f192, %f194;
	add.f32 	%f197, %f193, %f195;
	ld.shared.v2.f32 	{%f198, %f199}, [_ZZN3cub18CUB_300001_SM_10006detail6reduce28DeviceReduceSingleTileKernelINS2_10policy_hubIN6thrust24THRUST_300001_SM_1000_NS7complexIfEEyN4cuda3std3__44plusIvEEE10Policy1000EPS8_SG_iSD_S8_S8_NSB_10__identityEEEvT0_T1_T2_T3_T4_T6_E12temp_storage+112];
	add.f32 	%f200, %f196, %f198;
	add.f32 	%f201, %f197, %f199;
	ld.shared.v2.f32 	{%f202, %f203}, [_ZZN3cub18CUB_300001_SM_10006detail6reduce28DeviceReduceSingleTileKernelINS2_10policy_hubIN6thrust24THRUST_300001_SM_1000_NS7complexIfEEyN4cuda3std3__44plusIvEEE10Policy1000EPS8_SG_iSD_S8_S8_NSB_10__identityEEEvT0_T1_T2_T3_T4_T6_E12temp_storage+120];
	add.f32 	%f204, %f200, %f202;
	add.f32 	%f205, %f201, %f203;
	ld.shared.v2.f32 	{%f206, %f207}, [_ZZN3cub18CUB_300001_SM_10006detail6reduce28DeviceReduceSingleTileKernelINS2_10policy_hubIN6thrust24THRUST_300001_SM_1000_NS7complexIfEEyN4cuda3std3__44plusIvEEE10Policy1000EPS8_SG_iSD_S8_S8_NSB_10__identityEEEvT0_T1_T2_T3_T4_T6_E12temp_storage+128];
	add.f32 	%f208, %f204, %f206;
	add.f32 	%f209, %f205, %f207;
	ld.shared.v2.f32 	{%f210, %f211}, [_ZZN3cub18CUB_300001_SM_10006detail6reduce28DeviceReduceSingleTileKernelINS2_10policy_hubIN6thrust24THRUST_300001_SM_1000_NS7complexIfEEyN4cuda3std3__44plusIvEEE10Policy1000EPS8_SG_iSD_S8_S8_NSB_10__identityEEEvT0_T1_T2_T3_T4_T6_E12temp_storage+136];
	add.f32 	%f459, %f208, %f210;
	add.f32 	%f458, %f209, %f211;
$L__BB12_37:
	mov.u32 	%r273, %tid.x;
	setp.ne.s32 	%p56, %r273, 0;
	@%p56 bra 	$L__BB12_39;
	add.f32 	%f430, %f59, %f459;
	add.f32 	%f431, %f60, %f458;
	st.global.v2.f32 	[%rd1], {%f430, %f431};
$L__BB12_39:
	ret;

}
	// .globl	_ZN3cub18CUB_300001_SM_10006detail6reduce28DeviceReduceSingleTileKernelINS2_10policy_hubIfyN4cuda3std3__44plusIvEEE10Policy1000EPfSC_yS9_ffNS7_10__identityEEEvT0_T1_T2_T3_T4_T6_
.visible .entry _ZN3cub18CUB_300001_SM_10006detail6reduce28DeviceReduceSingleTileKernelINS2_10policy_hubIfyN4cuda3std3__44plusIvEEE10Policy1000EPfSC_yS9_ffNS7_10__identityEEEvT0_T1_T2_T3_T4_T6_(
	.param .u64 .ptr .align 1 _ZN3cub18CUB_300001_SM_10006detail6reduce28DeviceReduceSingleTileKernelINS2_10policy_hubIfyN4cuda3std3__44plusIvEEE10Policy1000EPfSC_yS9_ffNS7_10__identityEEEvT0_T1_T2_T3_T4_T6__param_0,
	.param .u64 .ptr .align 1 _ZN3cub18CUB_300001_SM_10006detail6reduce28DeviceReduceSingleTileKernelINS2_10policy_hubIfyN4cuda3std3__44plusIvEEE10Policy1000EPfSC_yS9_ffNS7_10__identityEEEvT0_T1_T2_T3_T4_T6__param_1,
	.param .u64 _ZN3cub18CUB_300001_SM_10006detail6reduce28DeviceReduceSingleTileKernelINS2_10policy_hubIfyN4cuda3std3__44plusIvEEE10Policy1000EPfSC_yS9_ffNS7_10__identityEEEvT0_T1_T2_T3_T4_T6__param_2,
	.param .align 1 .b8 _ZN3cub18CUB_300001_SM_10006detail6reduce28DeviceReduceSingleTileKernelINS2_10policy_hubIfyN4cuda3std3__44plusIvEEE10Policy1000EPfSC_yS9_ffNS7_10__identityEEEvT0_T1_T2_T3_T4_T6__param_3[1],
	.param .f32 _ZN3cub18CUB_300001_SM_10006detail6reduce28DeviceReduceSingleTileKernelINS2_10policy_hubIfyN4cuda3std3__44plusIvEEE10Policy1000EPfSC_yS9_ffNS7_10__identityEEEvT0_T1_T2_T3_T4_T6__param_4,
	.param .align 1 .b8 _ZN3cub18CUB_300001_SM_10006detail6reduce28DeviceReduceSingleTileKernelINS2_10policy_hubIfyN4cuda3std3__44plusIvEEE10Policy1000EPfSC_yS9_ffNS7_10__identityEEEvT0_T1_T2_T3_T4_T6__param_5[1]
)
.maxntid 256
.minnctapersm 1
{
	.reg .pred 	%p<67>;
	.reg .b32 	%r<314>;
	.reg .b32 	%f<425>;
	.reg .b64 	%rd<150>;
	// demoted variable
	.shared .align 4 .b8 _ZZN3cub18CUB_300001_SM_10006detail6reduce28DeviceReduceSingleTileKernelINS2_10policy_hubIfyN4cuda3std3__44plusIvEEE10Policy1000EPfSC_yS9_ffNS7_10__identityEEEvT0_T1_T2_T3_T4_T6_E12temp_storage[44];
	ld.param.u64 	%rd31, [_ZN3cub18CUB_300001_SM_10006detail6reduce28DeviceReduceSingleTileKernelINS2_10policy_hubIfyN4cuda3std3__44plusIvEEE10Policy1000EPfSC_yS9_ffNS7_10__identityEEEvT0_T1_T2_T3_T4_T6__param_0];
	ld.param.u64 	%rd33, [_ZN3cub18CUB_300001_SM_10006detail6reduce28DeviceReduceSingleTileKernelINS2_10policy_hubIfyN4cuda3std3__44plusIvEEE10Policy1000EPfSC_yS9_ffNS7_10__identityEEEvT0_T1_T2_T3_T4_T6__param_1];
	ld.param.u64 	%rd32, [_ZN3cub18CUB_300001_SM_10006detail6reduce28DeviceReduceSingleTileKernelINS2_10policy_hubIfyN4cuda3std3__44plusIvEEE10Policy1000EPfSC_yS9_ffNS7_10__identityEEEvT0_T1_T2_T3_T4_T6__param_2];
	ld.param.f32 	%f54, [_ZN3cub18CUB_300001_SM_10006detail6reduce28DeviceReduceSingleTileKernelINS2_10policy_hubIfyN4cuda3std3__44plusIvEEE10Policy1000EPfSC_yS9_ffNS7_10__identityEEEvT0_T1_T2_T3_T4_T6__param_4];
	cvta.to.global.u64 	%rd1, %rd33;
	setp.ne.s64 	%p1, %rd32, 0;
	@%p1 bra 	$L__BB13_3;
	mov.u32 	%r295, %tid.x;
	setp.ne.s32 	%p66, %r295, 0;
	@%p66 bra 	$L__BB13_74;
	st.global.f32 	[%rd1], %f54;
	bra.uni 	$L__BB13_74;
$L__BB13_3:
	and.b64  	%rd34, %rd31, 15;
	setp.ne.s64 	%p2, %rd34, 0;
	@%p2 bra 	$L__BB13_38;
	setp.gt.u64 	%p34, %rd32, 4095;
	@%p34 bra 	$L__BB13_22;
	cvt.u32.u64 	%r1, %rd32;
	mov.u32 	%r2, %tid.x;
	setp.ge.u32 	%p46, %r2, %r1;
	mov.f32 	%f403, 0f00000000;
	mov.u32 	%r299, %r2;
	@%p46 bra 	$L__BB13_7;
	mul.wide.u32 	%rd132, %r2, 4;
	add.s64 	%rd131, %rd31, %rd132;
	// begin inline asm
	ld.global.nc.u32 %r239, [%rd131];
	// end inline asm
	mov.b32 	%f403, %r239;
	add.s32 	%r299, %r2, 256;
$L__BB13_7:
	setp.ge.u32 	%p47, %r299, %r1;
	@%p47 bra 	$L__BB13_13;
	not.b32 	%r240, %r299;
	add.s32 	%r5, %r240, %r1;
	and.b32  	%r241, %r5, 768;
	setp.eq.s32 	%p48, %r241, 768;
	@%p48 bra 	$L__BB13_11;
	mul.wide.u32 	%rd133, %r299, 4;
	add.s64 	%rd140, %rd31, %rd133;
	shr.u32 	%r242, %r5, 8;
	add.s32 	%r243, %r242, 1;
	and.b32  	%r244, %r243, 3;
	neg.s32 	%r297, %r244;
$L__BB13_10:
	.pragma "nounroll";
	// begin inline asm
	ld.global.nc.u32 %r245, [%rd140];
	// end inline asm
	mov.b32 	%f326, %r245;
	add.f32 	%f403, %f403, %f326;
	add.s32 	%r299, %r299, 256;
	add.s64 	%rd140, %rd140, 1024;
	add.s32 	%r297, %r297, 1;
	setp.ne.s32 	%p49, %r297, 0;
	@%p49 bra 	$L__BB13_10;
$L__BB13_11:
	setp.lt.u32 	%p50, %r5, 768;
	@%p50 bra 	$L__BB13_13;
$L__BB13_12:
	mul.wide.s32 	%rd139, %r299, 4;
	add.s64 	%rd135, %rd31, %rd139;
	// begin inline asm
	ld.global.nc.u32 %r246, [%rd135];
	// end inline asm
	mov.b32 	%f327, %r246;
	add.f32 	%f328, %f403, %f327;
	add.s64 	%rd136, %rd135, 1024;
	// begin inline asm
	ld.global.nc.u32 %r247, [%rd136];
	// end inline asm
	mov.b32 	%f329, %r247;
	add.f32 	%f330, %f328, %f329;
	add.s64 	%rd137, %rd135, 2048;
	// begin inline asm
	ld.global.nc.u32 %r248, [%rd137];
	// end inline asm
	mov.b32 	%f331, %r248;
	add.f32 	%f332, %f330, %f331;
	add.s64 	%rd138, %rd135, 3072;
	// begin inline asm
	ld.global.nc.u32 %r249, [%rd138];
	// end inline asm
	mov.b32 	%f333, %r249;
	add.f32 	%f403, %f332, %f333;
	add.s32 	%r299, %r299, 1024;
	setp.lt.s32 	%p51, %r299, %r1;
	@%p51 bra 	$L__BB13_12;
$L__BB13_13:
	setp.lt.u64 	%p52, %rd32, 256;
	@%p52 bra 	$L__BB13_18;
	// begin inline asm
	mov.u32 %r274, %laneid;
	// end inline asm
	mov.b32 	%r275, 1;
	mov.b32 	%r288, 31;
	mov.b32 	%r289, -1;
	// begin inline asm
	{  .reg .f32 r0;  .reg .pred p;  shfl.sync.down.b32 r0|p, %f403, %r275, %r288, %r289;  @p add.f32 r0, r0, %f403;  mov.f32 %f369, r0;}
	// end inline asm
	mov.b32 	%r278, 2;
	// begin inline asm
	{  .reg .f32 r0;  .reg .pred p;  shfl.sync.down.b32 r0|p, %f369, %r278, %r288, %r289;  @p add.f32 r0, r0, %f369;  mov.f32 %f372, r0;}
	// end inline asm
	mov.b32 	%r281, 4;
	// begin inline asm
	{  .reg .f32 r0;  .reg .pred p;  shfl.sync.down.b32 r0|p, %f372, %r281, %r288, %r289;  @p add.f32 r0, r0, %f372;  mov.f32 %f375, r0;}
	// end inline asm
	mov.b32 	%r284, 8;
	// begin inline asm
	{  .reg .f32 r0;  .reg .pred p;  shfl.sync.down.b32 r0|p, %f375, %r284, %r288, %r289;  @p add.f32 r0, r0, %f375;  mov.f32 %f378, r0;}
	// end inline asm
	mov.b32 	%r287, 16;
	// begin inline asm
	{  .reg .f32 r0;  .reg .pred p;  shfl.sync.down.b32 r0|p, %f378, %r287, %r288, %r289;  @p add.f32 r0, r0, %f378;  mov.f32 %f424, r0;}
	// end inline asm
	setp.ne.s32 	%p63, %r274, 0;
	@%p63 bra 	$L__BB13_16;
	shr.u32 	%r290, %r2, 3;
	and.b32  	%r291, %r290, 124;
	mov.u32 	%r292, _ZZN3cub18CUB_300001_SM_10006detail6reduce28DeviceReduceSingleTileKernelINS2_10policy_hubIfyN4cuda3std3__44plusIvEEE10Policy1000EPfSC_yS9_ffNS7_10__identityEEEvT0_T1_T2_T3_T4_T6_E12temp_storage;
	add.s32 	%r293, %r292, %r291;
	st.shared.f32 	[%r293+8], %f424;
$L__BB13_16:
	bar.sync 	0;
	setp.ne.s32 	%p64, %r2, 0;
	@%p64 bra 	$L__BB13_72;
	ld.shared.f32 	%f384, [_ZZN3cub18CUB_300001_SM_10006detail6reduce28DeviceReduceSingleTileKernelINS2_10policy_hubIfyN4cuda3std3__44plusIvEEE10Policy1000EPfSC_yS9_ffNS7_10__identityEEEvT0_T1_T2_T3_T4_T6_E12temp_storage+12];
	add.f32 	%f385, %f424, %f384;
	ld.shared.f32 	%f386, [_ZZN3cub18CUB_300001_SM_10006detail6reduce28DeviceReduceSingleTileKernelINS2_10policy_hubIfyN4cuda3std3__44plusIvEEE10Policy1000EPfSC_yS9_ffNS7_10__identityEEEvT0_T1_T2_T3_T4_T6_E12temp_storage+16];
	add.f32 	%f387, %f385, %f386;
	ld.shared.f32 	%f388, [_ZZN3cub18CUB_300001_SM_10006detail6reduce28DeviceReduceSingleTileKernelINS2_10policy_hubIfyN4cuda3std3__44plusIvEEE10Policy1000EPfSC_yS9_ffNS7_10__identityEEEvT0_T1_T2_T3_T4_T6_E12temp_storage+20];
	add.f32 	%f389, %f387, %f388;
	ld.shared.f32 	%f390, [_ZZN3cub18CUB_300001_SM_10006detail6reduce28DeviceReduceSingleTileKernelINS2_10policy_hubIfyN4cuda3std3__44plusIvEEE10Policy1000EPfSC_yS9_ffNS7_10__identityEEEvT0_T1_T2_T3_T4_T6_E12temp_storage+24];
	add.f32 	%f391, %f389, %f390;
	ld.shared.f32 	%f392, [_ZZN3cub18CUB_300001_SM_10006detail6reduce28DeviceReduceSingleTileKernelINS2_10policy_hubIfyN4cuda3std3__44plusIvEEE10Policy1000EPfSC_yS9_ffNS7_10__identityEEEvT0_T1_T2_T3_T4_T6_E12temp_storage+28];
	add.f32 	%f393, %f391, %f392;
	ld.shared.f32 	%f394, [_ZZN3cub18CUB_300001_SM_10006detail6reduce28DeviceReduceSingleTileKernelINS2_10policy_hubIfyN4cuda3std3__44plusIvEEE10Policy1000EPfSC_yS9_ffNS7_10__identityEEEvT0_T1_T2_T3_T4_T6_E12temp_storage+32];
	add.f32 	%f395, %f393, %f394;
	ld.shared.f32 	%f396, [_ZZN3cub18CUB_300001_SM_10006detail6reduce28DeviceReduceSingleTileKernelINS2_10policy_hubIfyN4cuda3std3__44plusIvEEE10Policy1000EPfSC_yS9_ffNS7_10__identityEEEvT0_T1_T2_T3_T4_T6_E12temp_storage+36];
	add.f32 	%f424, %f395, %f396;
	bra.uni 	$L__BB13_72;
$L__BB13_18:
	// begin inline asm
	mov.u32 %r250, %laneid;
	// end inline asm
	and.b32  	%r266, %r2, 992;
	add.s32 	%r267, %r266, 32;
	setp.gt.u32 	%p53, %r267, %r1;
	not.b32 	%r268, %r266;
	add.s32 	%r269, %r1, %r268;
	selp.b32 	%r264, %r269, 31, %p53;
	mov.b32 	%r251, 1;
	mov.b32 	%r265, -1;
	// begin inline asm
	{  .reg .f32 r0;  .reg .pred p;  shfl.sync.down.b32 r0|p, %f403, %r251, %r264, %r265;  @p add.f32 r0, r0, %f403;  mov.f32 %f334, r0;}
	// end inline asm
	mov.b32 	%r254, 2;
	// begin inline asm
	{  .reg .f32 r0;  .reg .pred p;  shfl.sync.down.b32 r0|p, %f334, %r254, %r264, %r265;  @p add.f32 r0, r0, %f334;  mov.f32 %f337, r0;}
	// end inline asm
	mov.b32 	%r257, 4;
	// begin inline asm
	{  .reg .f32 r0;  .reg .pred p;  shfl.sync.down.b32 r0|p, %f337, %r257, %r264, %r265;  @p add.f32 r0, r0, %f337;  mov.f32 %f340, r0;}
	// end inline asm
	mov.b32 	%r260, 8;
	// begin inline asm
	{  .reg .f32 r0;  .reg .pred p;  shfl.sync.down.b32 r0|p, %f340, %r260, %r264, %r265;  @p add.f32 r0, r0, %f340;  mov.f32 %f343, r0;}
	// end inline asm
	mov.b32 	%r263, 16;
	// begin inline asm
	{  .reg .f32 r0;  .reg .pred p;  shfl.sync.down.b32 r0|p, %f343, %r263, %r264, %r265;  @p add.f32 r0, r0, %f343;  mov.f32 %f424, r0;}
	// end inline asm
	setp.ne.s32 	%p54, %r250, 0;
	@%p54 bra 	$L__BB13_20;
	shr.u32 	%r270, %r2, 3;
	and.b32  	%r271, %r270, 124;
	mov.u32 	%r272, _ZZN3cub18CUB_300001_SM_10006detail6reduce28DeviceReduceSingleTileKernelINS2_10policy_hubIfyN4cuda3std3__44plusIvEEE10Policy1000EPfSC_yS9_ffNS7_10__identityEEEvT0_T1_T2_T3_T4_T6_E12temp_storage;
	add.s32 	%r273, %r272, %r271;
	st.shared.f32 	[%r273+8], %f424;
$L__BB13_20:
	bar.sync 	0;
	setp.ne.s32 	%p55, %r2, 0;
	@%p55 bra 	$L__BB13_72;
	setp.gt.u64 	%p56, %rd32, 32;
	ld.shared.f32 	%f349, [_ZZN3cub18CUB_300001_SM_10006detail6reduce28DeviceReduceSingleTileKernelINS2_10policy_hubIfyN4cuda3std3__44plusIvEEE10Policy1000EPfSC_yS9_ffNS7_10__identityEEEvT0_T1_T2_T3_T4_T6_E12temp_storage+12];
	add.f32 	%f350, %f424, %f349;
	selp.f32 	%f351, %f350, %f424, %p56;
	setp.gt.u64 	%p57, %rd32, 64;
	ld.shared.f32 	%f352, [_ZZN3cub18CUB_300001_SM_10006detail6reduce28DeviceReduceSingleTileKernelINS2_10policy_hubIfyN4cuda3std3__44plusIvEEE10Policy1000EPfSC_yS9_ffNS7_10__identityEEEvT0_T1_T2_T3_T4_T6_E12temp_storage+16];
	add.f32 	%f353, %f352, %f351;
	selp.f32 	%f354, %f353, %f351, %p57;
	setp.gt.u64 	%p58, %rd32, 96;
	ld.shared.f32 	%f355, [_ZZN3cub18CUB_300001_SM_10006detail6reduce28DeviceReduceSingleTileKernelINS2_10policy_hubIfyN4cuda3std3__44plusIvEEE10Policy1000EPfSC_yS9_ffNS7_10__identityEEEvT0_T1_T2_T3_T4_T6_E12temp_storage+20];
	add.f32 	%f356, %f355, %f354;
	selp.f32 	%f357, %f356, %f354, %p58;
	setp.gt.u64 	%p59, %rd32, 128;
	ld.shared.f32 	%f358, [_ZZN3cub18CUB_300001_SM_10006detail6reduce28DeviceReduceSingleTileKernelINS2_10policy_hubIfyN4cuda3std3__44plusIvEEE10Policy1000EPfSC_yS9_ffNS7_10__identityEEEvT0_T1_T2_T3_T4_T6_E12temp_storage+24];
	add.f32 	%f359, %f358, %f357;
	selp.f32 	%f360, %f359, %f357, %p59;
	setp.gt.u64 	%p60, %rd32, 160;
	ld.shared.f32 	%f361, [_ZZN3cub18CUB_300001_SM_10006detail6reduce28DeviceReduceSingleTileKernelINS2_10policy_hubIfyN4cuda3std3__44plusIvEEE10Policy1000EPfSC_yS9_ffNS7_10__identityEEEvT0_T1_T2_T3_T4_T6_E12temp_storage+28];
	add.f32 	%f362, %f361, %f360;
	selp.f32 	%f363, %f362, %f360, %p60;
	setp.gt.u64 	%p61, %rd32, 192;
	ld.shared.f32 	%f364, [_ZZN3cub18CUB_300001_SM_10006detail6reduce28DeviceReduceSingleTileKernelINS2_10policy_hubIfyN4cuda3std3__44plusIvEEE10Policy1000EPfSC_yS9_ffNS7_10__identityEEEvT0_T1_T2_T3_T4_T6_E12temp_storage+32];
	add.f32 	%f365, %f364, %f363;
	selp.f32 	%f366, %f365, %f363, %p61;
	setp.gt.u64 	%p62, %rd32, 224;
	ld.shared.f32 	%f367, [_ZZN3cub18CUB_300001_SM_10006detail6reduce28DeviceReduceSingleTileKernelINS2_10policy_hubIfyN4cuda3std3__44plusIvEEE10Policy1000EPfSC_yS9_ffNS7_10__identityEEEvT0_T1_T2_T3_T4_T6_E12temp_storage+36];
	add.f32 	%f368, %f367, %f366;
	selp.f32 	%f424, %f368, %f366, %p62;
	bra.uni 	$L__BB13_72;
$L__BB13_22:
	mov.u32 	%r14, %tid.x;
	shl.b32 	%r171, %r14, 2;
	mul.wide.u32 	%rd104, %r171, 4;
	add.s64 	%rd93, %rd31, %rd104;
	// begin inline asm
	ld.global.nc.v2.u64 {%rd91, %rd92}, [%rd93];
	// end inline asm
	mov.b64 	{%r172, %r173}, %rd92;
	mov.b64 	{%r174, %r175}, %rd91;
	mov.b32 	%f226, %r175;
	mov.b32 	%f227, %r174;
	mov.b32 	%f228, %r173;
	mov.b32 	%f229, %r172;
	add.s64 	%rd96, %rd93, 4096;
	// begin inline asm
	ld.global.nc.v2.u64 {%rd94, %rd95}, [%rd96];
	// end inline asm
	mov.b64 	{%r176, %r177}, %rd95;
	mov.b64 	{%r178, %r179}, %rd94;
	mov.b32 	%f230, %r179;
	mov.b32 	%f231, %r178;
	mov.b32 	%f232, %r177;
	mov.b32 	%f233, %r176;
	add.s64 	%rd99, %rd93, 8192;
	// begin inline asm
	ld.global.nc.v2.u64 {%rd97, %rd98}, [%rd99];
	// end inline asm
	mov.b64 	{%r180, %r181}, %rd98;
	mov.b64 	{%r182, %r183}, %rd97;
	mov.b32 	%f234, %r183;
	mov.b32 	%f235, %r182;
	mov.b32 	%f236, %r181;
	mov.b32 	%f237, %r180;
	add.s64 	%rd102, %rd93, 12288;
	// begin inline asm
	ld.global.nc.v2.u64 {%rd100, %rd101}, [%rd102];
	// end inline asm
	mov.b64 	{%r184, %r185}, %rd101;
	mov.b64 	{%r186, %r187}, %rd100;
	mov.b32 	%f238, %r187;
	mov.b32 	%f239, %r186;
	mov.b32 	%f240, %r185;
	mov.b32 	%f241, %r184;
	add.f32 	%f242, %f227, %f226;
	add.f32 	%f243, %f229, %f228;
	add.f32 	%f244, %f231, %f230;
	add.f32 	%f245, %f233, %f232;
	add.f32 	%f246, %f235, %f234;
	add.f32 	%f247, %f237, %f236;
	add.f32 	%f248, %f239, %f238;
	add.f32 	%f249, %f241, %f240;
	add.f32 	%f250, %f242, %f243;
	add.f32 	%f251, %f244, %f245;
	add.f32 	%f252, %f246, %f247;
	add.f32 	%f253, %f248, %f249;
	add.f32 	%f254, %f250, %f251;
	add.f32 	%f255, %f252, %f253;
	add.f32 	%f410, %f254, %f255;
	add.s64 	%rd6, %rd32, -4096;
	setp.lt.u64 	%p35, %rd6, 4096;
	mov.b64 	%rd142, 4096;
	@%p35 bra 	$L__BB13_26;
	mov.b64 	%rd142, 4096;
$L__BB13_24:
	shl.b64 	%rd118, %rd142, 2;
	add.s64 	%rd108, %rd93, %rd118;
	// begin inline asm
	ld.global.nc.v2.u64 {%rd106, %rd107}, [%rd108];
	// end inline asm
	mov.b64 	{%r188, %r189}, %rd107;
	mov.b64 	{%r190, %r191}, %rd106;
	mov.b32 	%f256, %r191;
	mov.b32 	%f257, %r190;
	mov.b32 	%f258, %r189;
	mov.b32 	%f259, %r188;
	add.s64 	%rd111, %rd108, 4096;
	// begin inline asm
	ld.global.nc.v2.u64 {%rd109, %rd110}, [%rd111];
	// end inline asm
	mov.b64 	{%r192, %r193}, %rd110;
	mov.b64 	{%r194, %r195}, %rd109;
	mov.b32 	%f260, %r195;
	mov.b32 	%f261, %r194;
	mov.b32 	%f262, %r193;
	mov.b32 	%f263, %r192;
	add.s64 	%rd114, %rd108, 8192;
	// begin inline asm
	ld.global.nc.v2.u64 {%rd112, %rd113}, [%rd114];
	// end inline asm
	mov.b64 	{%r196, %r197}, %rd113;
	mov.b64 	{%r198, %r199}, %rd112;
	mov.b32 	%f264, %r199;
	mov.b32 	%f265, %r198;
	mov.b32 	%f266, %r197;
	mov.b32 	%f267, %r196;
	add.s64 	%rd117, %rd108, 12288;
	// begin inline asm
	ld.global.nc.v2.u64 {%rd115, %rd116}, [%rd117];
	// end inline asm
	mov.b64 	{%r200, %r201}, %rd116;
	mov.b64 	{%r202, %r203}, %rd115;
	mov.b32 	%f268, %r203;
	mov.b32 	%f269, %r202;
	mov.b32 	%f270, %r201;
	mov.b32 	%f271, %r200;
	add.f32 	%f272, %f410, %f257;
	add.f32 	%f273, %f256, %f259;
	add.f32 	%f274, %f258, %f261;
	add.f32 	%f275, %f260, %f263;
	add.f32 	%f276, %f262, %f265;
	add.f32 	%f277, %f264, %f267;
	add.f32 	%f278, %f266, %f269;
	add.f32 	%f279, %f268, %f271;
	add.f32 	%f280, %f272, %f273;
	add.f32 	%f281, %f274, %f275;
	add.f32 	%f282, %f276, %f277;
	add.f32 	%f283, %f278, %f279;
	add.f32 	%f284, %f280, %f281;
	add.f32 	%f285, %f282, %f283;
	add.f32 	%f286, %f284, %f285;
	add.f32 	%f410, %f286, %f270;
	sub.s64 	%rd119, %rd32, %rd142;
	setp.lt.u64 	%p36, %rd119, 4096;
	@%p36 bra 	$L__BB13_34;
	add.s64 	%rd142, %rd142, 4096;
	setp.le.u64 	%p37, %rd142, %rd6;
	@%p37 bra 	$L__BB13_24;
$L__BB13_26:
	setp.le.u64 	%p38, %rd32, %rd142;
	@%p38 bra 	$L__BB13_34;
	cvt.u32.u64 	%r204, %rd142;
	cvt.u32.u64 	%r205, %rd32;
	sub.s32 	%r15, %r205, %r204;
	setp.ge.s32 	%p39, %r14, %r15;
	@%p39 bra 	$L__BB13_34;
	not.b32 	%r207, %r14;
	add.s32 	%r208, %r207, %r205;
	sub.s32 	%r16, %r208, %r204;
	and.b32  	%r210, %r16, 768;
	setp.eq.s32 	%p40, %r210, 768;
	mov.u32 	%r303, %r14;
	@%p40 bra 	$L__BB13_31;
	cvt.u64.u32 	%rd120, %r14;
	add.s64 	%rd121, %rd142, %rd120;
	shl.b64 	%rd122, %rd121, 2;
	add.s64 	%rd143, %rd31, %rd122;
	shr.u32 	%r211, %r16, 8;
	add.s32 	%r212, %r211, 1;
	and.b32  	%r213, %r212, 3;
	neg.s32 	%r301, %r213;
	mov.u32 	%r303, %r14;
$L__BB13_30:
	.pragma "nounroll";
	// begin inline asm
	ld.global.nc.u32 %r214, [%rd143];
	// end inline asm
	mov.b32 	%f288, %r214;
	add.f32 	%f410, %f410, %f288;
	add.s32 	%r303, %r303, 256;
	add.s64 	%rd143, %rd143, 1024;
	add.s32 	%r301, %r301, 1;
	setp.ne.s32 	%p41, %r301, 0;
	@%p41 bra 	$L__BB13_30;
$L__BB13_31:
	setp.lt.u32 	%p42, %r16, 768;
	@%p42 bra 	$L__BB13_34;
	cvt.u64.u32 	%rd124, %r303;
	add.s64 	%rd125, %rd142, %rd124;
	shl.b64 	%rd126, %rd125, 2;
	add.s64 	%rd144, %rd31, %rd126;
$L__BB13_33:
	// begin inline asm
	ld.global.nc.u32 %r215, [%rd144];
	// end inline asm
	mov.b32 	%f289, %r215;
	add.f32 	%f290, %f410, %f289;
	add.s64 	%rd128, %rd144, 1024;
	// begin inline asm
	ld.global.nc.u32 %r216, [%rd128];
	// end inline asm
	mov.b32 	%f291, %r216;
	add.f32 	%f292, %f290, %f291;
	add.s64 	%rd129, %rd144, 2048;
	// begin inline asm
	ld.global.nc.u32 %r217, [%rd129];
	// end inline asm
	mov.b32 	%f293, %r217;
	add.f32 	%f294, %f292, %f293;
	add.s64 	%rd130, %rd144, 3072;
	// begin inline asm
	ld.global.nc.u32 %r218, [%rd130];
	// end inline asm
	mov.b32 	%f295, %r218;
	add.f32 	%f410, %f294, %f295;
	add.s32 	%r303, %r303, 1024;
	add.s64 	%rd144, %rd144, 4096;
	setp.lt.s32 	%p43, %r303, %r15;
	@%p43 bra 	$L__BB13_33;
$L__BB13_34:
	// begin inline asm
	mov.u32 %r219, %laneid;
	// end inline asm
	mov.b32 	%r220, 1;
	mov.b32 	%r233, 31;
	mov.b32 	%r234, -1;
	// begin inline asm
	{  .reg .f32 r0;  .reg .pred p;  shfl.sync.down.b32 r0|p, %f410, %r220, %r233, %r234;  @p add.f32 r0, r0, %f410;  mov.f32 %f296, r0;}
	// end inline asm
	mov.b32 	%r223, 2;
	// begin inline asm
	{  .reg .f32 r0;  .reg .pred p;  shfl.sync.down.b32 r0|p, %f296, %r223, %r233, %r234;  @p add.f32 r0, r0, %f296;  mov.f32 %f299, r0;}
	// end inline asm
	mov.b32 	%r226, 4;
	// begin inline asm
	{  .reg .f32 r0;  .reg .pred p;  shfl.sync.down.b32 r0|p, %f299, %r226, %r233, %r234;  @p add.f32 r0, r0, %f299;  mov.f32 %f302, r0;}
	// end inline asm
	mov.b32 	%r229, 8;
	// begin inline asm
	{  .reg .f32 r0;  .reg .pred p;  shfl.sync.down.b32 r0|p, %f302, %r229, %r233, %r234;  @p add.f32 r0, r0, %f302;  mov.f32 %f305, r0;}
	// end inline asm
	mov.b32 	%r232, 16;
	// begin inline asm
	{  .reg .f32 r0;  .reg .pred p;  shfl.sync.down.b32 r0|p, %f305, %r232, %r233, %r234;  @p add.f32 r0, r0, %f305;  mov.f32 %f424, r0;}
	// end inline asm
	setp.ne.s32 	%p44, %r219, 0;
	@%p44 bra 	$L__BB13_36;
	shr.u32 	%r235, %r14, 3;
	and.b32  	%r236, %r235, 124;
	mov.u32 	%r237, _ZZN3cub18CUB_300001_SM_10006detail6reduce28DeviceReduceSingleTileKernelINS2_10policy_hubIfyN4cuda3std3__44plusIvEEE10Policy1000EPfSC_yS9_ffNS7_10__identityEEEvT0_T1_T2_T3_T4_T6_E12temp_storage;
	add.s32 	%r238, %r237, %r236;
	st.shared.f32 	[%r238+8], %f424;
$L__BB13_36:
	bar.sync 	0;
	setp.ne.s32 	%p45, %r14, 0;
	@%p45 bra 	$L__BB13_72;
	ld.shared.f32 	%f311, [_ZZN3cub18CUB_300001_SM_10006detail6reduce28DeviceReduceSingleTileKernelINS2_10policy_hubIfyN4cuda3std3__44plusIvEEE10Policy1000EPfSC_yS9_ffNS7_10__identityEEEvT0_T1_T2_T3_T4_T6_E12temp_storage+12];
	add.f32 	%f312, %f424, %f311;
	ld.shared.f32 	%f313, [_ZZN3cub18CUB_300001_SM_10006detail6reduce28DeviceReduceSingleTileKernelINS2_10policy_hubIfyN4cuda3std3__44plusIvEEE10Policy1000EPfSC_yS9_ffNS7_10__identityEEEvT0_T1_T2_T3_T4_T6_E12temp_storage+16];
	add.f32 	%f314, %f312, %f313;
	ld.shared.f32 	%f315, [_ZZN3cub18CUB_300001_SM_10006detail6reduce28DeviceReduceSingleTileKernelINS2_10policy_hubIfyN4cuda3std3__44plusIvEEE10Policy1000EPfSC_yS9_ffNS7_10__identityEEEvT0_T1_T2_T3_T4_T6_E12temp_storage+20];
	add.f32 	%f316, %f314, %f315;
	ld.shared.f32 	%f317, [_ZZN3cub18CUB_300001_SM_10006detail6reduce28DeviceReduceSingleTileKernelINS2_10policy_hubIfyN4cuda3std3__44plusIvEEE10Policy1000EPfSC_yS9_ffNS7_10__identityEEEvT0_T1_T2_T3_T4_T6_E12temp_storage+24];
	add.f32 	%f318, %f316, %f317;
	ld.shared.f32 	%f319, [_ZZN3cub18CUB_300001_SM_10006detail6reduce28DeviceReduceSingleTileKernelINS2_10policy_hubIfyN4cuda3std3__44plusIvEEE10Policy1000EPfSC_yS9_ffNS7_10__identityEEEvT0_T1_T2_T3_T4_T6_E12temp_storage+28];
	add.f32 	%f320, %f318, %f319;
	ld.shared.f32 	%f321, [_ZZN3cub18CUB_300001_SM_10006detail6reduce28DeviceReduceSingleTileKernelINS2_10policy_hubIfyN4cuda3std3__44plusIvEEE10Policy1000EPfSC_yS9_ffNS7_10__identityEEEvT0_T1_T2_T3_T4_T6_E12temp_storage+32];
	add.f32 	%f322, %f320, %f321;
	ld.shared.f32 	%f323, [_ZZN3cub18CUB_300001_SM_10006detail6reduce28DeviceReduceSingleTileKernelINS2_10policy_hubIfyN4cuda3std3__44plusIvEEE10Policy1000EPfSC_yS9_ffNS7_10__identityEEEvT0_T1_T2_T3_T4_T6_E12temp_storage+36];
	add.f32 	%f424, %f322, %f323;
	bra.uni 	$L__BB13_72;
$L__BB13_38:
	setp.gt.u64 	%p3, %rd32, 4095;
	@%p3 bra 	$L__BB13_56;
	cvt.u32.u64 	%r25, %rd32;
	mov.u32 	%r26, %tid.x;
	setp.ge.u32 	%p15, %r26, %r25;
	mov.f32 	%f416, 0f00000000;
	mov.u32 	%r308, %r26;
	@%p15 bra 	$L__BB13_41;
	mul.wide.u32 	%rd83, %r26, 4;
	add.s64 	%rd82, %rd31, %rd83;
	// begin inline asm
	ld.global.nc.u32 %r116, [%rd82];
	// end inline asm
	mov.b32 	%f416, %r116;
	add.s32 	%r308, %r26, 256;
$L__BB13_41:
	setp.ge.u32 	%p16, %r308, %r25;
	@%p16 bra 	$L__BB13_47;
	not.b32 	%r117, %r308;
	add.s32 	%r29, %r117, %r25;
	and.b32  	%r118, %r29, 768;
	setp.eq.s32 	%p17, %r118, 768;
	@%p17 bra 	$L__BB13_45;
	mul.wide.u32 	%rd84, %r308, 4;
	add.s64 	%rd145, %rd31, %rd84;
	shr.u32 	%r119, %r29, 8;
	add.s32 	%r120, %r119, 1;
	and.b32  	%r121, %r120, 3;
	neg.s32 	%r306, %r121;
$L__BB13_44:
	.pragma "nounroll";
	// begin inline asm
	ld.global.nc.u32 %r122, [%rd145];
	// end inline asm
	mov.b32 	%f155, %r122;
	add.f32 	%f416, %f416, %f155;
	add.s32 	%r308, %r308, 256;
	add.s64 	%rd145, %rd145, 1024;
	add.s32 	%r306, %r306, 1;
	setp.ne.s32 	%p18, %r306, 0;
	@%p18 bra 	$L__BB13_44;
$L__BB13_45:
	setp.lt.u32 	%p19, %r29, 768;
	@%p19 bra 	$L__BB13_47;
$L__BB13_46:
	mul.wide.s32 	%rd90, %r308, 4;
	add.s64 	%rd86, %rd31, %rd90;
	// begin inline asm
	ld.global.nc.u32 %r123, [%rd86];
	// end inline asm
	mov.b32 	%f156, %r123;
	add.f32 	%f157, %f416, %f156;
	add.s64 	%rd87, %rd86, 1024;
	// begin inline asm
	ld.global.nc.u32 %r124, [%rd87];
	// end inline asm
	mov.b32 	%f158, %r124;
	add.f32 	%f159, %f157, %f158;
	add.s64 	%rd88, %rd86, 2048;
	// begin inline asm
	ld.global.nc.u32 %r125, [%rd88];
	// end inline asm
	mov.b32 	%f160, %r125;
	add.f32 	%f161, %f159, %f160;
	add.s64 	%rd89, %rd86, 3072;
	// begin inline asm
	ld.global.nc.u32 %r126, [%rd89];
	// end inline asm
	mov.b32 	%f162, %r126;
	add.f32 	%f416, %f161, %f162;
	add.s32 	%r308, %r308, 1024;
	setp.lt.s32 	%p20, %r308, %r25;
	@%p20 bra 	$L__BB13_46;
$L__BB13_47:
	setp.lt.u64 	%p21, %rd32, 256;
	@%p21 bra 	$L__BB13_52;
	// begin inline asm
	mov.u32 %r151, %laneid;
	// end inline asm
	mov.b32 	%r152, 1;
	mov.b32 	%r165, 31;
	mov.b32 	%r166, -1;
	// begin inline asm
	{  .reg .f32 r0;  .reg .pred p;  shfl.sync.down.b32 r0|p, %f416, %r152, %r165, %r166;  @p add.f32 r0, r0, %f416;  mov.f32 %f198, r0;}
	// end inline asm
	mov.b32 	%r155, 2;
	// begin inline asm
	{  .reg .f32 r0;  .reg .pred p;  shfl.sync.down.b32 r0|p, %f198, %r155, %r165, %r166;  @p add.f32 r0, r0, %f198;  mov.f32 %f201, r0;}
	// end inline asm
	mov.b32 	%r158, 4;
	// begin inline asm
	{  .reg .f32 r0;  .reg .pred p;  shfl.sync.down.b32 r0|p, %f201, %r158, %r165, %r166;  @p add.f32 r0, r0, %f201;  mov.f32 %f204, r0;}
	// end inline asm
	mov.b32 	%r161, 8;
	// begin inline asm
	{  .reg .f32 r0;  .reg .pred p;  shfl.sync.down.b32 r0|p, %f204, %r161, %r165, %r166;  @p add.f32 r0, r0, %f204;  mov.f32 %f207, r0;}
	// end inline asm
	mov.b32 	%r164, 16;
	// begin inline asm
	{  .reg .f32 r0;  .reg .pred p;  shfl.sync.down.b32 r0|p, %f207, %r164, %r165, %r166;  @p add.f32 r0, r0, %f207;  mov.f32 %f424, r0;}
	// end inline asm
	setp.ne.s32 	%p32, %r151, 0;
	@%p32 bra 	$L__BB13_50;
	shr.u32 	%r167, %r26, 3;
	and.b32  	%r168, %r167, 124;
	mov.u32 	%r169, _ZZN3cub18CUB_300001_SM_10006detail6reduce28DeviceReduceSingleTileKernelINS2_10policy_hubIfyN4cuda3std3__44plusIvEEE10Policy1000EPfSC_yS9_ffNS7_10__identityEEEvT0_T1_T2_T3_T4_T6_E12temp_storage;
	add.s32 	%r170, %r169, %r168;
	st.shared.f32 	[%r170+8], %f424;
$L__BB13_50:
	bar.sync 	0;
	setp.ne.s32 	%p33, %r26, 0;
	@%p33 bra 	$L__BB13_72;
	ld.shared.f32 	%f213, [_ZZN3cub18CUB_300001_SM_10006detail6reduce28DeviceReduceSingleTileKernelINS2_10policy_hubIfyN4cuda3std3__44plusIvEEE10Policy1000EPfSC_yS9_ffNS7_10__identityEEEvT0_T1_T2_T3_T4_T6_E12temp_storage+12];
	add.f32 	%f214, %f424, %f213;
	ld.shared.f32 	%f215, [_ZZN3cub18CUB_300001_SM_10006detail6reduce28DeviceReduceSingleTileKernelINS2_10policy_hubIfyN4cuda3std3__44plusIvEEE10Policy1000EPfSC_yS9_ffNS7_10__identityEEEvT0_T1_T2_T3_T4_T6_E12temp_storage+16];
	add.f32 	%f216, %f214, %f215;
	ld.shared.f32 	%f217, [_ZZN3cub18CUB_300001_SM_10006detail6reduce28DeviceReduceSingleTileKernelINS2_10policy_hubIfyN4cuda3std3__44plusIvEEE10Policy1000EPfSC_yS9_ffNS7_10__identityEEEvT0_T1_T2_T3_T4_T6_E12temp_storage+20];
	add.f32 	%f218, %f216, %f217;
	ld.shared.f32 	%f219, [_ZZN3cub18CUB_300001_SM_10006detail6reduce28DeviceReduceSingleTileKernelINS2_10policy_hubIfyN4cuda3std3__44plusIvEEE10Policy1000EPfSC_yS9_ffNS7_10__identityEEEvT0_T1_T2_T3_T4_T6_E12temp_storage+24];
	add.f32 	%f220, %f218, %f219;
	ld.shared.f32 	%f221, [_ZZN3cub18CUB_300001_SM_10006detail6reduce28DeviceReduceSingleTileKernelINS2_10policy_hubIfyN4cuda3std3__44plusIvEEE10Policy1000EPfSC_yS9_ffNS7_10__identityEEEvT0_T1_T2_T3_T4_T6_E12temp_storage+28];
	add.f32 	%f222, %f220, %f221;
	ld.shared.f32 	%f223, [_ZZN3cub18CUB_300001_SM_10006detail6reduce28DeviceReduceSingleTileKernelINS2_10policy_hubIfyN4cuda3std3__44plusIvEEE10Policy1000EPfSC_yS9_ffNS7_10__identityEEEvT0_T1_T2_T3_T4_T6_E12temp_storage+32];
	add.f32 	%f224, %f222, %f223;
	ld.shared.f32 	%f225, [_ZZN3cub18CUB_300001_SM_10006detail6reduce28DeviceReduceSingleTileKernelINS2_10policy_hubIfyN4cuda3std3__44plusIvEEE10Policy1000EPfSC_yS9_ffNS7_10__identityEEEvT0_T1_T2_T3_T4_T6_E12temp_storage+36];
	add.f32 	%f424, %f224, %f225;
	bra.uni 	$L__BB13_72;
$L__BB13_52:
	// begin inline asm
	mov.u32 %r127, %laneid;
	// end inline asm
	and.b32  	%r143, %r26, 992;
	add.s32 	%r144, %r143, 32;
	setp.gt.u32 	%p22, %r144, %r25;
	not.b32 	%r145, %r143;
	add.s32 	%r146, %r25, %r145;
	selp.b32 	%r141, %r146, 31, %p22;
	mov.b32 	%r128, 1;
	mov.b32 	%r142, -1;
	// begin inline asm
	{  .reg .f32 r0;  .reg .pred p;  shfl.sync.down.b32 r0|p, %f416, %r128, %r141, %r142;  @p add.f32 r0, r0, %f416;  mov.f32 %f163, r0;}
	// end inline asm
	mov.b32 	%r131, 2;
	// begin inline asm
	{  .reg .f32 r0;  .reg .pred p;  shfl.sync.down.b32 r0|p, %f163, %r131, %r141, %r142;  @p add.f32 r0, r0, %f163;  mov.f32 %f166, r0;}
	// end inline asm
	mov.b32 	%r134, 4;
	// begin inline asm
	{  .reg .f32 r0;  .reg .pred p;  shfl.sync.down.b32 r0|p, %f166, %r134, %r141, %r142;  @p add.f32 r0, r0, %f166;  mov.f32 %f169, r0;}
	// end inline asm
	mov.b32 	%r137, 8;
	// begin inline asm
	{  .reg .f32 r0;  .reg .pred p;  shfl.sync.down.b32 r0|p, %f169, %r137, %r141, %r142;  @p add.f32 r0, r0, %f169;  mov.f32 %f172, r0;}
	// end inline asm
	mov.b32 	%r140, 16;
	// begin inline asm
	{  .reg .f32 r0;  .reg .pred p;  shfl.sync.down.b32 r0|p, %f172, %r140, %r141, %r142;  @p add.f32 r0, r0, %f172;  mov.f32 %f424, r0;}
	// end inline asm
	setp.ne.s32 	%p23, %r127, 0;
	@%p23 bra 	$L__BB13_54;
	shr.u32 	%r147, %r26, 3;
	and.b32  	%r148, %r147, 124;
	mov.u32 	%r149, _ZZN3cub18CUB_300001_SM_10006detail6reduce28DeviceReduceSingleTileKernelINS2_10policy_hubIfyN4cuda3std3__44plusIvEEE10Policy1000EPfSC_yS9_ffNS7_10__identityEEEvT0_T1_T2_T3_T4_T6_E12temp_storage;
	add.s32 	%r150, %r149, %r148;
	st.shared.f32 	[%r150+8], %f424;
$L__BB13_54:
	bar.sync 	0;
	setp.ne.s32 	%p24, %r26, 0;
	@%p24 bra 	$L__BB13_72;
	setp.gt.u64 	%p25, %rd32, 32;
	ld.shared.f32 	%f178, [_ZZN3cub18CUB_300001_SM_10006detail6reduce28DeviceReduceSingleTileKernelINS2_10policy_hubIfyN4cuda3std3__44plusIvEEE10Policy1000EPfSC_yS9_ffNS7_10__identityEEEvT0_T1_T2_T3_T4_T6_E12temp_storage+12];
	add.f32 	%f179, %f424, %f178;
	selp.f32 	%f180, %f179, %f424, %p25;
	setp.gt.u64 	%p26, %rd32, 64;
	ld.shared.f32 	%f181, [_ZZN3cub18CUB_300001_SM_10006detail6reduce28DeviceReduceSingleTileKernelINS2_10policy_hubIfyN4cuda3std3__44plusIvEEE10Policy1000EPfSC_yS9_ffNS7_10__identityEEEvT0_T1_T2_T3_T4_T6_E12temp_storage+16];
	add.f32 	%f182, %f181, %f180;
	selp.f32 	%f183, %f182, %f180, %p26;
	setp.gt.u64 	%p27, %rd32, 96;
	ld.shared.f32 	%f184, [_ZZN3cub18CUB_300001_SM_10006detail6reduce28DeviceReduceSingleTileKernelINS2_10policy_hubIfyN4cuda3std3__44plusIvEEE10Policy1000EPfSC_yS9_ffNS7_10__identityEEEvT0_T1_T2_T3_T4_T6_E12temp_storage+20];
	add.f32 	%f185, %f184, %f183;
	selp.f32 	%f186, %f185, %f183, %p27;
	setp.gt.u64 	%p28, %rd32, 128;
	ld.shared.f32 	%f187, [_ZZN3cub18CUB_300001_SM_10006detail6reduce28DeviceReduceSingleTileKernelINS2_10policy_hubIfyN4cuda3std3__44plusIvEEE10Policy1000EPfSC_yS9_ffNS7_10__identityEEEvT0_T1_T2_T3_T4_T6_E12temp_storage+24];
	add.f32 	%f188, %f187, %f186;
	selp.f32 	%f189, %f188, %f186, %p28;
	setp.gt.u64 	%p29, %rd32, 160;
	ld.shared.f32 	%f190, [_ZZN3cub18CUB_300001_SM_10006detail6reduce28DeviceReduceSingleTileKernelINS2_10policy_hubIfyN4cuda3std3__44plusIvEEE10Policy1000EPfSC_yS9_ffNS7_10__identityEEEvT0_T1_T2_T3_T4_T6_E12temp_storage+28];
	add.f32 	%f191, %f190, %f189;
	selp.f32 	%f192, %f191, %f189, %p29;
	setp.gt.u64 	%p30, %rd32, 192;
	ld.shared.f32 	%f193, [_ZZN3cub18CUB_300001_SM_10006detail6reduce28DeviceReduceSingleTileKernelINS2_10policy_hubIfyN4cuda3std3__44plusIvEEE10Policy1000EPfSC_yS9_ffNS7_10__identityEEEvT0_T1_T2_T3_T4_T6_E12temp_storage+32];
	add.f32 	%f194, %f193, %f192;
	selp.f32 	%f195, %f194, %f192, %p30;
	setp.gt.u64 	%p31, %rd32, 224;
	ld.shared.f32 	%f196, [_ZZN3cub18CUB_300001_SM_10006detail6reduce28DeviceReduceSingleTileKernelINS2_10policy_hubIfyN4cuda3std3__44plusIvEEE10Policy1000EPfSC_yS9_ffNS7_10__identityEEEvT0_T1_T2_T3_T4_T6_E12temp_storage+36];
	add.f32 	%f197, %f196, %f195;
	selp.f32 	%f424, %f197, %f195, %p31;
	bra.uni 	$L__BB13_72;
$L__BB13_56:
	mov.u32 	%r38, %tid.x;
	cvt.u64.u32 	%rd19, %r38;
	mul.wide.u32 	%rd52, %r38, 4;
	add.s64 	%rd35, %rd31, %rd52;
	// begin inline asm
	ld.global.nc.u32 %r49, [%rd35];
	// end inline asm
	mov.b32 	%f55, %r49;
	add.s64 	%rd36, %rd35, 1024;
	// begin inline asm
	ld.global.nc.u32 %r50, [%rd36];
	// end inline asm
	mov.b32 	%f56, %r50;
	add.s64 	%rd37, %rd35, 2048;
	// begin inline asm
	ld.global.nc.u32 %r51, [%rd37];
	// end inline asm
	mov.b32 	%f57, %r51;
	add.s64 	%rd38, %rd35, 3072;
	// begin inline asm
	ld.global.nc.u32 %r52, [%rd38];
	// end inline asm
	mov.b32 	%f58, %r52;
	add.s64 	%rd39, %rd35, 4096;
	// begin inline asm
	ld.global.nc.u32 %r53, [%rd39];
	// end inline asm
	mov.b32 	%f59, %r53;
	add.s64 	%rd40, %rd35, 5120;
	// begin inline asm
	ld.global.nc.u32 %r54, [%rd40];
	// end inline asm
	mov.b32 	%f60, %r54;
	add.s64 	%rd41, %rd35, 6144;
	// begin inline asm
	ld.global.nc.u32 %r55, [%rd41];
	// end inline asm
	mov.b32 	%f61, %r55;
	add.s64 	%rd42, %rd35, 7168;
	// begin inline asm
	ld.global.nc.u32 %r56, [%rd42];
	// end inline asm
	mov.b32 	%f62, %r56;
	add.s64 	%rd43, %rd35, 8192;
	// begin inline asm
	ld.global.nc.u32 %r57, [%rd43];
	// end inline asm
	mov.b32 	%f63, %r57;
	add.s64 	%rd44, %rd35, 9216;
	// begin inline asm
	ld.global.nc.u32 %r58, [%rd44];
	// end inline asm
	mov.b32 	%f64, %r58;
	add.s64 	%rd45, %rd35, 10240;
	// begin inline asm
	ld.global.nc.u32 %r59, [%rd45];
	// end inline asm
	mov.b32 	%f65, %r59;
	add.s64 	%rd46, %rd35, 11264;
	// begin inline asm
	ld.global.nc.u32 %r60, [%rd46];
	// end inline asm
	mov.b32 	%f66, %r60;
	add.s64 	%rd47, %rd35, 12288;
	// begin inline asm
	ld.global.nc.u32 %r61, [%rd47];
	// end inline asm
	mov.b32 	%f67, %r61;
	add.s64 	%rd48, %rd35, 13312;
	// begin inline asm
	ld.global.nc.u32 %r62, [%rd48];
	// end inline asm
	mov.b32 	%f68, %r62;
	add.s64 	%rd49, %rd35, 14336;
	// begin inline asm
	ld.global.nc.u32 %r63, [%rd49];
	// end inline asm
	mov.b32 	%f69, %r63;
	add.s64 	%rd50, %rd35, 15360;
	// begin inline asm
	ld.global.nc.u32 %r64, [%rd50];
	// end inline asm
	mov.b32 	%f70, %r64;
	add.f32 	%f71, %f55, %f56;
	add.f32 	%f72, %f57, %f58;
	add.f32 	%f73, %f59, %f60;
	add.f32 	%f74, %f61, %f62;
	add.f32 	%f75, %f63, %f64;
	add.f32 	%f76, %f65, %f66;
	add.f32 	%f77, %f67, %f68;
	add.f32 	%f78, %f69, %f70;
	add.f32 	%f79, %f71, %f72;
	add.f32 	%f80, %f73, %f74;
	add.f32 	%f81, %f75, %f76;
	add.f32 	%f82, %f77, %f78;
	add.f32 	%f83, %f79, %f80;
	add.f32 	%f84, %f81, %f82;
	add.f32 	%f423, %f83, %f84;
	add.s64 	%rd21, %rd32, -4096;
	setp.lt.u64 	%p4, %rd21, 4096;
	mov.b64 	%rd147, 4096;
	@%p4 bra 	$L__BB13_60;
	mov.b64 	%rd147, 4096;
$L__BB13_58:
	shl.b64 	%rd70, %rd147, 2;
	add.s64 	%rd54, %rd35, %rd70;
	// begin inline asm
	ld.global.nc.u32 %r65, [%rd54];
	// end inline asm
	mov.b32 	%f85, %r65;
	add.s64 	%rd55, %rd54, 1024;
	// begin inline asm
	ld.global.nc.u32 %r66, [%rd55];
	// end inline asm
	mov.b32 	%f86, %r66;
	add.s64 	%rd56, %rd54, 2048;
	// begin inline asm
	ld.global.nc.u32 %r67, [%rd56];
	// end inline asm
	mov.b32 	%f87, %r67;
	add.s64 	%rd57, %rd54, 3072;
	// begin inline asm
	ld.global.nc.u32 %r68, [%rd57];
	// end inline asm
	mov.b32 	%f88, %r68;
	add.s64 	%rd58, %rd54, 4096;
	// begin inline asm
	ld.global.nc.u32 %r69, [%rd58];
	// end inline asm
	mov.b32 	%f89, %r69;
	add.s64 	%rd59, %rd54, 5120;
	// begin inline asm
	ld.global.nc.u32 %r70, [%rd59];
	// end inline asm
	mov.b32 	%f90, %r70;
	add.s64 	%rd60, %rd54, 6144;
	// begin inline asm
	ld.global.nc.u32 %r71, [%rd60];
	// end inline asm
	mov.b32 	%f91, %r71;
	add.s64 	%rd61, %rd54, 7168;
	// begin inline asm
	ld.global.nc.u32 %r72, [%rd61];
	// end inline asm
	mov.b32 	%f92, %r72;
	add.s64 	%rd62, %rd54, 8192;
	// begin inline asm
	ld.global.nc.u32 %r73, [%rd62];
	// end inline asm
	mov.b32 	%f93, %r73;
	add.s64 	%rd63, %rd54, 9216;
	// begin inline asm
	ld.global.nc.u32 %r74, [%rd63];
	// end inline asm
	mov.b32 	%f94, %r74;
	add.s64 	%rd64, %rd54, 10240;
	// begin inline asm
	ld.global.nc.u32 %r75, [%rd64];
	// end inline asm
	mov.b32 	%f95, %r75;
	add.s64 	%rd65, %rd54, 11264;
	// begin inline asm
	ld.global.nc.u32 %r76, [%rd65];
	// end inline asm
	mov.b32 	%f96, %r76;
	add.s64 	%rd66, %rd54, 12288;
	// begin inline asm
	ld.global.nc.u32 %r77, [%rd66];
	// end inline asm
	mov.b32 	%f97, %r77;
	add.s64 	%rd67, %rd54, 13312;
	// begin inline asm
	ld.global.nc.u32 %r78, [%rd67];
	// end inline asm
	mov.b32 	%f98, %r78;
	add.s64 	%rd68, %rd54, 14336;
	// begin inline asm
	ld.global.nc.u32 %r79, [%rd68];
	// end inline asm
	mov.b32 	%f99, %r79;
	add.s64 	%rd69, %rd54, 15360;
	// begin inline asm
	ld.global.nc.u32 %r80, [%rd69];
	// end inline asm
	mov.b32 	%f100, %r80;
	add.f32 	%f101, %f423, %f85;
	add.f32 	%f102, %f86, %f87;
	add.f32 	%f103, %f88, %f89;
	add.f32 	%f104, %f90, %f91;
	add.f32 	%f105, %f92, %f93;
	add.f32 	%f106, %f94, %f95;
	add.f32 	%f107, %f96, %f97;
	add.f32 	%f108, %f98, %f99;
	add.f32 	%f109, %f101, %f102;
	add.f32 	%f110, %f103, %f104;
	add.f32 	%f111, %f105, %f106;
	add.f32 	%f112, %f107, %f108;
	add.f32 	%f113, %f109, %f110;
	add.f32 	%f114, %f111, %f112;
	add.f32 	%f115, %f113, %f114;
	add.f32 	%f423, %f115, %f100;
	sub.s64 	%rd71, %rd32, %rd147;
	setp.lt.u64 	%p5, %rd71, 4096;
	@%p5 bra 	$L__BB13_68;
	add.s64 	%rd147, %rd147, 4096;
	setp.le.u64 	%p6, %rd147, %rd21;
	@%p6 bra 	$L__BB13_58;
$L__BB13_60:
	setp.le.u64 	%p7, %rd32, %rd147;
	@%p7 bra 	$L__BB13_68;
	cvt.u32.u64 	%r81, %rd147;
	cvt.u32.u64 	%r82, %rd32;
	sub.s32 	%r39, %r82, %r81;
	setp.ge.s32 	%p8, %r38, %r39;
	@%p8 bra 	$L__BB13_68;
	not.b32 	%r84, %r38;
	add.s32 	%r85, %r84, %r82;
	sub.s32 	%r40, %r85, %r81;
	and.b32  	%r87, %r40, 768;
	setp.eq.s32 	%p9, %r87, 768;
	mov.u32 	%r312, %r38;
	@%p9 bra 	$L__BB13_65;
	add.s64 	%rd72, %rd147, %rd19;
	shl.b64 	%rd73, %rd72, 2;
	add.s64 	%rd148, %rd31, %rd73;
	shr.u32 	%r88, %r40, 8;
	add.s32 	%r89, %r88, 1;
	and.b32  	%r90, %r89, 3;
	neg.s32 	%r310, %r90;
	mov.u32 	%r312, %r38;
$L__BB13_64:
	.pragma "nounroll";
	// begin inline asm
	ld.global.nc.u32 %r91, [%rd148];
	// end inline asm
	mov.b32 	%f117, %r91;
	add.f32 	%f423, %f423, %f117;
	add.s32 	%r312, %r312, 256;
	add.s64 	%rd148, %rd148, 1024;
	add.s32 	%r310, %r310, 1;
	setp.ne.s32 	%p10, %r310, 0;
	@%p10 bra 	$L__BB13_64;
$L__BB13_65:
	setp.lt.u32 	%p11, %r40, 768;
	@%p11 bra 	$L__BB13_68;
	cvt.u64.u32 	%rd75, %r312;
	add.s64 	%rd76, %rd147, %rd75;
	shl.b64 	%rd77, %rd76, 2;
	add.s64 	%rd149, %rd31, %rd77;
$L__BB13_67:
	// begin inline asm
	ld.global.nc.u32 %r92, [%rd149];
	// end inline asm
	mov.b32 	%f118, %r92;
	add.f32 	%f119, %f423, %f118;
	add.s64 	%rd79, %rd149, 1024;
	// begin inline asm
	ld.global.nc.u32 %r93, [%rd79];
	// end inline asm
	mov.b32 	%f120, %r93;
	add.f32 	%f121, %f119, %f120;
	add.s64 	%rd80, %rd149, 2048;
	// begin inline asm
	ld.global.nc.u32 %r94, [%rd80];
	// end inline asm
	mov.b32 	%f122, %r94;
	add.f32 	%f123, %f121, %f122;
	add.s64 	%rd81, %rd149, 3072;
	// begin inline asm
	ld.global.nc.u32 %r95, [%rd81];
	// end inline asm
	mov.b32 	%f124, %r95;
	add.f32 	%f423, %f123, %f124;
	add.s32 	%r312, %r312, 1024;
	add.s64 	%rd149, %rd149, 4096;
	setp.lt.s32 	%p12, %r312, %r39;
	@%p12 bra 	$L__BB13_67;
$L__BB13_68:
	// begin inline asm
	mov.u32 %r96, %laneid;
	// end inline asm
	mov.b32 	%r97, 1;
	mov.b32 	%r110, 31;
	mov.b32 	%r111, -1;
	// begin inline asm
	{  .reg .f32 r0;  .reg .pred p;  shfl.sync.down.b32 r0|p, %f423, %r97, %r110, %r111;  @p add.f32 r0, r0, %f423;  mov.f32 %f125, r0;}
	// end inline asm
	mov.b32 	%r100, 2;
	// begin inline asm
	{  .reg .f32 r0;  .reg .pred p;  shfl.sync.down.b32 r0|p, %f125, %r100, %r110, %r111;  @p add.f32 r0, r0, %f125;  mov.f32 %f128, r0;}
	// end inline asm
	mov.b32 	%r103, 4;
	// begin inline asm
	{  .reg .f32 r0;  .reg .pred p;  shfl.sync.down.b32 r0|p, %f128, %r103, %r110, %r111;  @p add.f32 r0, r0, %f128;  mov.f32 %f131, r0;}
	// end inline asm
	mov.b32 	%r106, 8;
	// begin inline asm
	{  .reg .f32 r0;  .reg .pred p;  shfl.sync.down.b32 r0|p, %f131, %r106, %r110, %r111;  @p add.f32 r0, r0, %f131;  mov.f32 %f134, r0;}
	// end inline asm
	mov.b32 	%r109, 16;
	// begin inline asm
	{  .reg .f32 r0;  .reg .pred p;  shfl.sync.down.b32 r0|p, %f134, %r109, %r110, %r111;  @p add.f32 r0, r0, %f134;  mov.f32 %f424, r0;}
	// end inline asm
	setp.ne.s32 	%p13, %r96, 0;
	@%p13 bra 	$L__BB13_70;
	shr.u32 	%r112, %r38, 3;
	and.b32  	%r113, %r112, 124;
	mov.u32 	%r114, _ZZN3cub18CUB_300001_SM_10006detail6reduce28DeviceReduceSingleTileKernelINS2_10policy_hubIfyN4cuda3std3__44plusIvEEE10Policy1000EPfSC_yS9_ffNS7_10__identityEEEvT0_T1_T2_T3_T4_T6_E12temp_storage;
	add.s32 	%r115, %r114, %r113;
	st.shared.f32 	[%r115+8], %f424;
$L__BB13_70:
	bar.sync 	0;
	setp.ne.s32 	%p14, %r38, 0;
	@%p14 bra 	$L__BB13_72;
	ld.shared.f32 	%f140, [_ZZN3cub18CUB_300001_SM_10006detail6reduce28DeviceReduceSingleTileKernelINS2_10policy_hubIfyN4cuda3std3__44plusIvEEE10Policy1000EPfSC_yS9_ffNS7_10__identityEEEvT0_T1_T2_T3_T4_T6_E12temp_storage+12];
	add.f32 	%f141, %f424, %f140;
	ld.shared.f32 	%f142, [_ZZN3cub18CUB_300001_SM_10006detail6reduce28DeviceReduceSingleTileKernelINS2_10policy_hubIfyN4cuda3std3__44plusIvEEE10Policy1000EPfSC_yS9_ffNS7_10__identityEEEvT0_T1_T2_T3_T4_T6_E12temp_storage+16];
	add.f32 	%f143, %f141, %f142;
	ld.shared.f32 	%f144, [_ZZN3cub18CUB_300001_SM_10006detail6reduce28DeviceReduceSingleTileKernelINS2_10policy_hubIfyN4cuda3std3__44plusIvEEE10Policy1000EPfSC_yS9_ffNS7_10__identityEEEvT0_T1_T2_T3_T4_T6_E12temp_storage+20];
	add.f32 	%f145, %f143, %f144;
	ld.shared.f32 	%f146, [_ZZN3cub18CUB_300001_SM_10006detail6reduce28DeviceReduceSingleTileKernelINS2_10policy_hubIfyN4cuda3std3__44plusIvEEE10Policy1000EPfSC_yS9_ffNS7_10__identityEEEvT0_T1_T2_T3_T4_T6_E12temp_storage+24];
	add.f32 	%f147, %f145, %f146;
	ld.shared.f32 	%f148, [_ZZN3cub18CUB_300001_SM_10006detail6reduce28DeviceReduceSingleTileKernelINS2_10policy_hubIfyN4cuda3std3__44plusIvEEE10Policy1000EPfSC_yS9_ffNS7_10__identityEEEvT0_T1_T2_T3_T4_T6_E12temp_storage+28];
	add.f32 	%f149, %f147, %f148;
	ld.shared.f32 	%f150, [_ZZN3cub18CUB_300001_SM_10006detail6reduce28DeviceReduceSingleTileKernelINS2_10policy_hubIfyN4cuda3std3__44plusIvEEE10Policy1000EPfSC_yS9_ffNS7_10__identityEEEvT0_T1_T2_T3_T4_T6_E12temp_storage+32];
	add.f32 	%f151, %f149, %f150;
	ld.shared.f32 	%f152, [_ZZN3cub18CUB_300001_SM_10006detail6reduce28DeviceReduceSingleTileKernelINS2_10policy_hubIfyN4cuda3std3__44plusIvEEE10Policy1000EPfSC_yS9_ffNS7_10__identityEEEvT0_T1_T2_T3_T4_T6_E12temp_storage+36];
	add.f32 	%f424, %f151, %f152;
$L__BB13_72:
	mov.u32 	%r294, %tid.x;
	setp.ne.s32 	%p65, %r294, 0;
	@%p65 bra 	$L__BB13_74;
	add.f32 	%f397, %f54, %f424;
	st.global.f32 	[%rd1], %f397;
$L__BB13_74:
	ret;

}
	// .globl	_ZN3cub18CUB_300001_SM_10006detail6reduce18DeviceReduceKernelINS2_10policy_hubIfyN4cuda3std3__44plusIvEEE10Policy1000EPfyS9_fNS7_10__identityEEEvT0_PT3_T1_NS0_13GridEvenShareISH_EET2_T4_
.visible .entry _ZN3cub18CUB_300001_SM_10006detail6reduce18DeviceReduceKernelINS2_10policy_hubIfyN4cuda3std3__44plusIvEEE10Policy1000EPfyS9_fNS7_10__identityEEEvT0_PT3_T1_NS0_13GridEvenShareISH_EET2_T4_(
	.param .u64 .ptr .align 1 _ZN3cub18CUB_300001_SM_10006detail6reduce18DeviceReduceKernelINS2_10policy_hubIfyN4cuda3std3__44plusIvEEE10Policy1000EPfyS9_fNS7_10__identityEEEvT0_PT3_T1_NS0_13GridEvenShareISH_EET2_T4__param_0,
	.param .u64 .ptr .align 1 _ZN3cub18CUB_300001_SM_10006detail6reduce18DeviceReduceKernelINS2_10policy_hubIfyN4cuda3std3__44plusIvEEE10Policy1000EPfyS9_fNS7_10__identityEEEvT0_PT3_T1_NS0_13GridEvenShareISH_EET2_T4__param_1,
	.param .u64 _ZN3cub18CUB_300001_SM_10006detail6reduce18DeviceReduceKernelINS2_10policy_hubIfyN4cuda3std3__44plusIvEEE10Policy1000EPfyS9_fNS7_10__identityEEEvT0_PT3_T1_NS0_13GridEvenShareISH_EET2_T4__param_2,
	.param .align 8 .b8 _ZN3cub18CUB_300001_SM_10006detail6reduce18DeviceReduceKernelINS2_10policy_hubIfyN4cuda3std3__44plusIvEEE10Policy1000EPfyS9_fNS7_10__identityEEEvT0_PT3_T1_NS0_13GridEvenShareISH_EET2_T4__param_3[72],
	.param .align 1 .b8 _ZN3cub18CUB_300001_SM_10006detail6reduce18DeviceReduceKernelINS2_10policy_hubIfyN4cuda3std3__44plusIvEEE10Policy1000EPfyS9_fNS7_10__identityEEEvT0_PT3_T1_NS0_13GridEvenShareISH_EET2_T4__param_4[1],
	.param .align 1 .b8 _ZN3cub18CUB_300001_SM_10006detail6reduce18DeviceReduceKernelINS2_10policy_hubIfyN4cuda3std3__44plusIvEEE10Policy1000EPfyS9_fNS7_10__identityEEEvT0_PT3_T1_NS0_13GridEvenShareISH_EET2_T4__param_5[1]
)
.maxntid 256
{
	.reg .pred 	%p<65>;
	.reg .b32 	%r<352>;
	.reg .b32 	%f<419>;
	.reg .b64 	%rd<174>;
	// demoted variable
	.shared .align 4 .b8 _ZZN3cub18CUB_300001_SM_10006detail6reduce18DeviceReduceKernelINS2_10policy_hubIfyN4cuda3std3__44plusIvEEE10Policy1000EPfyS9_fNS7_10__identityEEEvT0_PT3_T1_NS0_13GridEvenShareISH_EET2_T4_E12temp_storage[44];
	ld.param.u64 	%rd1, [_ZN3cub18CUB_300001_SM_10006detail6reduce18DeviceReduceKernelINS2_10policy_hubIfyN4cuda3std3__44plusIvEEE10Policy1000EPfyS9_fNS7_10__identityEEEvT0_PT3_T1_NS0_13GridEvenShareISH_EET2_T4__param_3+32];
	ld.param.u64 	%rd39, [_ZN3cub18CUB_300001_SM_10006detail6reduce18DeviceReduceKernelINS2_10policy_hubIfyN4cuda3std3__44plusIvEEE10Policy1000EPfyS9_fNS7_10__identityEEEvT0_PT3_T1_NS0_13GridEvenShareISH_EET2_T4__param_0];
	ld.param.u32 	%r1, [_ZN3cub18CUB_300001_SM_10006detail6reduce18DeviceReduceKernelINS2_10policy_hubIfyN4cuda3std3__44plusIvEEE10Policy1000EPfyS9_fNS7_10__identityEEEvT0_PT3_T1_NS0_13GridEvenShareISH_EET2_T4__param_3+40];
	mov.u32 	%r2, %ctaid.x;
	shl.b32 	%r59, %r1, 12;
	cvt.s64.s32 	%rd2, %r59;
	shl.b32 	%r60, %r2, 12;
	cvt.u64.u32 	%rd3, %r60;
	and.b64  	%rd41, %rd39, 15;
	setp.ne.s64 	%p1, %rd41, 0;
	@%p1 bra 	$L__BB14_35;
	sub.s64 	%rd4, %rd1, %rd3;
	setp.gt.u64 	%p33, %rd4, 4095;
	@%p33 bra 	$L__BB14_19;
	cvt.u32.u64 	%r271, %rd3;
	cvt.u32.u64 	%r3, %rd1;
	sub.s32 	%r4, %r3, %r271;
	mov.u32 	%r5, %tid.x;
	setp.ge.s32 	%p45, %r5, %r4;
	mov.f32 	%f399, 0f00000000;
	mov.u32 	%r335, %r5;
	@%p45 bra 	$L__BB14_4;
	add.s32 	%r274, %r271, %r5;
	mul.wide.u32 	%rd146, %r274, 4;
	add.s64 	%rd145, %rd39, %rd146;
	// begin inline asm
	ld.global.nc.u32 %r272, [%rd145];
	// end inline asm
	mov.b32 	%f399, %r272;
	add.s32 	%r335, %r5, 256;
$L__BB14_4:
	setp.ge.s32 	%p46, %r335, %r4;
	@%p46 bra 	$L__BB14_10;
	not.b32 	%r275, %r335;
	add.s32 	%r8, %r275, %r3;
	and.b32  	%r276, %r8, 768;
	setp.eq.s32 	%p47, %r276, 768;
	@%p47 bra 	$L__BB14_8;
	cvt.u64.u32 	%rd147, %r335;
	add.s64 	%rd148, %rd147, %rd3;
	shl.b64 	%rd149, %rd148, 2;
	add.s64 	%rd162, %rd39, %rd149;
	shr.u32 	%r277, %r8, 8;
	add.s32 	%r278, %r277, 1;
	and.b32  	%r279, %r278, 3;
	neg.s32 	%r333, %r279;
$L__BB14_7:
	.pragma "nounroll";
	// begin inline asm
	ld.global.nc.u32 %r280, [%rd162];
	// end inline asm
	mov.b32 	%f323, %r280;
	add.f32 	%f399, %f399, %f323;
	add.s32 	%r335, %r335, 256;
	add.s64 	%rd162, %rd162, 1024;
	add.s32 	%r333, %r333, 1;
	setp.ne.s32 	%p48, %r333, 0;
	@%p48 bra 	$L__BB14_7;
$L__BB14_8:
	sub.s32 	%r282, %r8, %r271;
	setp.lt.u32 	%p49, %r282, 768;
	@%p49 bra 	$L__BB14_10;
$L__BB14_9:
	cvt.s64.s32 	%rd155, %r335;
	add.s64 	%rd156, %rd3, %rd155;
	shl.b64 	%rd157, %rd156, 2;
	add.s64 	%rd151, %rd39, %rd157;
	// begin inline asm
	ld.global.nc.u32 %r283, [%rd151];
	// end inline asm
	mov.b32 	%f324, %r283;
	add.f32 	%f325, %f399, %f324;
	add.s64 	%rd152, %rd151, 1024;
	// begin inline asm
	ld.global.nc.u32 %r284, [%rd152];
	// end inline asm
	mov.b32 	%f326, %r284;
	add.f32 	%f327, %f325, %f326;
	add.s64 	%rd153, %rd151, 2048;
	// begin inline asm
	ld.global.nc.u32 %r285, [%rd153];
	// end inline asm
	mov.b32 	%f328, %r285;
	add.f32 	%f329, %f327, %f328;
	add.s64 	%rd154, %rd151, 3072;
	// begin inline asm
	ld.global.nc.u32 %r286, [%rd154];
	// end inline asm
	mov.b32 	%f330, %r286;
	add.f32 	%f399, %f329, %f330;
	add.s32 	%r335, %r335, 1024;
	setp.lt.s32 	%p50, %r335, %r4;
	@%p50 bra 	$L__BB14_9;
$L__BB14_10:
	setp.lt.s32 	%p51, %r4, 256;
	@%p51 bra 	$L__BB14_15;
	// begin inline asm
	mov.u32 %r311, %laneid;
	// end inline asm
	mov.b32 	%r312, 1;
	mov.b32 	%r325, 31;
	mov.b32 	%r326, -1;
	// begin inline asm
	{  .reg .f32 r0;  .reg .pred p;  shfl.sync.down.b32 r0|p, %f399, %r312, %r325, %r326;  @p add.f32 r0, r0, %f399;  mov.f32 %f366, r0;}
	// end inline asm
	mov.b32 	%r315, 2;
	// begin inline asm
	{  .reg .f32 r0;  .reg .pred p;  shfl.sync.down.b32 r0|p, %f366, %r315, %r325, %r326;  @p add.f32 r0, r0, %f366;  mov.f32 %f369, r0;}
	// end inline asm
	mov.b32 	%r318, 4;
	// begin inline asm
	{  .reg .f32 r0;  .reg .pred p;  shfl.sync.down.b32 r0|p, %f369, %r318, %r325, %r326;  @p add.f32 r0, r0, %f369;  mov.f32 %f372, r0;}
	// end inline asm
	mov.b32 	%r321, 8;
	// begin inline asm
	{  .reg .f32 r0;  .reg .pred p;  shfl.sync.down.b32 r0|p, %f372, %r321, %r325, %r326;  @p add.f32 r0, r0, %f372;  mov.f32 %f375, r0;}
	// end inline asm
	mov.b32 	%r324, 16;
	// begin inline asm
	{  .reg .f32 r0;  .reg .pred p;  shfl.sync.down.b32 r0|p, %f375, %r324, %r325, %r326;  @p add.f32 r0, r0, %f375;  mov.f32 %f418, r0;}
	// end inline asm
	setp.ne.s32 	%p62, %r311, 0;
	@%p62 bra 	$L__BB14_13;
	shr.u32 	%r327, %r5, 3;
	and.b32  	%r328, %r327, 124;
	mov.u32 	%r329, _ZZN3cub18CUB_300001_SM_10006detail6reduce18DeviceReduceKernelINS2_10policy_hubIfyN4cuda3std3__44plusIvEEE10Policy1000EPfyS9_fNS7_10__identityEEEvT0_PT3_T1_NS0_13GridEvenShareISH_EET2_T4_E12temp_storage;
	add.s32 	%r330, %r329, %r328;
	st.shared.f32 	[%r330+8], %f418;
$L__BB14_13:
	bar.sync 	0;
	setp.ne.s32 	%p63, %r5, 0;
	@%p63 bra 	$L__BB14_69;
	ld.shared.f32 	%f381, [_ZZN3cub18CUB_300001_SM_10006detail6reduce18DeviceReduceKernelINS2_10policy_hubIfyN4cuda3std3__44plusIvEEE10Policy1000EPfyS9_fNS7_10__identityEEEvT0_PT3_T1_NS0_13GridEvenShareISH_EET2_T4_E12temp_storage+12];
	add.f32 	%f382, %f418, %f381;
	ld.shared.f32 	%f383, [_ZZN3cub18CUB_300001_SM_10006detail6reduce18DeviceReduceKernelINS2_10policy_hubIfyN4cuda3std3__44plusIvEEE10Policy1000EPfyS9_fNS7_10__identityEEEvT0_PT3_T1_NS0_13GridEvenShareISH_EET2_T4_E12temp_storage+16];
	add.f32 	%f384, %f382, %f383;
	ld.shared.f32 	%f385, [_ZZN3cub18CUB_300001_SM_10006detail6reduce18DeviceReduceKernelINS2_10policy_hubIfyN4cuda3std3__44plusIvEEE10Policy1000EPfyS9_fNS7_10__identityEEEvT0_PT3_T1_NS0_13GridEvenShareISH_EET2_T4_E12temp_storage+20];
	add.f32 	%f386, %f384, %f385;
	ld.shared.f32 	%f387, [_ZZN3cub18CUB_300001_SM_10006detail6reduce18DeviceReduceKernelINS2_10policy_hubIfyN4cuda3std3__44plusIvEEE10Policy1000EPfyS9_fNS7_10__identityEEEvT0_PT3_T1_NS0_13GridEvenShareISH_EET2_T4_E12temp_storage+24];
	add.f32 	%f388, %f386, %f387;
	ld.shared.f32 	%f389, [_ZZN3cub18CUB_300001_SM_10006detail6reduce18DeviceReduceKernelINS2_10policy_hubIfyN4cuda3std3__44plusIvEEE10Policy1000EPfyS9_fNS7_10__identityEEEvT0_PT3_T1_NS0_13GridEvenShareISH_EET2_T4_E12temp_storage+28];
	add.f32 	%f390, %f388, %f389;
	ld.shared.f32 	%f391, [_ZZN3cub18CUB_300001_SM_10006detail6reduce18DeviceReduceKernelINS2_10policy_hubIfyN4cuda3std3__44plusIvEEE10Policy1000EPfyS9_fNS7_10__identityEEEvT0_PT3_T1_NS0_13GridEvenShareISH_EET2_T4_E12temp_storage+32];
	add.f32 	%f392, %f390, %f391;
	ld.shared.f32 	%f393, [_ZZN3cub18CUB_300001_SM_10006detail6reduce18DeviceReduceKernelINS2_10policy_hubIfyN4cuda3std3__44plusIvEEE10Policy1000EPfyS9_fNS7_10__identityEEEvT0_PT3_T1_NS0_13GridEvenShareISH_EET2_T4_E12temp_storage+36];
	add.f32 	%f418, %f392, %f393;
	bra.uni 	$L__BB14_69;
$L__BB14_15:
	// begin inline asm
	mov.u32 %r287, %laneid;
	// end inline asm
	and.b32  	%r303, %r5, 992;
	add.s32 	%r304, %r303, 32;
	setp.gt.s32 	%p52, %r304, %r4;
	not.b32 	%r305, %r303;
	add.s32 	%r306, %r4, %r305;
	selp.b32 	%r301, %r306, 31, %p52;
	mov.b32 	%r288, 1;
	mov.b32 	%r302, -1;
	// begin inline asm
	{  .reg .f32 r0;  .reg .pred p;  shfl.sync.down.b32 r0|p, %f399, %r288, %r301, %r302;  @p add.f32 r0, r0, %f399;  mov.f32 %f331, r0;}
	// end inline asm
	mov.b32 	%r291, 2;
	// begin inline asm
	{  .reg .f32 r0;  .reg .pred p;  shfl.sync.down.b32 r0|p, %f331, %r291, %r301, %r302;  @p add.f32 r0, r0, %f331;  mov.f32 %f334, r0;}
	// end inline asm
	mov.b32 	%r294, 4;
	// begin inline asm
	{  .reg .f32 r0;  .reg .pred p;  shfl.sync.down.b32 r0|p, %f334, %r294, %r301, %r302;  @p add.f32 r0, r0, %f334;  mov.f32 %f337, r0;}
	// end inline asm
	mov.b32 	%r297, 8;
	// begin inline asm
	{  .reg .f32 r0;  .reg .pred p;  shfl.sync.down.b32 r0|p, %f337, %r297, %r301, %r302;  @p add.f32 r0, r0, %f337;  mov.f32 %f340, r0;}
	// end inline asm
	mov.b32 	%r300, 16;
	// begin inline asm
	{  .reg .f32 r0;  .reg .pred p;  shfl.sync.down.b32 r0|p, %f340, %r300, %r301, %r302;  @p add.f32 r0, r0, %f340;  mov.f32 %f418, r0;}
	// end inline asm
	setp.ne.s32 	%p53, %r287, 0;
	@%p53 bra 	$L__BB14_17;
	shr.u32 	%r307, %r5, 3;
	and.b32  	%r308, %r307, 124;
	mov.u32 	%r309, _ZZN3cub18CUB_300001_SM_10006detail6reduce18DeviceReduceKernelINS2_10policy_hubIfyN4cuda3std3__44plusIvEEE10Policy1000EPfyS9_fNS7_10__identityEEEvT0_PT3_T1_NS0_13GridEvenShareISH_EET2_T4_E12temp_storage;
	add.s32 	%r310, %r309, %r308;
	st.shared.f32 	[%r310+8], %f418;
$L__BB14_17:
	bar.sync 	0;
	setp.ne.s32 	%p54, %r5, 0;
	@%p54 bra 	$L__BB14_69;
	setp.gt.s32 	%p55, %r4, 32;
	ld.shared.f32 	%f346, [_ZZN3cub18CUB_300001_SM_10006detail6reduce18DeviceReduceKernelINS2_10policy_hubIfyN4cuda3std3__44plusIvEEE10Policy1000EPfyS9_fNS7_10__identityEEEvT0_PT3_T1_NS0_13GridEvenShareISH_EET2_T4_E12temp_storage+12];
	add.f32 	%f347, %f418, %f346;
	selp.f32 	%f348, %f347, %f418, %p55;
	setp.gt.s32 	%p56, %r4, 64;
	ld.shared.f32 	%f349, [_ZZN3cub18CUB_300001_SM_10006detail6reduce18DeviceReduceKernelINS2_10policy_hubIfyN4cuda3std3__44plusIvEEE10Policy1000EPfyS9_fNS7_10__identityEEEvT0_PT3_T1_NS0_13GridEvenShareISH_EET2_T4_E12temp_storage+16];
	add.f32 	%f350, %f349, %f348;
	selp.f32 	%f351, %f350, %f348, %p56;
	setp.gt.s32 	%p57, %r4, 96;
	ld.shared.f32 	%f352, [_ZZN3cub18CUB_300001_SM_10006detail6reduce18DeviceReduceKernelINS2_10policy_hubIfyN4cuda3std3__44plusIvEEE10Policy1000EPfyS9_fNS7_10__identityEEEvT0_PT3_T1_NS0_13GridEvenShareISH_EET2_T4_E12temp_storage+20];
	add.f32 	%f353, %f352, %f351;
	selp.f32 	%f354, %f353, %f351, %p57;
	setp.gt.s32 	%p58, %r4, 128;
	ld.shared.f32 	%f355, [_ZZN3cub18CUB_300001_SM_10006detail6reduce18DeviceReduceKernelINS2_10policy_hubIfyN4cuda3std3__44plusIvEEE10Policy1000EPfyS9_fNS7_10__identityEEEvT0_PT3_T1_NS0_13GridEvenShareISH_EET2_T4_E12temp_storage+24];
	add.f32 	%f356, %f355, %f354;
	selp.f32 	%f357, %f356, %f354, %p58;
	setp.gt.s32 	%p59, %r4, 160;
	ld.shared.f32 	%f358, [_ZZN3cub18CUB_300001_SM_10006detail6reduce18DeviceReduceKernelINS2_10policy_hubIfyN4cuda3std3__44plusIvEEE10Policy1000EPfyS9_fNS7_10__identityEEEvT0_PT3_T1_NS0_13GridEvenShareISH_EET2_T4_E12temp_storage+28];
	add.f32 	%f359, %f358, %f357;
	selp.f32 	%f360, %f359, %f357, %p59;
	setp.gt.s32 	%p60, %r4, 192;
	ld.shared.f32 	%f361, [_ZZN3cub18CUB_300001_SM_10006detail6reduce18DeviceReduceKernelINS2_10policy_hubIfyN4cuda3std3__44plusIvEEE10Policy1000EPfyS9_fNS7_10__identityEEEvT0_PT3_T1_NS0_13GridEvenShareISH_EET2_T4_E12temp_storage+32];
	add.f32 	%f362, %f361, %f360;
	selp.f32 	%f363, %f362, %f360, %p60;
	setp.gt.s32 	%p61, %r4, 224;
	ld.shared.f32 	%f364, [_ZZN3cub18CUB_300001_SM_10006detail6reduce18DeviceReduceKernelINS2_10policy_hubIfyN4cuda3std3__44plusIvEEE10Policy1000EPfyS9_fNS7_10__identityEEEvT0_PT3_T1_NS0_13GridEvenShareISH_EET2_T4_E12temp_storage+36];
	add.f32 	%f365, %f364, %f363;
	selp.f32 	%f418, %f365, %f363, %p61;
	bra.uni 	$L__BB14_69;
$L__BB14_19:
	cvt.u32.u64 	%r195, %rd3;
	mov.u32 	%r17, %tid.x;
	shl.b32 	%r196, %r17, 2;
	add.s32 	%r197, %r195, %r196;
	mul.wide.u32 	%rd115, %r197, 4;
	add.s64 	%rd105, %rd39, %rd115;
	// begin inline asm
	ld.global.nc.v2.u64 {%rd103, %rd104}, [%rd105];
	// end inline asm
	mov.b64 	{%r198, %r199}, %rd104;
	mov.b64 	{%r200, %r201}, %rd103;
	mov.b32 	%f223, %r201;
	mov.b32 	%f224, %r200;
	mov.b32 	%f225, %r199;
	mov.b32 	%f226, %r198;
	add.s64 	%rd108, %rd105, 4096;
	// begin inline asm
	ld.global.nc.v2.u64 {%rd106, %rd107}, [%rd108];
	// end inline asm
	mov.b64 	{%r202, %r203}, %rd107;
	mov.b64 	{%r204, %r205}, %rd106;
	mov.b32 	%f227, %r205;
	mov.b32 	%f228, %r204;
	mov.b32 	%f229, %r203;
	mov.b32 	%f230, %r202;
	add.s64 	%rd111, %rd105, 8192;
	// begin inline asm
	ld.global.nc.v2.u64 {%rd109, %rd110}, [%rd111];
	// end inline asm
	mov.b64 	{%r206, %r207}, %rd110;
	mov.b64 	{%r208, %r209}, %rd109;
	mov.b32 	%f231, %r209;
	mov.b32 	%f232, %r208;
	mov.b32 	%f233, %r207;
	mov.b32 	%f234, %r206;
	add.s64 	%rd114, %rd105, 12288;
	// begin inline asm
	ld.global.nc.v2.u64 {%rd112, %rd113}, [%rd114];
	// end inline asm
	mov.b64 	{%r210, %r211}, %rd113;
	mov.b64 	{%r212, %r213}, %rd112;
	mov.b32 	%f235, %r213;
	mov.b32 	%f236, %r212;
	mov.b32 	%f237, %r211;
	mov.b32 	%f238, %r210;
	add.f32 	%f239, %f224, %f223;
	add.f32 	%f240, %f226, %f225;
	add.f32 	%f241, %f228, %f227;
	add.f32 	%f242, %f230, %f229;
	add.f32 	%f243, %f232, %f231;
	add.f32 	%f244, %f234, %f233;
	add.f32 	%f245, %f236, %f235;
	add.f32 	%f246, %f238, %f237;
	add.f32 	%f247, %f239, %f240;
	add.f32 	%f248, %f241, %f242;
	add.f32 	%f249, %f243, %f244;
	add.f32 	%f250, %f245, %f246;
	add.f32 	%f251, %f247, %f248;
	add.f32 	%f252, %f249, %f250;
	add.f32 	%f405, %f251, %f252;
	setp.lt.u64 	%p34, %rd4, %rd2;
	@%p34 bra 	$L__BB14_31;
	add.s64 	%rd164, %rd2, %rd3;
	cvt.u64.u32 	%rd116, %r17;
	add.s64 	%rd117, %rd164, %rd116;
	shl.b64 	%rd118, %rd117, 2;
	add.s64 	%rd163, %rd39, %rd118;
	mov.b32 	%r337, 0;
$L__BB14_21:
	add.s64 	%rd3, %rd3, %rd2;
	add.s64 	%rd119, %rd1, -4096;
	setp.gt.u64 	%p35, %rd3, %rd119;
	@%p35 bra 	$L__BB14_23;
	cvt.u64.u32 	%rd132, %r196;
	add.s64 	%rd133, %rd3, %rd132;
	shl.b64 	%rd134, %rd133, 2;
	add.s64 	%rd122, %rd39, %rd134;
	// begin inline asm
	ld.global.nc.v2.u64 {%rd120, %rd121}, [%rd122];
	// end inline asm
	mov.b64 	{%r216, %r217}, %rd121;
	mov.b64 	{%r218, %r219}, %rd120;
	mov.b32 	%f253, %r219;
	mov.b32 	%f254, %r218;
	mov.b32 	%f255, %r217;
	mov.b32 	%f256, %r216;
	add.s64 	%rd125, %rd122, 4096;
	// begin inline asm
	ld.global.nc.v2.u64 {%rd123, %rd124}, [%rd125];
	// end inline asm
	mov.b64 	{%r220, %r221}, %rd124;
	mov.b64 	{%r222, %r223}, %rd123;
	mov.b32 	%f257, %r223;
	mov.b32 	%f258, %r222;
	mov.b32 	%f259, %r221;
	mov.b32 	%f260, %r220;
	add.s64 	%rd128, %rd122, 8192;
	// begin inline asm
	ld.global.nc.v2.u64 {%rd126, %rd127}, [%rd128];
	// end inline asm
	mov.b64 	{%r224, %r225}, %rd127;
	mov.b64 	{%r226, %r227}, %rd126;
	mov.b32 	%f261, %r227;
	mov.b32 	%f262, %r226;
	mov.b32 	%f263, %r225;
	mov.b32 	%f264, %r224;
	add.s64 	%rd131, %rd122, 12288;
	// begin inline asm
	ld.global.nc.v2.u64 {%rd129, %rd130}, [%rd131];
	// end inline asm
	mov.b64 	{%r228, %r229}, %rd130;
	mov.b64 	{%r230, %r231}, %rd129;
	mov.b32 	%f265, %r231;
	mov.b32 	%f266, %r230;
	mov.b32 	%f267, %r229;
	mov.b32 	%f268, %r228;
	add.f32 	%f269, %f405, %f254;
	add.f32 	%f270, %f253, %f256;
	add.f32 	%f271, %f255, %f258;
	add.f32 	%f272, %f257, %f260;
	add.f32 	%f273, %f259, %f262;
	add.f32 	%f274, %f261, %f264;
	add.f32 	%f275, %f263, %f266;
	add.f32 	%f276, %f265, %f268;
	add.f32 	%f277, %f269, %f270;
	add.f32 	%f278, %f271, %f272;
	add.f32 	%f279, %f273, %f274;
	add.f32 	%f280, %f275, %f276;
	add.f32 	%f281, %f277, %f278;
	add.f32 	%f282, %f279, %f280;
	add.f32 	%f283, %f281, %f282;
	add.f32 	%f405, %f283, %f267;
	sub.s64 	%rd135, %rd1, %rd3;
	setp.lt.u64 	%p36, %rd135, %rd2;
	add.s32 	%r337, %r337, 1;
	add.s64 	%rd164, %rd164, %rd2;
	shl.b64 	%rd136, %rd2, 2;
	add.s64 	%rd163, %rd163, %rd136;
	@%p36 bra 	$L__BB14_31;
	bra.uni 	$L__BB14_21;
$L__BB14_23:
	setp.le.u64 	%p37, %rd1, %rd3;
	@%p37 bra 	$L__BB14_31;
	cvt.u32.u64 	%r232, %rd3;
	cvt.u32.u64 	%r233, %rd1;
	sub.s32 	%r20, %r233, %r232;
	setp.ge.s32 	%p38, %r17, %r20;
	@%p38 bra 	$L__BB14_31;
	cvt.u32.u64 	%r235, %rd2;
	not.b32 	%r237, %r17;
	add.s32 	%r238, %r237, %r233;
	add.s32 	%r239, %r235, %r195;
	sub.s32 	%r240, %r238, %r239;
	mul.lo.s32 	%r241, %r1, %r337;
	shl.b32 	%r242, %r241, 12;
	sub.s32 	%r21, %r240, %r242;
	shr.u32 	%r243, %r238, 8;
	add.s32 	%r22, %r243, 1;
	and.b32  	%r244, %r238, 768;
	setp.eq.s32 	%p39, %r244, 768;
	mov.u32 	%r340, %r17;
	@%p39 bra 	$L__BB14_28;
	and.b32  	%r245, %r22, 3;
	neg.s32 	%r338, %r245;
	mov.u32 	%r340, %r17;
$L__BB14_27:
	.pragma "nounroll";
	// begin inline asm
	ld.global.nc.u32 %r246, [%rd163];
	// end inline asm
	mov.b32 	%f285, %r246;
	add.f32 	%f405, %f405, %f285;
	add.s32 	%r340, %r340, 256;
	add.s64 	%rd163, %rd163, 1024;
	add.s32 	%r338, %r338, 1;
	setp.ne.s32 	%p40, %r338, 0;
	@%p40 bra 	$L__BB14_27;
$L__BB14_28:
	setp.lt.u32 	%p41, %r21, 768;
	@%p41 bra 	$L__BB14_31;
	cvt.u64.u32 	%rd138, %r340;
	add.s64 	%rd139, %rd138, %rd164;
	shl.b64 	%rd140, %rd139, 2;
	add.s64 	%rd167, %rd39, %rd140;
$L__BB14_30:
	// begin inline asm
	ld.global.nc.u32 %r247, [%rd167];
	// end inline asm
	mov.b32 	%f286, %r247;
	add.f32 	%f287, %f405, %f286;
	add.s64 	%rd142, %rd167, 1024;
	// begin inline asm
	ld.global.nc.u32 %r248, [%rd142];
	// end inline asm
	mov.b32 	%f288, %r248;
	add.f32 	%f289, %f287, %f288;
	add.s64 	%rd143, %rd167, 2048;
	// begin inline asm
	ld.global.nc.u32 %r249, [%rd143];
	// end inline asm
	mov.b32 	%f290, %r249;
	add.f32 	%f291, %f289, %f290;
	add.s64 	%rd144, %rd167, 3072;
	// begin inline asm
	ld.global.nc.u32 %r250, [%rd144];
	// end inline asm
	mov.b32 	%f292, %r250;
	add.f32 	%f405, %f291, %f292;
	add.s32 	%r340, %r340, 1024;
	add.s64 	%rd167, %rd167, 4096;
	setp.lt.s32 	%p42, %r340, %r20;
	@%p42 bra 	$L__BB14_30;
$L__BB14_31:
	// begin inline asm
	mov.u32 %r251, %laneid;
	// end inline asm
	mov.b32 	%r252, 1;
	mov.b32 	%r265, 31;
	mov.b32 	%r266, -1;
	// begin inline asm
	{  .reg .f32 r0;  .reg .pred p;  shfl.sync.down.b32 r0|p, %f405, %r252, %r265, %r266;  @p add.f32 r0, r0, %f405;  mov.f32 %f293, r0;}
	// end inline asm
	mov.b32 	%r255, 2;
	// begin inline asm
	{  .reg .f32 r0;  .reg .pred p;  shfl.sync.down.b32 r0|p, %f293, %r255, %r265, %r266;  @p add.f32 r0, r0, %f293;  mov.f32 %f296, r0;}
	// end inline asm
	mov.b32 	%r258, 4;
	// begin inline asm
	{  .reg .f32 r0;  .reg .pred p;  shfl.sync.down.b32 r0|p, %f296, %r258, %r265, %r266;  @p add.f32 r0, r0, %f296;  mov.f32 %f299, r0;}
	// end inline asm
	mov.b32 	%r261, 8;
	// begin inline asm
	{  .reg .f32 r0;  .reg .pred p;  shfl.sync.down.b32 r0|p, %f299, %r261, %r265, %r266;  @p add.f32 r0, r0, %f299;  mov.f32 %f302, r0;}
	// end inline asm
	mov.b32 	%r264, 16;
	// begin inline asm
	{  .reg .f32 r0;  .reg .pred p;  shfl.sync.down.b32 r0|p, %f302, %r264, %r265, %r266;  @p add.f32 r0, r0, %f302;  mov.f32 %f418, r0;}
	// end inline asm
	setp.ne.s32 	%p43, %r251, 0;
	@%p43 bra 	$L__BB14_33;
	shr.u32 	%r267, %r17, 3;
	and.b32  	%r268, %r267, 124;
	mov.u32 	%r269, _ZZN3cub18CUB_300001_SM_10006detail6reduce18DeviceReduceKernelINS2_10policy_hubIfyN4cuda3std3__44plusIvEEE10Policy1000EPfyS9_fNS7_10__identityEEEvT0_PT3_T1_NS0_13GridEvenShareISH_EET2_T4_E12temp_storage;
	add.s32 	%r270, %r269, %r268;
	st.shared.f32 	[%r270+8], %f418;
$L__BB14_33:
	bar.sync 	0;
	setp.ne.s32 	%p44, %r17, 0;
	@%p44 bra 	$L__BB14_69;
	ld.shared.f32 	%f308, [_ZZN3cub18CUB_300001_SM_10006detail6reduce18DeviceReduceKernelINS2_10policy_hubIfyN4cuda3std3__44plusIvEEE10Policy1000EPfyS9_fNS7_10__identityEEEvT0_PT3_T1_NS0_13GridEvenShareISH_EET2_T4_E12temp_storage+12];
	add.f32 	%f309, %f418, %f308;
	ld.shared.f32 	%f310, [_ZZN3cub18CUB_300001_SM_10006detail6reduce18DeviceReduceKernelINS2_10policy_hubIfyN4cuda3std3__44plusIvEEE10Policy1000EPfyS9_fNS7_10__identityEEEvT0_PT3_T1_NS0_13GridEvenShareISH_EET2_T4_E12temp_storage+16];
	add.f32 	%f311, %f309, %f310;
	ld.shared.f32 	%f312, [_ZZN3cub18CUB_300001_SM_10006detail6reduce18DeviceReduceKernelINS2_10policy_hubIfyN4cuda3std3__44plusIvEEE10Policy1000EPfyS9_fNS7_10__identityEEEvT0_PT3_T1_NS0_13GridEvenShareISH_EET2_T4_E12temp_storage+20];
	add.f32 	%f313, %f311, %f312;
	ld.shared.f32 	%f314, [_ZZN3cub18CUB_300001_SM_10006detail6reduce18DeviceReduceKernelINS2_10policy_hubIfyN4cuda3std3__44plusIvEEE10Policy1000EPfyS9_fNS7_10__identityEEEvT0_PT3_T1_NS0_13GridEvenShareISH_EET2_T4_E12temp_storage+24];
	add.f32 	%f315, %f313, %f314;
	ld.shared.f32 	%f316, [_ZZN3cub18CUB_300001_SM_10006detail6reduce18DeviceReduceKernelINS2_10policy_hubIfyN4cuda3std3__44plusIvEEE10Policy1000EPfyS9_fNS7_10__identityEEEvT0_PT3_T1_NS0_13GridEvenShareISH_EET2_T4_E12temp_storage+28];
	add.f32 	%f317, %f315, %f316;
	ld.shared.f32 	%f318, [_ZZN3cub18CUB_300001_SM_10006detail6reduce18DeviceReduceKernelINS2_10policy_hubIfyN4cuda3std3__44plusIvEEE10Policy1000EPfyS9_fNS7_10__identityEEEvT0_PT3_T1_NS0_13GridEvenShareISH_EET2_T4_E12temp_storage+32];
	add.f32 	%f319, %f317, %f318;
	ld.shared.f32 	%f320, [_ZZN3cub18CUB_300001_SM_10006detail6reduce18DeviceReduceKernelINS2_10policy_hubIfyN4cuda3std3__44plusIvEEE10Policy1000EPfyS9_fNS7_10__identityEEEvT0_PT3_T1_NS0_13GridEvenShareISH_EET2_T4_E12temp_storage+36];
	add.f32 	%f418, %f319, %f320;
	bra.uni 	$L__BB14_69;
$L__BB14_35:
	sub.s64 	%rd21, %rd1, %rd3;
	setp.gt.u64 	%p2, %rd21, 4095;
	@%p2 bra 	$L__BB14_53;
	cvt.u32.u64 	%r135, %rd3;
	cvt.u32.u64 	%r31, %rd1;
	sub.s32 	%r32, %r31, %r135;
	mov.u32 	%r33, %tid.x;
	setp.ge.s32 	%p14, %r33, %r32;
	mov.f32 	%f411, 0f00000000;
	mov.u32 	%r345, %r33;
	@%p14 bra 	$L__BB14_38;
	add.s32 	%r138, %r135, %r33;
	mul.wide.u32 	%rd91, %r138, 4;
	add.s64 	%rd90, %rd39, %rd91;
	// begin inline asm
	ld.global.nc.u32 %r136, [%rd90];
	// end inline asm
	mov.b32 	%f411, %r136;
	add.s32 	%r345, %r33, 256;
$L__BB14_38:
	setp.ge.s32 	%p15, %r345, %r32;
	@%p15 bra 	$L__BB14_44;
	not.b32 	%r139, %r345;
	add.s32 	%r36, %r139, %r31;
	and.b32  	%r140, %r36, 768;
	setp.eq.s32 	%p16, %r140, 768;
	@%p16 bra 	$L__BB14_42;
	cvt.u64.u32 	%rd92, %r345;
	add.s64 	%rd93, %rd92, %rd3;
	shl.b64 	%rd94, %rd93, 2;
	add.s64 	%rd168, %rd39, %rd94;
	shr.u32 	%r141, %r36, 8;
	add.s32 	%r142, %r141, 1;
	and.b32  	%r143, %r142, 3;
	neg.s32 	%r343, %r143;
$L__BB14_41:
	.pragma "nounroll";
	// begin inline asm
	ld.global.nc.u32 %r144, [%rd168];
	// end inline asm
	mov.b32 	%f152, %r144;
	add.f32 	%f411, %f411, %f152;
	add.s32 	%r345, %r345, 256;
	add.s64 	%rd168, %rd168, 1024;
	add.s32 	%r343, %r343, 1;
	setp.ne.s32 	%p17, %r343, 0;
	@%p17 bra 	$L__BB14_41;
$L__BB14_42:
	sub.s32 	%r146, %r36, %r135;
	setp.lt.u32 	%p18, %r146, 768;
	@%p18 bra 	$L__BB14_44;
$L__BB14_43:
	cvt.s64.s32 	%rd100, %r345;
	add.s64 	%rd101, %rd3, %rd100;
	shl.b64 	%rd102, %rd101, 2;
	add.s64 	%rd96, %rd39, %rd102;
	// begin inline asm
	ld.global.nc.u32 %r147, [%rd96];
	// end inline asm
	mov.b32 	%f153, %r147;
	add.f32 	%f154, %f411, %f153;
	add.s64 	%rd97, %rd96, 1024;
	// begin inline asm
	ld.global.nc.u32 %r148, [%rd97];
	// end inline asm
	mov.b32 	%f155, %r148;
	add.f32 	%f156, %f154, %f155;
	add.s64 	%rd98, %rd96, 2048;
	// begin inline asm
	ld.global.nc.u32 %r149, [%rd98];
	// end inline asm
	mov.b32 	%f157, %r149;
	add.f32 	%f158, %f156, %f157;
	add.s64 	%rd99, %rd96, 3072;
	// begin inline asm
	ld.global.nc.u32 %r150, [%rd99];
	// end inline asm
	mov.b32 	%f159, %r150;
	add.f32 	%f411, %f158, %f159;
	add.s32 	%r345, %r345, 1024;
	setp.lt.s32 	%p19, %r345, %r32;
	@%p19 bra 	$L__BB14_43;
$L__BB14_44:
	setp.lt.s32 	%p20, %r32, 256;
	@%p20 bra 	$L__BB14_49;
	// begin inline asm
	mov.u32 %r175, %laneid;
	// end inline asm
	mov.b32 	%r176, 1;
	mov.b32 	%r189, 31;
	mov.b32 	%r190, -1;
	// begin inline asm
	{  .reg .f32 r0;  .reg .pred p;  shfl.sync.down.b32 r0|p, %f411, %r176, %r189, %r190;  @p add.f32 r0, r0, %f411;  mov.f32 %f195, r0;}
	// end inline asm
	mov.b32 	%r179, 2;
	// begin inline asm
	{  .reg .f32 r0;  .reg .pred p;  shfl.sync.down.b32 r0|p, %f195, %r179, %r189, %r190;  @p add.f32 r0, r0, %f195;  mov.f32 %f198, r0;}
	// end inline asm
	mov.b32 	%r182, 4;
	// begin inline asm
	{  .reg .f32 r0;  .reg .pred p;  shfl.sync.down.b32 r0|p, %f198, %r182, %r189, %r190;  @p add.f32 r0, r0, %f198;  mov.f32 %f201, r0;}
	// end inline asm
	mov.b32 	%r185, 8;
	// begin inline asm
	{  .reg .f32 r0;  .reg .pred p;  shfl.sync.down.b32 r0|p, %f201, %r185, %r189, %r190;  @p add.f32 r0, r0, %f201;  mov.f32 %f204, r0;}
	// end inline asm
	mov.b32 	%r188, 16;
	// begin inline asm
	{  .reg .f32 r0;  .reg .pred p;  shfl.sync.down.b32 r0|p, %f204, %r188, %r189, %r190;  @p add.f32 r0, r0, %f204;  mov.f32 %f418, r0;}
	// end inline asm
	setp.ne.s32 	%p31, %r175, 0;
	@%p31 bra 	$L__BB14_47;
	shr.u32 	%r191, %r33, 3;
	and.b32  	%r192, %r191, 124;
	mov.u32 	%r193, _ZZN3cub18CUB_300001_SM_10006detail6reduce18DeviceReduceKernelINS2_10policy_hubIfyN4cuda3std3__44plusIvEEE10Policy1000EPfyS9_fNS7_10__identityEEEvT0_PT3_T1_NS0_13GridEvenShareISH_EET2_T4_E12temp_storage;
	add.s32 	%r194, %r193, %r192;
	st.shared.f32 	[%r194+8], %f418;
$L__BB14_47:
	bar.sync 	0;
	setp.ne.s32 	%p32, %r33, 0;
	@%p32 bra 	$L__BB14_69;
	ld.shared.f32 	%f210, [_ZZN3cub18CUB_300001_SM_10006detail6reduce18DeviceReduceKernelINS2_10policy_hubIfyN4cuda3std3__44plusIvEEE10Policy1000EPfyS9_fNS7_10__identityEEEvT0_PT3_T1_NS0_13GridEvenShareISH_EET2_T4_E12temp_storage+12];
	add.f32 	%f211, %f418, %f210;
	ld.shared.f32 	%f212, [_ZZN3cub18CUB_300001_SM_10006detail6reduce18DeviceReduceKernelINS2_10policy_hubIfyN4cuda3std3__44plusIvEEE10Policy1000EPfyS9_fNS7_10__identityEEEvT0_PT3_T1_NS0_13GridEvenShareISH_EET2_T4_E12temp_storage+16];
	add.f32 	%f213, %f211, %f212;
	ld.shared.f32 	%f214, [_ZZN3cub18CUB_300001_SM_10006detail6reduce18DeviceReduceKernelINS2_10policy_hubIfyN4cuda3std3__44plusIvEEE10Policy1000EPfyS9_fNS7_10__identityEEEvT0_PT3_T1_NS0_13GridEvenShareISH_EET2_T4_E12temp_storage+20];
	add.f32 	%f215, %f213, %f214;
	ld.shared.f32 	%f216, [_ZZN3cub18CUB_300001_SM_10006detail6reduce18DeviceReduceKernelINS2_10policy_hubIfyN4cuda3std3__44plusIvEEE10Policy1000EPfyS9_fNS7_10__identityEEEvT0_PT3_T1_NS0_13GridEvenShareISH_EET2_T4_E12temp_storage+24];
	add.f32 	%f217, %f215, %f216;
	ld.shared.f32 	%f218, [_ZZN3cub18CUB_300001_SM_10006detail6reduce18DeviceReduceKernelINS2_10policy_hubIfyN4cuda3std3__44plusIvEEE10Policy1000EPfyS9_fNS7_10__identityEEEvT0_PT3_T1_NS0_13GridEvenShareISH_EET2_T4_E12temp_storage+28];
	add.f32 	%f219, %f217, %f218;
	ld.shared.f32 	%f220, [_ZZN3cub18CUB_300001_SM_10006detail6reduce18DeviceReduceKernelINS2_10policy_hubIfyN4cuda3std3__44plusIvEEE10Policy1000EPfyS9_fNS7_10__identityEEEvT0_PT3_T1_NS0_13GridEvenShareISH_EET2_T4_E12temp_storage+32];
	add.f32 	%f221, %f219, %f220;
	ld.shared.f32 	%f222, [_ZZN3cub18CUB_300001_SM_10006detail6reduce18DeviceReduceKernelINS2_10policy_hubIfyN4cuda3std3__44plusIvEEE10Policy1000EPfyS9_fNS7_10__identityEEEvT0_PT3_T1_NS0_13GridEvenShareISH_EET2_T4_E12temp_storage+36];
	add.f32 	%f418, %f221, %f222;
	bra.uni 	$L__BB14_69;
$L__BB14_49:
	// begin inline asm
	mov.u32 %r151, %laneid;
	// end inline asm
	and.b32  	%r167, %r33, 992;
	add.s32 	%r168, %r167, 32;
	setp.gt.s32 	%p21, %r168, %r32;
	not.b32 	%r169, %r167;
	add.s32 	%r170, %r32, %r169;
	selp.b32 	%r165, %r170, 31, %p21;
	mov.b32 	%r152, 1;
	mov.b32 	%r166, -1;
	// begin inline asm
	{  .reg .f32 r0;  .reg .pred p;  shfl.sync.down.b32 r0|p, %f411, %r152, %r165, %r166;  @p add.f32 r0, r0, %f411;  mov.f32 %f160, r0;}
	// end inline asm
	mov.b32 	%r155, 2;
	// begin inline asm
	{  .reg .f32 r0;  .reg .pred p;  shfl.sync.down.b32 r0|p, %f160, %r155, %r165, %r166;  @p add.f32 r0, r0, %f160;  mov.f32 %f163, r0;}
	// end inline asm
	mov.b32 	%r158, 4;
	// begin inline asm
	{  .reg .f32 r0;  .reg .pred p;  shfl.sync.down.b32 r0|p, %f163, %r158, %r165, %r166;  @p add.f32 r0, r0, %f163;  mov.f32 %f166, r0;}
	// end inline asm
	mov.b32 	%r161, 8;
	// begin inline asm
	{  .reg .f32 r0;  .reg .pred p;  shfl.sync.down.b32 r0|p, %f166, %r161, %r165, %r166;  @p add.f32 r0, r0, %f166;  mov.f32 %f169, r0;}
	// end inline asm
	mov.b32 	%r164, 16;
	// begin inline asm
	{  .reg .f32 r0;  .reg .pred p;  shfl.sync.down.b32 r0|p, %f169, %r164, %r165, %r166;  @p add.f32 r0, r0, %f169;  mov.f32 %f418, r0;}
	// end inline asm
	setp.ne.s32 	%p22, %r151, 0;
	@%p22 bra 	$L__BB14_51;
	shr.u32 	%r171, %r33, 3;
	and.b32  	%r172, %r171, 124;
	mov.u32 	%r173, _ZZN3cub18CUB_300001_SM_10006detail6reduce18DeviceReduceKernelINS2_10policy_hubIfyN4cuda3std3__44plusIvEEE10Policy1000EPfyS9_fNS7_10__identityEEEvT0_PT3_T1_NS0_13GridEvenShareISH_EET2_T4_E12temp_storage;
	add.s32 	%r174, %r173, %r172;
	st.shared.f32 	[%r174+8], %f418;
$L__BB14_51:
	bar.sync 	0;
	setp.ne.s32 	%p23, %r33, 0;
	@%p23 bra 	$L__BB14_69;
	setp.gt.s32 	%p24, %r32, 32;
	ld.shared.f32 	%f175, [_ZZN3cub18CUB_300001_SM_10006detail6reduce18DeviceReduceKernelINS2_10policy_hubIfyN4cuda3std3__44plusIvEEE10Policy1000EPfyS9_fNS7_10__identityEEEvT0_PT3_T1_NS0_13GridEvenShareISH_EET2_T4_E12temp_storage+12];
	add.f32 	%f176, %f418, %f175;
	selp.f32 	%f177, %f176, %f418, %p24;
	setp.gt.s32 	%p25, %r32, 64;
	ld.shared.f32 	%f178, [_ZZN3cub18CUB_300001_SM_10006detail6reduce18DeviceReduceKernelINS2_10policy_hubIfyN4cuda3std3__44plusIvEEE10Policy1000EPfyS9_fNS7_10__identityEEEvT0_PT3_T1_NS0_13GridEvenShareISH_EET2_T4_E12temp_storage+16];
	add.f32 	%f179, %f178, %f177;
	selp.f32 	%f180, %f179, %f177, %p25;
	setp.gt.s32 	%p26, %r32, 96;
	ld.shared.f32 	%f181, [_ZZN3cub18CUB_300001_SM_10006detail6reduce18DeviceReduceKernelINS2_10policy_hubIfyN4cuda3std3__44plusIvEEE10Policy1000EPfyS9_fNS7_10__identityEEEvT0_PT3_T1_NS0_13GridEvenShareISH_EET2_T4_E12temp_storage+20];
	add.f32 	%f182, %f181, %f180;
	selp.f32 	%f183, %f182, %f180, %p26;
	setp.gt.s32 	%p27, %r32, 128;
	ld.shared.f32 	%f184, [_ZZN3cub18CUB_300001_SM_10006detail6reduce18DeviceReduceKernelINS2_10policy_hubIfyN4cuda3std3__44plusIvEEE10Policy1000EPfyS9_fNS7_10__identityEEEvT0_PT3_T1_NS0_13GridEvenShareISH_EET2_T4_E12temp_storage+24];
	add.f32 	%f185, %f184, %f183;
	selp.f32 	%f186, %f185, %f183, %p27;
	setp.gt.s32 	%p28, %r32, 160;
	ld.shared.f32 	%f187, [_ZZN3cub18CUB_300001_SM_10006detail6reduce18DeviceReduceKernelINS2_10policy_hubIfyN4cuda3std3__44plusIvEEE10Policy1000EPfyS9_fNS7_10__identityEEEvT0_PT3_T1_NS0_13GridEvenShareISH_EET2_T4_E12temp_storage+28];
	add.f32 	%f188, %f187, %f186;
	selp.f32 	%f189, %f188, %f186, %p28;
	setp.gt.s32 	%p29, %r32, 192;
	ld.shared.f32 	%f190, [_ZZN3cub18CUB_300001_SM_10006detail6reduce18DeviceReduceKernelINS2_10policy_hubIfyN4cuda3std3__44plusIvEEE10Policy1000EPfyS9_fNS7_10__identityEEEvT0_PT3_T1_NS0_13GridEvenShareISH_EET2_T4_E12temp_storage+32];
	add.f32 	%f191, %f190, %f189;
	selp.f32 	%f192, %f191, %f189, %p29;
	setp.gt.s32 	%p30, %r32, 224;
	ld.shared.f32 	%f193, [_ZZN3cub18CUB_300001_SM_10006detail6reduce18DeviceReduceKernelINS2_10policy_hubIfyN4cuda3std3__44plusIvEEE10Policy1000EPfyS9_fNS7_10__identityEEEvT0_PT3_T1_NS0_13GridEvenShareISH_EET2_T4_E12temp_storage+36];
	add.f32 	%f194, %f193, %f192;
	selp.f32 	%f418, %f194, %f192, %p30;
	bra.uni 	$L__BB14_69;
$L__BB14_53:
	cvt.u32.u64 	%r77, %rd3;
	mov.u32 	%r45, %tid.x;
	add.s32 	%r78, %r45, %r77;
	mul.wide.u32 	%rd58, %r78, 4;
	add.s64 	%rd42, %rd39, %rd58;
	// begin inline asm
	ld.global.nc.u32 %r61, [%rd42];
	// end inline asm
	mov.b32 	%f52, %r61;
	add.s64 	%rd43, %rd42, 1024;
	// begin inline asm
	ld.global.nc.u32 %r62, [%rd43];
	// end inline asm
	mov.b32 	%f53, %r62;
	add.s64 	%rd44, %rd42, 2048;
	// begin inline asm
	ld.global.nc.u32 %r63, [%rd44];
	// end inline asm
	mov.b32 	%f54, %r63;
	add.s64 	%rd45, %rd42, 3072;
	// begin inline asm
	ld.global.nc.u32 %r64, [%rd45];
	// end inline asm
	mov.b32 	%f55, %r64;
	add.s64 	%rd46, %rd42, 4096;
	// begin inline asm
	ld.global.nc.u32 %r65, [%rd46];
	// end inline asm
	mov.b32 	%f56, %r65;
	add.s64 	%rd47, %rd42, 5120;
	// begin inline asm
	ld.global.nc.u32 %r66, [%rd47];
	// end inline asm
	mov.b32 	%f57, %r66;
	add.s64 	%rd48, %rd42, 6144;
	// begin inline asm
	ld.global.nc.u32 %r67, [%rd48];
	// end inline asm
	mov.b32 	%f58, %r67;
	add.s64 	%rd49, %rd42, 7168;
	// begin inline asm
	ld.global.nc.u32 %r68, [%rd49];
	// end inline asm
	mov.b32 	%f59, %r68;
	add.s64 	%rd50, %rd42, 8192;
	// begin inline asm
	ld.global.nc.u32 %r69, [%rd50];
	// end inline asm
	mov.b32 	%f60, %r69;
	add.s64 	%rd51, %rd42, 9216;
	// begin inline asm
	ld.global.nc.u32 %r70, [%rd51];
	// end inline asm
	mov.b32 	%f61, %r70;
	add.s64 	%rd52, %rd42, 10240;
	// begin inline asm
	ld.global.nc.u32 %r71, [%rd52];
	// end inline asm
	mov.b32 	%f62, %r71;
	add.s64 	%rd53, %rd42, 11264;
	// begin inline asm
	ld.global.nc.u32 %r72, [%rd53];
	// end inline asm
	mov.b32 	%f63, %r72;
	add.s64 	%rd54, %rd42, 12288;
	// begin inline asm
	ld.global.nc.u32 %r73, [%rd54];
	// end inline asm
	mov.b32 	%f64, %r73;
	add.s64 	%rd55, %rd42, 13312;
	// begin inline asm
	ld.global.nc.u32 %r74, [%rd55];
	// end inline asm
	mov.b32 	%f65, %r74;
	add.s64 	%rd56, %rd42, 14336;
	// begin inline asm
	ld.global.nc.u32 %r75, [%rd56];
	// end inline asm
	mov.b32 	%f66, %r75;
	add.s64 	%rd57, %rd42, 15360;
	// begin inline asm
	ld.global.nc.u32 %r76, [%rd57];
	// end inline asm
	mov.b32 	%f67, %r76;
	add.f32 	%f68, %f52, %f53;
	add.f32 	%f69, %f54, %f55;
	add.f32 	%f70, %f56, %f57;
	add.f32 	%f71, %f58, %f59;
	add.f32 	%f72, %f60, %f61;
	add.f32 	%f73, %f62, %f63;
	add.f32 	%f74, %f64, %f65;
	add.f32 	%f75, %f66, %f67;
	add.f32 	%f76, %f68, %f69;
	add.f32 	%f77, %f70, %f71;
	add.f32 	%f78, %f72, %f73;
	add.f32 	%f79, %f74, %f75;
	add.f32 	%f80, %f76, %f77;
	add.f32 	%f81, %f78, %f79;
	add.f32 	%f417, %f80, %f81;
	setp.lt.u64 	%p3, %rd21, %rd2;
	@%p3 bra 	$L__BB14_65;
	cvt.u64.u32 	%rd25, %r45;
	add.s64 	%rd170, %rd2, %rd3;
	add.s64 	%rd59, %rd170, %rd25;
	shl.b64 	%rd60, %rd59, 2;
	add.s64 	%rd169, %rd39, %rd60;
	mov.b32 	%r347, 0;
$L__BB14_55:
	add.s64 	%rd3, %rd3, %rd2;
	add.s64 	%rd61, %rd1, -4096;
	setp.gt.u64 	%p4, %rd3, %rd61;
	@%p4 bra 	$L__BB14_57;
	add.s64 	%rd78, %rd3, %rd25;
	shl.b64 	%rd79, %rd78, 2;
	add.s64 	%rd62, %rd39, %rd79;
	// begin inline asm
	ld.global.nc.u32 %r80, [%rd62];
	// end inline asm
	mov.b32 	%f82, %r80;
	add.s64 	%rd63, %rd62, 1024;
	// begin inline asm
	ld.global.nc.u32 %r81, [%rd63];
	// end inline asm
	mov.b32 	%f83, %r81;
	add.s64 	%rd64, %rd62, 2048;
	// begin inline asm
	ld.global.nc.u32 %r82, [%rd64];
	// end inline asm
	mov.b32 	%f84, %r82;
	add.s64 	%rd65, %rd62, 3072;
	// begin inline asm
	ld.global.nc.u32 %r83, [%rd65];
	// end inline asm
	mov.b32 	%f85, %r83;
	add.s64 	%rd66, %rd62, 4096;
	// begin inline asm
	ld.global.nc.u32 %r84, [%rd66];
	// end inline asm
	mov.b32 	%f86, %r84;
	add.s64 	%rd67, %rd62, 5120;
	// begin inline asm
	ld.global.nc.u32 %r85, [%rd67];
	// end inline asm
	mov.b32 	%f87, %r85;
	add.s64 	%rd68, %rd62, 6144;
	// begin inline asm
	ld.global.nc.u32 %r86, [%rd68];
	// end inline asm
	mov.b32 	%f88, %r86;
	add.s64 	%rd69, %rd62, 7168;
	// begin inline asm
	ld.global.nc.u32 %r87, [%rd69];
	// end inline asm
	mov.b32 	%f89, %r87;
	add.s64 	%rd70, %rd62, 8192;
	// begin inline asm
	ld.global.nc.u32 %r88, [%rd70];
	// end inline asm
	mov.b32 	%f90, %r88;
	add.s64 	%rd71, %rd62, 9216;
	// begin inline asm
	ld.global.nc.u32 %r89, [%rd71];
	// end inline asm
	mov.b32 	%f91, %r89;
	add.s64 	%rd72, %rd62, 10240;
	// begin inline asm
	ld.global.nc.u32 %r90, [%rd72];
	// end inline asm
	mov.b32 	%f92, %r90;
	add.s64 	%rd73, %rd62, 11264;
	// begin inline asm
	ld.global.nc.u32 %r91, [%rd73];
	// end inline asm
	mov.b32 	%f93, %r91;
	add.s64 	%rd74, %rd62, 12288;
	// begin inline asm
	ld.global.nc.u32 %r92, [%rd74];
	// end inline asm
	mov.b32 	%f94, %r92;
	add.s64 	%rd75, %rd62, 13312;
	// begin inline asm
	ld.global.nc.u32 %r93, [%rd75];
	// end inline asm
	mov.b32 	%f95, %r93;
	add.s64 	%rd76, %rd62, 14336;
	// begin inline asm
	ld.global.nc.u32 %r94, [%rd76];
	// end inline asm
	mov.b32 	%f96, %r94;
	add.s64 	%rd77, %rd62, 15360;
	// begin inline asm
	ld.global.nc.u32 %r95, [%rd77];
	// end inline asm
	mov.b32 	%f97, %r95;
	add.f32 	%f98, %f417, %f82;
	add.f32 	%f99, %f83, %f84;
	add.f32 	%f100, %f85, %f86;
	add.f32 	%f101, %f87, %f88;
	add.f32 	%f102, %f89, %f90;
	add.f32 	%f103, %f91, %f92;
	add.f32 	%f104, %f93, %f94;
	add.f32 	%f105, %f95, %f96;
	add.f32 	%f106, %f98, %f99;
	add.f32 	%f107, %f100, %f101;
	add.f32 	%f108, %f102, %f103;
	add.f32 	%f109, %f104, %f105;
	add.f32 	%f110, %f106, %f107;
	add.f32 	%f111, %f108, %f109;
	add.f32 	%f112, %f110, %f111;
	add.f32 	%f417, %f112, %f97;
	sub.s64 	%rd80, %rd1, %rd3;
	setp.lt.u64 	%p5, %rd80, %rd2;
	add.s32 	%r347, %r347, 1;
	add.s64 	%rd170, %rd170, %rd2;
	shl.b64 	%rd81, %rd2, 2;
	add.s64 	%rd169, %rd169, %rd81;
	@%p5 bra 	$L__BB14_65;
	bra.uni 	$L__BB14_55;
$L__BB14_57:
	setp.le.u64 	%p6, %rd1, %rd3;
	@%p6 bra 	$L__BB14_65;
	cvt.u32.u64 	%r96, %rd3;
	cvt.u32.u64 	%r97, %rd1;
	sub.s32 	%r48, %r97, %r96;
	setp.ge.s32 	%p7, %r45, %r48;
	@%p7 bra 	$L__BB14_65;
	cvt.u32.u64 	%r99, %rd2;
	not.b32 	%r101, %r45;
	add.s32 	%r102, %r101, %r97;
	add.s32 	%r103, %r99, %r77;
	sub.s32 	%r104, %r102, %r103;
	mul.lo.s32 	%r105, %r1, %r347;
	shl.b32 	%r106, %r105, 12;
	sub.s32 	%r49, %r104, %r106;
	shr.u32 	%r107, %r102, 8;
	add.s32 	%r50, %r107, 1;
	and.b32  	%r108, %r102, 768;
	setp.eq.s32 	%p8, %r108, 768;
	mov.u32 	%r350, %r45;
	@%p8 bra 	$L__BB14_62;
	and.b32  	%r109, %r50, 3;
	neg.s32 	%r348, %r109;
	mov.u32 	%r350, %r45;
$L__BB14_61:
	.pragma "nounroll";
	// begin inline asm
	ld.global.nc.u32 %r110, [%rd169];
	// end inline asm
	mov.b32 	%f114, %r110;
	add.f32 	%f417, %f417, %f114;
	add.s32 	%r350, %r350, 256;
	add.s64 	%rd169, %rd169, 1024;
	add.s32 	%r348, %r348, 1;
	setp.ne.s32 	%p9, %r348, 0;
	@%p9 bra 	$L__BB14_61;
$L__BB14_62:
	setp.lt.u32 	%p10, %r49, 768;
	@%p10 bra 	$L__BB14_65;
	cvt.u64.u32 	%rd83, %r350;
	add.s64 	%rd84, %rd83, %rd170;
	shl.b64 	%rd85, %rd84, 2;
	add.s64 	%rd173, %rd39, %rd85;
$L__BB14_64:
	// begin inline asm
	ld.global.nc.u32 %r111, [%rd173];
	// end inline asm
	mov.b32 	%f115, %r111;
	add.f32 	%f116, %f417, %f115;
	add.s64 	%rd87, %rd173, 1024;
	// begin inline asm
	ld.global.nc.u32 %r112, [%rd87];
	// end inline asm
	mov.b32 	%f117, %r112;
	add.f32 	%f118, %f116, %f117;
	add.s64 	%rd88, %rd173, 2048;
	// begin inline asm
	ld.global.nc.u32 %r113, [%rd88];
	// end inline asm
	mov.b32 	%f119, %r113;
	add.f32 	%f120, %f118, %f119;
	add.s64 	%rd89, %rd173, 3072;
	// begin inline asm
	ld.global.nc.u32 %r114, [%rd89];
	// end inline asm
	mov.b32 	%f121, %r114;
	add.f32 	%f417, %f120, %f121;
	add.s32 	%r350, %r350, 1024;
	add.s64 	%rd173, %rd173, 4096;
	setp.lt.s32 	%p11, %r350, %r48;
	@%p11 bra 	$L__BB14_64;
$L__BB14_65:
	// begin inline asm
	mov.u32 %r115, %laneid;
	// end inline asm
	mov.b32 	%r116, 1;
	mov.b32 	%r129, 31;
	mov.b32 	%r130, -1;
	// begin inline asm
	{  .reg .f32 r0;  .reg .pred p;  shfl.sync.down.b32 r0|p, %f417, %r116, %r129, %r130;  @p add.f32 r0, r0, %f417;  mov.f32 %f122, r0;}
	// end inline asm
	mov.b32 	%r119, 2;
	// begin inline asm
	{  .reg .f32 r0;  .reg .pred p;  shfl.sync.down.b32 r0|p, %f122, %r119, %r129, %r130;  @p add.f32 r0, r0, %f122;  mov.f32 %f125, r0;}
	// end inline asm
	mov.b32 	%r122, 4;
	// begin inline asm
	{  .reg .f32 r0;  .reg .pred p;  shfl.sync.down.b32 r0|p, %f125, %r122, %r129, %r130;  @p add.f32 r0, r0, %f125;  mov.f32 %f128, r0;}
	// end inline asm
	mov.b32 	%r125, 8;
	// begin inline asm
	{  .reg .f32 r0;  .reg .pred p;  shfl.sync.down.b32 r0|p, %f128, %r125, %r129, %r130;  @p add.f32 r0, r0, %f128;  mov.f32 %f131, r0;}
	// end inline asm
	mov.b32 	%r128, 16;
	// begin inline asm
	{  .reg .f32 r0;  .reg .pred p;  shfl.sync.down.b32 r0|p, %f131, %r128, %r129, %r130;  @p add.f32 r0, r0, %f131;  mov.f32 %f418, r0;}
	// end inline asm
	setp.ne.s32 	%p12, %r115, 0;
	@%p12 bra 	$L__BB14_67;
	shr.u32 	%r131, %r45, 3;
	and.b32  	%r132, %r131, 124;
	mov.u32 	%r133, _ZZN3cub18CUB_300001_SM_10006detail6reduce18DeviceReduceKernelINS2_10policy_hubIfyN4cuda3std3__44plusIvEEE10Policy1000EPfyS9_fNS7_10__identityEEEvT0_PT3_T1_NS0_13GridEvenShareISH_EET2_T4_E12temp_storage;
	add.s32 	%r134, %r133, %r132;
	st.shared.f32 	[%r134+8], %f418;
$L__BB14_67:
	bar.sync 	0;
	setp.ne.s32 	%p13, %r45, 0;
	@%p13 bra 	$L__BB14_69;
	ld.shared.f32 	%f137, [_ZZN3cub18CUB_300001_SM_10006detail6reduce18DeviceReduceKernelINS2_10policy_hubIfyN4cuda3std3__44plusIvEEE10Policy1000EPfyS9_fNS7_10__identityEEEvT0_PT3_T1_NS0_13GridEvenShareISH_EET2_T4_E12temp_storage+12];
	add.f32 	%f138, %f418, %f137;
	ld.shared.f32 	%f139, [_ZZN3cub18CUB_300001_SM_10006detail6reduce18DeviceReduceKernelINS2_10policy_hubIfyN4cuda3std3__44plusIvEEE10Policy1000EPfyS9_fNS7_10__identityEEEvT0_PT3_T1_NS0_13GridEvenShareISH_EET2_T4_E12temp_storage+16];
	add.f32 	%f140, %f138, %f139;
	ld.shared.f32 	%f141, [_ZZN3cub18CUB_300001_SM_10006detail6reduce18DeviceReduceKernelINS2_10policy_hubIfyN4cuda3std3__44plusIvEEE10Policy1000EPfyS9_fNS7_10__identityEEEvT0_PT3_T1_NS0_13GridEvenShareISH_EET2_T4_E12temp_storage+20];
	add.f32 	%f142, %f140, %f141;
	ld.shared.f32 	%f143, [_ZZN3cub18CUB_300001_SM_10006detail6reduce18DeviceReduceKernelINS2_10policy_hubIfyN4cuda3std3__44plusIvEEE10Policy1000EPfyS9_fNS7_10__identityEEEvT0_PT3_T1_NS0_13GridEvenShareISH_EET2_T4_E12temp_storage+24];
	add.f32 	%f144, %f142, %f143;
	ld.shared.f32 	%f145, [_ZZN3cub18CUB_300001_SM_10006detail6reduce18DeviceReduceKernelINS2_10policy_hubIfyN4cuda3std3__44plusIvEEE10Policy1000EPfyS9_fNS7_10__identityEEEvT0_PT3_T1_NS0_13GridEvenShareISH_EET2_T4_E12temp_storage+28];
	add.f32 	%f146, %f144, %f145;
	ld.shared.f32 	%f147, [_ZZN3cub18CUB_300001_SM_10006detail6reduce18DeviceReduceKernelINS2_10policy_hubIfyN4cuda3std3__44plusIvEEE10Policy1000EPfyS9_fNS7_10__identityEEEvT0_PT3_T1_NS0_13GridEvenShareISH_EET2_T4_E12temp_storage+32];
	add.f32 	%f148, %f146, %f147;
	ld.shared.f32 	%f149, [_ZZN3cub18CUB_300001_SM_10006detail6reduce18DeviceReduceKernelINS2_10policy_hubIfyN4cuda3std3__44plusIvEEE10Policy1000EPfyS9_fNS7_10__identityEEEvT0_PT3_T1_NS0_13GridEvenShareISH_EET2_T4_E12temp_storage+36];
	add.f32 	%f418, %f148, %f149;
$L__BB14_69:
	mov.u32 	%r331, %tid.x;
	setp.ne.s32 	%p64, %r331, 0;
	@%p64 bra 	$L__BB14_71;
	ld.param.u64 	%rd161, [_ZN3cub18CUB_300001_SM_10006detail6reduce18DeviceReduceKernelINS2_10policy_hubIfyN4cuda3std3__44plusIvEEE10Policy1000EPfyS9_fNS7_10__identityEEEvT0_PT3_T1_NS0_13GridEvenShareISH_EET2_T4__param_1];
	cvta.to.global.u64 	%rd158, %rd161;
	mul.wide.u32 	%rd159, %r2, 4;
	add.s64 	%rd160, %rd158, %rd159;
	st.global.f32 	[%rd160], %f418;
$L__BB14_71:
	ret;

}
	// .globl	_ZN3cub18CUB_300001_SM_10006detail6reduce28DeviceReduceSingleTileKernelINS2_10policy_hubIfyN4cuda3std3__44plusIvEEE10Policy1000EPfSC_iS9_ffNS7_10__identityEEEvT0_T1_T2_T3_T4_T6_
.visible .entry _ZN3cub18CUB_300001_SM_10006detail6reduce28DeviceReduceSingleTileKernelINS2_10policy_hubIfyN4cuda3std3__44plusIvEEE10Policy1000EPfSC_iS9_ffNS7_10__identityEEEvT0_T1_T2_T3_T4_T6_(
	.param .u64 .ptr .align 1 _ZN3cub18CUB_300001_SM_10006detail6reduce28DeviceReduceSingleTileKernelINS2_10policy_hubIfyN4cuda3std3__44plusIvEEE10Policy1000EPfSC_iS9_ffNS7_10__identityEEEvT0_T1_T2_T3_T4_T6__param_0,
	.param .u64 .ptr .align 1 _ZN3cub18CUB_300001_SM_10006detail6reduce28DeviceReduceSingleTileKernelINS2_10policy_hubIfyN4cuda3std3__44plusIvEEE10Policy1000EPfSC_iS9_ffNS7_10__identityEEEvT0_T1_T2_T3_T4_T6__param_1,
	.param .u32 _ZN3cub18CUB_300001_SM_10006detail6reduce28DeviceReduceSingleTileKernelINS2_10policy_hubIfyN4cuda3std3__44plusIvEEE10Policy1000EPfSC_iS9_ffNS7_10__identityEEEvT0_T1_T2_T3_T4_T6__param_2,
	.param .align 1 .b8 _ZN3cub18CUB_300001_SM_10006detail6reduce28DeviceReduceSingleTileKernelINS2_10policy_hubIfyN4cuda3std3__44plusIvEEE10Policy1000EPfSC_iS9_ffNS7_10__identityEEEvT0_T1_T2_T3_T4_T6__param_3[1],
	.param .f32 _ZN3cub18CUB_300001_SM_10006detail6reduce28DeviceReduceSingleTileKernelINS2_10policy_hubIfyN4cuda3std3__44plusIvEEE10Policy1000EPfSC_iS9_ffNS7_10__identityEEEvT0_T1_T2_T3_T4_T6__param_4,
	.param .align 1 .b8 _ZN3cub18CUB_300001_SM_10006detail6reduce28DeviceReduceSingleTileKernelINS2_10policy_hubIfyN4cuda3std3__44plusIvEEE10Policy1000EPfSC_iS9_ffNS7_10__identityEEEvT0_T1_T2_T3_T4_T6__param_5[1]
)
.maxntid 256
.minnctapersm 1
{
	.reg .pred 	%p<67>;
	.reg .b32 	%r<339>;
	.reg .b32 	%f<425>;
	.reg .b64 	%rd<125>;
	// demoted variable
	.shared .align 4 .b8 _ZZN3cub18CUB_300001_SM_10006detail6reduce28DeviceReduceSingleTileKernelINS2_10policy_hubIfyN4cuda3std3__44plusIvEEE10Policy1000EPfSC_iS9_ffNS7_10__identityEEEvT0_T1_T2_T3_T4_T6_E12temp_storage[44];
	ld.param.u64 	%rd16, [_ZN3cub18CUB_300001_SM_10006detail6reduce28DeviceReduceSingleTileKernelINS2_10policy_hubIfyN4cuda3std3__44plusIvEEE10Policy1000EPfSC_iS9_ffNS7_10__identityEEEvT0_T1_T2_T3_T4_T6__param_0];
	ld.param.u64 	%rd17, [_ZN3cub18CUB_300001_SM_10006detail6reduce28DeviceReduceSingleTileKernelINS2_10policy_hubIfyN4cuda3std3__44plusIvEEE10Policy1000EPfSC_iS9_ffNS7_10__identityEEEvT0_T1_T2_T3_T4_T6__param_1];
	ld.param.u32 	%r67, [_ZN3cub18CUB_300001_SM_10006detail6reduce28DeviceReduceSingleTileKernelINS2_10policy_hubIfyN4cuda3std3__44plusIvEEE10Policy1000EPfSC_iS9_ffNS7_10__identityEEEvT0_T1_T2_T3_T4_T6__param_2];
	ld.param.f32 	%f54, [_ZN3cub18CUB_300001_SM_10006detail6reduce28DeviceReduceSingleTileKernelINS2_10policy_hubIfyN4cuda3std3__44plusIvEEE10Policy1000EPfSC_iS9_ffNS7_10__identityEEEvT0_T1_T2_T3_T4_T6__param_4];
	cvta.to.global.u64 	%rd1, %rd17;
	setp.ne.s32 	%p1, %r67, 0;
	@%p1 bra 	$L__BB15_3;
	mov.u32 	%r312, %tid.x;
	setp.ne.s32 	%p66, %r312, 0;
	@%p66 bra 	$L__BB15_74;
	st.global.f32 	[%rd1], %f54;
	bra.uni 	$L__BB15_74;
$L__BB15_3:
	and.b64  	%rd18, %rd16, 15;
	setp.ne.s64 	%p2, %rd18, 0;
	@%p2 bra 	$L__BB15_38;
	setp.gt.s32 	%p34, %r67, 4095;
	@%p34 bra 	$L__BB15_22;
	mov.u32 	%r1, %tid.x;
	setp.ge.s32 	%p46, %r1, %r67;
	mov.f32 	%f403, 0f00000000;
	mov.u32 	%r316, %r1;
	@%p46 bra 	$L__BB15_7;
	mul.wide.u32 	%rd113, %r1, 4;
	add.s64 	%rd112, %rd16, %rd113;
	// begin inline asm
	ld.global.nc.u32 %r256, [%rd112];
	// end inline asm
	mov.b32 	%f403, %r256;
	add.s32 	%r316, %r1, 256;
$L__BB15_7:
	setp.ge.s32 	%p47, %r316, %r67;
	@%p47 bra 	$L__BB15_13;
	not.b32 	%r257, %r316;
	add.s32 	%r4, %r67, %r257;
	and.b32  	%r258, %r4, 768;
	setp.eq.s32 	%p48, %r258, 768;
	@%p48 bra 	$L__BB15_11;
	mul.wide.u32 	%rd114, %r316, 4;
	add.s64 	%rd121, %rd16, %rd114;
	shr.u32 	%r259, %r4, 8;
	add.s32 	%r260, %r259, 1;
	and.b32  	%r261, %r260, 3;
	neg.s32 	%r314, %r261;
$L__BB15_10:
	.pragma "nounroll";
	// begin inline asm
	ld.global.nc.u32 %r262, [%rd121];
	// end inline asm
	mov.b32 	%f326, %r262;
	add.f32 	%f403, %f403, %f326;
	add.s32 	%r316, %r316, 256;
	add.s64 	%rd121, %rd121, 1024;
	add.s32 	%r314, %r314, 1;
	setp.ne.s32 	%p49, %r314, 0;
	@%p49 bra 	$L__BB15_10;
$L__BB15_11:
	setp.lt.u32 	%p50, %r4, 768;
	@%p50 bra 	$L__BB15_13;
$L__BB15_12:
	mul.wide.s32 	%rd120, %r316, 4;
	add.s64 	%rd116, %rd16, %rd120;
	// begin inline asm
	ld.global.nc.u32 %r263, [%rd116];
	// end inline asm
	mov.b32 	%f327, %r263;
	add.f32 	%f328, %f403, %f327;
	add.s64 	%rd117, %rd116, 1024;
	// begin inline asm
	ld.global.nc.u32 %r264, [%rd117];
	// end inline asm
	mov.b32 	%f329, %r264;
	add.f32 	%f330, %f328, %f329;
	add.s64 	%rd118, %rd116, 2048;
	// begin inline asm
	ld.global.nc.u32 %r265, [%rd118];
	// end inline asm
	mov.b32 	%f331, %r265;
	add.f32 	%f332, %f330, %f331;
	add.s64 	%rd119, %rd116, 3072;
	// begin inline asm
	ld.global.nc.u32 %r266, [%rd119];
	// end inline asm
	mov.b32 	%f333, %r266;
	add.f32 	%f403, %f332, %f333;
	add.s32 	%r316, %r316, 1024;
	setp.lt.s32 	%p51, %r316, %r67;
	@%p51 bra 	$L__BB15_12;
$L__BB15_13:
	setp.lt.s32 	%p52, %r67, 256;
	@%p52 bra 	$L__BB15_18;
	// begin inline asm
	mov.u32 %r291, %laneid;
	// end inline asm
	mov.b32 	%r292, 1;
	mov.b32 	%r305, 31;
	mov.b32 	%r306, -1;
	// begin inline asm
	{  .reg .f32 r0;  .reg .pred p;  shfl.sync.down.b32 r0|p, %f403, %r292, %r305, %r306;  @p add.f32 r0, r0, %f403;  mov.f32 %f369, r0;}
	// end inline asm
	mov.b32 	%r295, 2;
	// begin inline asm
	{  .reg .f32 r0;  .reg .pred p;  shfl.sync.down.b32 r0|p, %f369, %r295, %r305, %r306;  @p add.f32 r0, r0, %f369;  mov.f32 %f372, r0;}
	// end inline asm
	mov.b32 	%r298, 4;
	// begin inline asm
	{  .reg .f32 r0;  .reg .pred p;  shfl.sync.down.b32 r0|p, %f372, %r298, %r305, %r306;  @p add.f32 r0, r0, %f372;  mov.f32 %f375, r0;}
	// end inline asm
	mov.b32 	%r301, 8;
	// begin inline asm
	{  .reg .f32 r0;  .reg .pred p;  shfl.sync.down.b32 r0|p, %f375, %r301, %r305, %r306;  @p add.f32 r0, r0, %f375;  mov.f32 %f378, r0;}
	// end inline asm
	mov.b32 	%r304, 16;
	// begin inline asm
	{  .reg .f32 r0;  .reg .pred p;  shfl.sync.down.b32 r0|p, %f378, %r304, %r305, %r306;  @p add.f32 r0, r0, %f378;  mov.f32 %f424, r0;}
	// end inline asm
	setp.ne.s32 	%p63, %r291, 0;
	@%p63 bra 	$L__BB15_16;
	shr.u32 	%r307, %r1, 3;
	and.b32  	%r308, %r307, 124;
	mov.u32 	%r309, _ZZN3cub18CUB_300001_SM_10006detail6reduce28DeviceReduceSingleTileKernelINS2_10policy_hubIfyN4cuda3std3__44plusIvEEE10Policy1000EPfSC_iS9_ffNS7_10__identityEEEvT0_T1_T2_T3_T4_T6_E12temp_storage;
	add.s32 	%r310, %r309, %r308;
	st.shared.f32 	[%r310+8], %f424;
$L__BB15_16:
	bar.sync 	0;
	setp.ne.s32 	%p64, %r1, 0;
	@%p64 bra 	$L__BB15_72;
	ld.shared.f32 	%f384, [_ZZN3cub18CUB_300001_SM_10006detail6reduce28DeviceReduceSingleTileKernelINS2_10policy_hubIfyN4cuda3std3__44plusIvEEE10Policy1000EPfSC_iS9_ffNS7_10__identityEEEvT0_T1_T2_T3_T4_T6_E12temp_storage+12];
	add.f32 	%f385, %f424, %f384;
	ld.shared.f32 	%f386, [_ZZN3cub18CUB_300001_SM_10006detail6reduce28DeviceReduceSingleTileKernelINS2_10policy_hubIfyN4cuda3std3__44plusIvEEE10Policy1000EPfSC_iS9_ffNS7_10__identityEEEvT0_T1_T2_T3_T4_T6_E12temp_storage+16];
	add.f32 	%f387, %f385, %f386;
	ld.shared.f32 	%f388, [_ZZN3cub18CUB_300001_SM_10006detail6reduce28DeviceReduceSingleTileKernelINS2_10policy_hubIfyN4cuda3std3__44plusIvEEE10Policy1000EPfSC_iS9_ffNS7_10__identityEEEvT0_T1_T2_T3_T4_T6_E12temp_storage+20];
	add.f32 	%f389, %f387, %f388;
	ld.shared.f32 	%f390, [_ZZN3cub18CUB_300001_SM_10006detail6reduce28DeviceReduceSingleTileKernelINS2_10policy_hubIfyN4cuda3std3__44plusIvEEE10Policy1000EPfSC_iS9_ffNS7_10__identityEEEvT0_T1_T2_T3_T4_T6_E12temp_storage+24];
	add.f32 	%f391, %f389, %f390;
	ld.shared.f32 	%f392, [_ZZN3cub18CUB_300001_SM_10006detail6reduce28DeviceReduceSingleTileKernelINS2_10policy_hubIfyN4cuda3std3__44plusIvEEE10Policy1000EPfSC_iS9_ffNS7_10__identityEEEvT0_T1_T2_T3_T4_T6_E12temp_storage+28];
	add.f32 	%f393, %f391, %f392;
	ld.shared.f32 	%f394, [_ZZN3cub18CUB_300001_SM_10006detail6reduce28DeviceReduceSingleTileKernelINS2_10policy_hubIfyN4cuda3std3__44plusIvEEE10Policy1000EPfSC_iS9_ffNS7_10__identityEEEvT0_T1_T2_T3_T4_T6_E12temp_storage+32];
	add.f32 	%f395, %f393, %f394;
	ld.shared.f32 	%f396, [_ZZN3cub18CUB_300001_SM_10006detail6reduce28DeviceReduceSingleTileKernelINS2_10policy_hubIfyN4cuda3std3__44plusIvEEE10Policy1000EPfSC_iS9_ffNS7_10__identityEEEvT0_T1_T2_T3_T4_T6_E12temp_storage+36];
	add.f32 	%f424, %f395, %f396;
	bra.uni 	$L__BB15_72;
$L__BB15_18:
	// begin inline asm
	mov.u32 %r267, %laneid;
	// end inline asm
	and.b32  	%r283, %r1, 992;
	add.s32 	%r284, %r283, 32;
	setp.gt.s32 	%p53, %r284, %r67;
	not.b32 	%r285, %r283;
	add.s32 	%r286, %r67, %r285;
	selp.b32 	%r281, %r286, 31, %p53;
	mov.b32 	%r268, 1;
	mov.b32 	%r282, -1;
	// begin inline asm
	{  .reg .f32 r0;  .reg .pred p;  shfl.sync.down.b32 r0|p, %f403, %r268, %r281, %r282;  @p add.f32 r0, r0, %f403;  mov.f32 %f334, r0;}
	// end inline asm
	mov.b32 	%r271, 2;
	// begin inline asm
	{  .reg .f32 r0;  .reg .pred p;  shfl.sync.down.b32 r0|p, %f334, %r271, %r281, %r282;  @p add.f32 r0, r0, %f334;  mov.f32 %f337, r0;}
	// end inline asm
	mov.b32 	%r274, 4;
	// begin inline asm
	{  .reg .f32 r0;  .reg .pred p;  shfl.sync.down.b32 r0|p, %f337, %r274, %r281, %r282;  @p add.f32 r0, r0, %f337;  mov.f32 %f340, r0;}
	// end inline asm
	mov.b32 	%r277, 8;
	// begin inline asm
	{  .reg .f32 r0;  .reg .pred p;  shfl.sync.down.b32 r0|p, %f340, %r277, %r281, %r282;  @p add.f32 r0, r0, %f340;  mov.f32 %f343, r0;}
	// end inline asm
	mov.b32 	%r280, 16;
	// begin inline asm
	{  .reg .f32 r0;  .reg .pred p;  shfl.sync.down.b32 r0|p, %f343, %r280, %r281, %r282;  @p add.f32 r0, r0, %f343;  mov.f32 %f424, r0;}
	// end inline asm
	setp.ne.s32 	%p54, %r267, 0;
	@%p54 bra 	$L__BB15_20;
	shr.u32 	%r287, %r1, 3;
	and.b32  	%r288, %r287, 124;
	mov.u32 	%r289, _ZZN3cub18CUB_300001_SM_10006detail6reduce28DeviceReduceSingleTileKernelINS2_10policy_hubIfyN4cuda3std3__44plusIvEEE10Policy1000EPfSC_iS9_ffNS7_10__identityEEEvT0_T1_T2_T3_T4_T6_E12temp_storage;
	add.s32 	%r290, %r289, %r288;
	st.shared.f32 	[%r290+8], %f424;
$L__BB15_20:
	bar.sync 	0;
	setp.ne.s32 	%p55, %r1, 0;
	@%p55 bra 	$L__BB15_72;
	setp.gt.s32 	%p56, %r67, 32;
	ld.shared.f32 	%f349, [_ZZN3cub18CUB_300001_SM_10006detail6reduce28DeviceReduceSingleTileKernelINS2_10policy_hubIfyN4cuda3std3__44plusIvEEE10Policy1000EPfSC_iS9_ffNS7_10__identityEEEvT0_T1_T2_T3_T4_T6_E12temp_storage+12];
	add.f32 	%f350, %f424, %f349;
	selp.f32 	%f351, %f350, %f424, %p56;
	setp.gt.s32 	%p57, %r67, 64;
	ld.shared.f32 	%f352, [_ZZN3cub18CUB_300001_SM_10006detail6reduce28DeviceReduceSingleTileKernelINS2_10policy_hubIfyN4cuda3std3__44plusIvEEE10Policy1000EPfSC_iS9_ffNS7_10__identityEEEvT0_T1_T2_T3_T4_T6_E12temp_storage+16];
	add.f32 	%f353, %f352, %f351;
	selp.f32 	%f354, %f353, %f351, %p57;
	setp.gt.s32 	%p58, %r67, 96;
	ld.shared.f32 	%f355, [_ZZN3cub18CUB_300001_SM_10006detail6reduce28DeviceReduceSingleTileKernelINS2_10policy_hubIfyN4cuda3std3__44plusIvEEE10Policy1000EPfSC_iS9_ffNS7_10__identityEEEvT0_T1_T2_T3_T4_T6_E12temp_storage+20];
	add.f32 	%f356, %f355, %f354;
	selp.f32 	%f357, %f356, %f354, %p58;
	setp.gt.s32 	%p59, %r67, 128;
	ld.shared.f32 	%f358, [_ZZN3cub18CUB_300001_SM_10006detail6reduce28DeviceReduceSingleTileKernelINS2_10policy_hubIfyN4cuda3std3__44plusIvEEE10Policy1000EPfSC_iS9_ffNS7_10__identityEEEvT0_T1_T2_T3_T4_T6_E12temp_storage+24];
	add.f32 	%f359, %f358, %f357;
	selp.f32 	%f360, %f359, %f357, %p59;
	setp.gt.s32 	%p60, %r67, 160;
	ld.shared.f32 	%f361, [_ZZN3cub18CUB_300001_SM_10006detail6reduce28DeviceReduceSingleTileKernelINS2_10policy_hubIfyN4cuda3std3__44plusIvEEE10Policy1000EPfSC_iS9_ffNS7_10__identityEEEvT0_T1_T2_T3_T4_T6_E12temp_storage+28];
	add.f32 	%f362, %f361, %f360;
	selp.f32 	%f363, %f362, %f360, %p60;
	setp.gt.s32 	%p61, %r67, 192;
	ld.shared.f32 	%f364, [_ZZN3cub18CUB_300001_SM_10006detail6reduce28DeviceReduceSingleTileKernelINS2_10policy_hubIfyN4cuda3std3__44plusIvEEE10Policy1000EPfSC_iS9_ffNS7_10__identityEEEvT0_T1_T2_T3_T4_T6_E12temp_storage+32];
	add.f32 	%f365, %f364, %f363;
	selp.f32 	%f366, %f365, %f363, %p61;
	setp.gt.s32 	%p62, %r67, 224;
	ld.shared.f32 	%f367, [_ZZN3cub18CUB_300001_SM_10006detail6reduce28DeviceReduceSingleTileKernelINS2_10policy_hubIfyN4cuda3std3__44plusIvEEE10Policy1000EPfSC_iS9_ffNS7_10__identityEEEvT0_T1_T2_T3_T4_T6_E12temp_storage+36];
	add.f32 	%f368, %f367, %f366;
	selp.f32 	%f424, %f368, %f366, %p62;
	bra.uni 	$L__BB15_72;
$L__BB15_22:
	mov.u32 	%r13, %tid.x;
	shl.b32 	%r190, %r13, 2;
	mul.wide.u32 	%rd86, %r190, 4;
	add.s64 	%rd76, %rd16, %rd86;
	// begin inline asm
	ld.global.nc.v2.u64 {%rd74, %rd75}, [%rd76];
	// end inline asm
	mov.b64 	{%r191, %r192}, %rd75;
	mov.b64 	{%r193, %r194}, %rd74;
	mov.b32 	%f226, %r194;
	mov.b32 	%f227, %r193;
	mov.b32 	%f228, %r192;
	mov.b32 	%f229, %r191;
	add.s64 	%rd79, %rd76, 4096;
	// begin inline asm
	ld.global.nc.v2.u64 {%rd77, %rd78}, [%rd79];
	// end inline asm
	mov.b64 	{%r195, %r196}, %rd78;
	mov.b64 	{%r197, %r198}, %rd77;
	mov.b32 	%f230, %r198;
	mov.b32 	%f231, %r197;
	mov.b32 	%f232, %r196;
	mov.b32 	%f233, %r195;
	add.s64 	%rd82, %rd76, 8192;
	// begin inline asm
	ld.global.nc.v2.u64 {%rd80, %rd81}, [%rd82];
	// end inline asm
	mov.b64 	{%r199, %r200}, %rd81;
	mov.b64 	{%r201, %r202}, %rd80;
	mov.b32 	%f234, %r202;
	mov.b32 	%f235, %r201;
	mov.b32 	%f236, %r200;
	mov.b32 	%f237, %r199;
	add.s64 	%rd85, %rd76, 12288;
	// begin inline asm
	ld.global.nc.v2.u64 {%rd83, %rd84}, [%rd85];
	// end inline asm
	mov.b64 	{%r203, %r204}, %rd84;
	mov.b64 	{%r205, %r206}, %rd83;
	mov.b32 	%f238, %r206;
	mov.b32 	%f239, %r205;
	mov.b32 	%f240, %r204;
	mov.b32 	%f241, %r203;
	add.f32 	%f242, %f227, %f226;
	add.f32 	%f243, %f229, %f228;
	add.f32 	%f244, %f231, %f230;
	add.f32 	%f245, %f233, %f232;
	add.f32 	%f246, %f235, %f234;
	add.f32 	%f247, %f237, %f236;
	add.f32 	%f248, %f239, %f238;
	add.f32 	%f249, %f241, %f240;
	add.f32 	%f250, %f242, %f243;
	add.f32 	%f251, %f244, %f245;
	add.f32 	%f252, %f246, %f247;
	add.f32 	%f253, %f248, %f249;
	add.f32 	%f254, %f250, %f251;
	add.f32 	%f255, %f252, %f253;
	add.f32 	%f410, %f254, %f255;
	setp.lt.u32 	%p35, %r67, 8192;
	mov.b32 	%r319, 4096;
	@%p35 bra 	$L__BB15_26;
	add.s32 	%r14, %r67, -4096;
	mov.b32 	%r319, 4096;
$L__BB15_24:
	mul.wide.s32 	%rd99, %r319, 4;
	add.s64 	%rd89, %rd76, %rd99;
	// begin inline asm
	ld.global.nc.v2.u64 {%rd87, %rd88}, [%rd89];
	// end inline asm
	mov.b64 	{%r208, %r209}, %rd88;
	mov.b64 	{%r210, %r211}, %rd87;
	mov.b32 	%f256, %r211;
	mov.b32 	%f257, %r210;
	mov.b32 	%f258, %r209;
	mov.b32 	%f259, %r208;
	add.s64 	%rd92, %rd89, 4096;
	// begin inline asm
	ld.global.nc.v2.u64 {%rd90, %rd91}, [%rd92];
	// end inline asm
	mov.b64 	{%r212, %r213}, %rd91;
	mov.b64 	{%r214, %r215}, %rd90;
	mov.b32 	%f260, %r215;
	mov.b32 	%f261, %r214;
	mov.b32 	%f262, %r213;
	mov.b32 	%f263, %r212;
	add.s64 	%rd95, %rd89, 8192;
	// begin inline asm
	ld.global.nc.v2.u64 {%rd93, %rd94}, [%rd95];
	// end inline asm
	mov.b64 	{%r216, %r217}, %rd94;
	mov.b64 	{%r218, %r219}, %rd93;
	mov.b32 	%f264, %r219;
	mov.b32 	%f265, %r218;
	mov.b32 	%f266, %r217;
	mov.b32 	%f267, %r216;
	add.s64 	%rd98, %rd89, 12288;
	// begin inline asm
	ld.global.nc.v2.u64 {%rd96, %rd97}, [%rd98];
	// end inline asm
	mov.b64 	{%r220, %r221}, %rd97;
	mov.b64 	{%r222, %r223}, %rd96;
	mov.b32 	%f268, %r223;
	mov.b32 	%f269, %r222;
	mov.b32 	%f270, %r221;
	mov.b32 	%f271, %r220;
	add.f32 	%f272, %f410, %f257;
	add.f32 	%f273, %f256, %f259;
	add.f32 	%f274, %f258, %f261;
	add.f32 	%f275, %f260, %f263;
	add.f32 	%f276, %f262, %f265;
	add.f32 	%f277, %f264, %f267;
	add.f32 	%f278, %f266, %f269;
	add.f32 	%f279, %f268, %f271;
	add.f32 	%f280, %f272, %f273;
	add.f32 	%f281, %f274, %f275;
	add.f32 	%f282, %f276, %f277;
	add.f32 	%f283, %f278, %f279;
	add.f32 	%f284, %f280, %f281;
	add.f32 	%f285, %f282, %f283;
	add.f32 	%f286, %f284, %f285;
	add.f32 	%f410, %f286, %f270;
	sub.s32 	%r224, %r67, %r319;
	setp.lt.s32 	%p36, %r224, 4096;
	@%p36 bra 	$L__BB15_34;
	add.s32 	%r319, %r319, 4096;
	setp.le.s32 	%p37, %r319, %r14;
	@%p37 bra 	$L__BB15_24;
$L__BB15_26:
	setp.le.s32 	%p38, %r67, %r319;
	@%p38 bra 	$L__BB15_34;
	sub.s32 	%r18, %r67, %r319;
	setp.ge.s32 	%p39, %r13, %r18;
	@%p39 bra 	$L__BB15_34;
	not.b32 	%r225, %r13;
	add.s32 	%r226, %r67, %r225;
	sub.s32 	%r19, %r226, %r319;
	and.b32  	%r227, %r19, 768;
	setp.eq.s32 	%p40, %r227, 768;
	mov.u32 	%r323, %r13;
	@%p40 bra 	$L__BB15_31;
	add.s32 	%r321, %r13, %r319;
	shr.u32 	%r228, %r19, 8;
	add.s32 	%r229, %r228, 1;
	and.b32  	%r230, %r229, 3;
	neg.s32 	%r320, %r230;
	mov.u32 	%r323, %r13;
$L__BB15_30:
	.pragma "nounroll";
	mul.wide.u32 	%rd101, %r321, 4;
	add.s64 	%rd100, %rd16, %rd101;
	// begin inline asm
	ld.global.nc.u32 %r231, [%rd100];
	// end inline asm
	mov.b32 	%f288, %r231;
	add.f32 	%f410, %f410, %f288;
	add.s32 	%r323, %r323, 256;
	add.s32 	%r321, %r321, 256;
	add.s32 	%r320, %r320, 1;
	setp.ne.s32 	%p41, %r320, 0;
	@%p41 bra 	$L__BB15_30;
$L__BB15_31:
	setp.lt.u32 	%p42, %r19, 768;
	@%p42 bra 	$L__BB15_34;
	cvt.u64.u32 	%rd102, %r323;
	cvt.u64.u32 	%rd103, %r319;
	add.s64 	%rd104, %rd102, %rd103;
	shl.b64 	%rd105, %rd104, 2;
	add.s64 	%rd106, %rd105, %rd16;
	add.s64 	%rd122, %rd106, 2048;
	add.s32 	%r324, %r323, %r319;
$L__BB15_33:
	mul.wide.u32 	%rd111, %r324, 4;
	add.s64 	%rd107, %rd16, %rd111;
	// begin inline asm
	ld.global.nc.u32 %r232, [%rd107];
	// end inline asm
	mov.b32 	%f289, %r232;
	add.f32 	%f290, %f410, %f289;
	add.s64 	%rd108, %rd122, -1024;
	// begin inline asm
	ld.global.nc.u32 %r233, [%rd108];
	// end inline asm
	mov.b32 	%f291, %r233;
	add.f32 	%f292, %f290, %f291;
	// begin inline asm
	ld.global.nc.u32 %r234, [%rd122];
	// end inline asm
	mov.b32 	%f293, %r234;
	add.f32 	%f294, %f292, %f293;
	add.s64 	%rd110, %rd122, 1024;
	// begin inline asm
	ld.global.nc.u32 %r235, [%rd110];
	// end inline asm
	mov.b32 	%f295, %r235;
	add.f32 	%f410, %f294, %f295;
	add.s32 	%r323, %r323, 1024;
	add.s64 	%rd122, %rd122, 4096;
	add.s32 	%r324, %r324, 1024;
	setp.lt.s32 	%p43, %r323, %r18;
	@%p43 bra 	$L__BB15_33;
$L__BB15_34:
	// begin inline asm
	mov.u32 %r236, %laneid;
	// end inline asm
	mov.b32 	%r237, 1;
	mov.b32 	%r250, 31;
	mov.b32 	%r251, -1;
	// begin inline asm
	{  .reg .f32 r0;  .reg .pred p;  shfl.sync.down.b32 r0|p, %f410, %r237, %r250, %r251;  @p add.f32 r0, r0, %f410;  mov.f32 %f296, r0;}
	// end inline asm
	mov.b32 	%r240, 2;
	// begin inline asm
	{  .reg .f32 r0;  .reg .pred p;  shfl.sync.down.b32 r0|p, %f296, %r240, %r250, %r251;  @p add.f32 r0, r0, %f296;  mov.f32 %f299, r0;}
	// end inline asm
	mov.b32 	%r243, 4;
	// begin inline asm
	{  .reg .f32 r0;  .reg .pred p;  shfl.sync.down.b32 r0|p, %f299, %r243, %r250, %r251;  @p add.f32 r0, r0, %f299;  mov.f32 %f302, r0;}
	// end inline asm
	mov.b32 	%r246, 8;
	// begin inline asm
	{  .reg .f32 r0;  .reg .pred p;  shfl.sync.down.b32 r0|p, %f302, %r246, %r250, %r251;  @p add.f32 r0, r0, %f302;  mov.f32 %f305, r0;}
	// end inline asm
	mov.b32 	%r249, 16;
	// begin inline asm
	{  .reg .f32 r0;  .reg .pred p;  shfl.sync.down.b32 r0|p, %f305, %r249, %r250, %r251;  @p add.f32 r0, r0, %f305;  mov.f32 %f424, r0;}
	// end inline asm
	setp.ne.s32 	%p44, %r236, 0;
	@%p44 bra 	$L__BB15_36;
	shr.u32 	%r252, %r13, 3;
	and.b32  	%r253, %r252, 124;
	mov.u32 	%r254, _ZZN3cub18CUB_300001_SM_10006detail6reduce28DeviceReduceSingleTileKernelINS2_10policy_hubIfyN4cuda3std3__44plusIvEEE10Policy1000EPfSC_iS9_ffNS7_10__identityEEEvT0_T1_T2_T3_T4_T6_E12temp_storage;
	add.s32 	%r255, %r254, %r253;
	st.shared.f32 	[%r255+8], %f424;
$L__BB15_36:
	bar.sync 	0;
	setp.ne.s32 	%p45, %r13, 0;
	@%p45 bra 	$L__BB15_72;
	ld.shared.f32 	%f311, [_ZZN3cub18CUB_300001_SM_10006detail6reduce28DeviceReduceSingleTileKernelINS2_10policy_hubIfyN4cuda3std3__44plusIvEEE10Policy1000EPfSC_iS9_ffNS7_10__identityEEEvT0_T1_T2_T3_T4_T6_E12temp_storage+12];
	add.f32 	%f312, %f424, %f311;
	ld.shared.f32 	%f313, [_ZZN3cub18CUB_300001_SM_10006detail6reduce28DeviceReduceSingleTileKernelINS2_10policy_hubIfyN4cuda3std3__44plusIvEEE10Policy1000EPfSC_iS9_ffNS7_10__identityEEEvT0_T1_T2_T3_T4_T6_E12temp_storage+16];
	add.f32 	%f314, %f312, %f313;
	ld.shared.f32 	%f315, [_ZZN3cub18CUB_300001_SM_10006detail6reduce28DeviceReduceSingleTileKernelINS2_10policy_hubIfyN4cuda3std3__44plusIvEEE10Policy1000EPfSC_iS9_ffNS7_10__identityEEEvT0_T1_T2_T3_T4_T6_E12temp_storage+20];
	add.f32 	%f316, %f314, %f315;
	ld.shared.f32 	%f317, [_ZZN3cub18CUB_300001_SM_10006detail6reduce28DeviceReduceSingleTileKernelINS2_10policy_hubIfyN4cuda3std3__44plusIvEEE10Policy1000EPfSC_iS9_ffNS7_10__identityEEEvT0_T1_T2_T3_T4_T6_E12temp_storage+24];
	add.f32 	%f318, %f316, %f317;
	ld.shared.f32 	%f319, [_ZZN3cub18CUB_300001_SM_10006detail6reduce28DeviceReduceSingleTileKernelINS2_10policy_hubIfyN4cuda3std3__44plusIvEEE10Policy1000EPfSC_iS9_ffNS7_10__identityEEEvT0_T1_T2_T3_T4_T6_E12temp_storage+28];
	add.f32 	%f320, %f318, %f319;
	ld.shared.f32 	%f321, [_ZZN3cub18CUB_300001_SM_10006detail6reduce28DeviceReduceSingleTileKernelINS2_10policy_hubIfyN4cuda3std3__44plusIvEEE10Policy1000EPfSC_iS9_ffNS7_10__identityEEEvT0_T1_T2_T3_T4_T6_E12temp_storage+32];
	add.f32 	%f322, %f320, %f321;
	ld.shared.f32 	%f323, [_ZZN3cub18CUB_300001_SM_10006detail6reduce28DeviceReduceSingleTileKernelINS2_10policy_hubIfyN4cuda3std3__44plusIvEEE10Policy1000EPfSC_iS9_ffNS7_10__identityEEEvT0_T1_T2_T3_T4_T6_E12temp_storage+36];
	add.f32 	%f424, %f322, %f323;
	bra.uni 	$L__BB15_72;
$L__BB15_38:
	setp.gt.s32 	%p3, %r67, 4095;
	@%p3 bra 	$L__BB15_56;
	mov.u32 	%r34, %tid.x;
	setp.ge.s32 	%p15, %r34, %r67;
	mov.f32 	%f416, 0f00000000;
	mov.u32 	%r329, %r34;
	@%p15 bra 	$L__BB15_41;
	mul.wide.u32 	%rd66, %r34, 4;
	add.s64 	%rd65, %rd16, %rd66;
	// begin inline asm
	ld.global.nc.u32 %r134, [%rd65];
	// end inline asm
	mov.b32 	%f416, %r134;
	add.s32 	%r329, %r34, 256;
$L__BB15_41:
	setp.ge.s32 	%p16, %r329, %r67;
	@%p16 bra 	$L__BB15_47;
	not.b32 	%r135, %r329;
	add.s32 	%r37, %r67, %r135;
	and.b32  	%r136, %r37, 768;
	setp.eq.s32 	%p17, %r136, 768;
	@%p17 bra 	$L__BB15_45;
	mul.wide.u32 	%rd67, %r329, 4;
	add.s64 	%rd123, %rd16, %rd67;
	shr.u32 	%r137, %r37, 8;
	add.s32 	%r138, %r137, 1;
	and.b32  	%r139, %r138, 3;
	neg.s32 	%r327, %r139;
$L__BB15_44:
	.pragma "nounroll";
	// begin inline asm
	ld.global.nc.u32 %r140, [%rd123];
	// end inline asm
	mov.b32 	%f155, %r140;
	add.f32 	%f416, %f416, %f155;
	add.s32 	%r329, %r329, 256;
	add.s64 	%rd123, %rd123, 1024;
	add.s32 	%r327, %r327, 1;
	setp.ne.s32 	%p18, %r327, 0;
	@%p18 bra 	$L__BB15_44;
$L__BB15_45:
	setp.lt.u32 	%p19, %r37, 768;
	@%p19 bra 	$L__BB15_47;
$L__BB15_46:
	mul.wide.s32 	%rd73, %r329, 4;
	add.s64 	%rd69, %rd16, %rd73;
	// begin inline asm
	ld.global.nc.u32 %r141, [%rd69];
	// end inline asm
	mov.b32 	%f156, %r141;
	add.f32 	%f157, %f416, %f156;
	add.s64 	%rd70, %rd69, 1024;
	// begin inline asm
	ld.global.nc.u32 %r142, [%rd70];
	// end inline asm
	mov.b32 	%f158, %r142;
	add.f32 	%f159, %f157, %f158;
	add.s64 	%rd71, %rd69, 2048;
	// begin inline asm
	ld.global.nc.u32 %r143, [%rd71];
	// end inline asm
	mov.b32 	%f160, %r143;
	add.f32 	%f161, %f159, %f160;
	add.s64 	%rd72, %rd69, 3072;
	// begin inline asm
	ld.global.nc.u32 %r144, [%rd72];
	// end inline asm
	mov.b32 	%f162, %r144;
	add.f32 	%f416, %f161, %f162;
	add.s32 	%r329, %r329, 1024;
	setp.lt.s32 	%p20, %r329, %r67;
	@%p20 bra 	$L__BB15_46;
$L__BB15_47:
	setp.lt.s32 	%p21, %r67, 256;
	@%p21 bra 	$L__BB15_52;
	// begin inline asm
	mov.u32 %r169, %laneid;
	// end inline asm
	mov.b32 	%r170, 1;
	mov.b32 	%r183, 31;
	mov.b32 	%r184, -1;
	// begin inline asm
	{  .reg .f32 r0;  .reg .pred p;  shfl.sync.down.b32 r0|p, %f416, %r170, %r183, %r184;  @p add.f32 r0, r0, %f416;  mov.f32 %f198, r0;}
	// end inline asm
	mov.b32 	%r173, 2;
	// begin inline asm
	{  .reg .f32 r0;  .reg .pred p;  shfl.sync.down.b32 r0|p, %f198, %r173, %r183, %r184;  @p add.f32 r0, r0, %f198;  mov.f32 %f201, r0;}
	// end inline asm
	mov.b32 	%r176, 4;
	// begin inline asm
	{  .reg .f32 r0;  .reg .pred p;  shfl.sync.down.b32 r0|p, %f201, %r176, %r183, %r184;  @p add.f32 r0, r0, %f201;  mov.f32 %f204, r0;}
	// end inline asm
	mov.b32 	%r179, 8;
	// begin inline asm
	{  .reg .f32 r0;  .reg .pred p;  shfl.sync.down.b32 r0|p, %f204, %r179, %r183, %r184;  @p add.f32 r0, r0, %f204;  mov.f32 %f207, r0;}
	// end inline asm
	mov.b32 	%r182, 16;
	// begin inline asm
	{  .reg .f32 r0;  .reg .pred p;  shfl.sync.down.b32 r0|p, %f207, %r182, %r183, %r184;  @p add.f32 r0, r0, %f207;  mov.f32 %f424, r0;}
	// end inline asm
	setp.ne.s32 	%p32, %r169, 0;
	@%p32 bra 	$L__BB15_50;
	shr.u32 	%r185, %r34, 3;
	and.b32  	%r186, %r185, 124;
	mov.u32 	%r187, _ZZN3cub18CUB_300001_SM_10006detail6reduce28DeviceReduceSingleTileKernelINS2_10policy_hubIfyN4cuda3std3__44plusIvEEE10Policy1000EPfSC_iS9_ffNS7_10__identityEEEvT0_T1_T2_T3_T4_T6_E12temp_storage;
	add.s32 	%r188, %r187, %r186;
	st.shared.f32 	[%r188+8], %f424;
$L__BB15_50:
	bar.sync 	0;
	setp.ne.s32 	%p33, %r34, 0;
	@%p33 bra 	$L__BB15_72;
	ld.shared.f32 	%f213, [_ZZN3cub18CUB_300001_SM_10006detail6reduce28DeviceReduceSingleTileKernelINS2_10policy_hubIfyN4cuda3std3__44plusIvEEE10Policy1000EPfSC_iS9_ffNS7_10__identityEEEvT0_T1_T2_T3_T4_T6_E12temp_storage+12];
	add.f32 	%f214, %f424, %f213;
	ld.shared.f32 	%f215, [_ZZN3cub18CUB_300001_SM_10006detail6reduce28DeviceReduceSingleTileKernelINS2_10policy_hubIfyN4cuda3std3__44plusIvEEE10Policy1000EPfSC_iS9_ffNS7_10__identityEEEvT0_T1_T2_T3_T4_T6_E12temp_storage+16];
	add.f32 	%f216, %f214, %f215;
	ld.shared.f32 	%f217, [_ZZN3cub18CUB_300001_SM_10006detail6reduce28DeviceReduceSingleTileKernelINS2_10policy_hubIfyN4cuda3std3__44plusIvEEE10Policy1000EPfSC_iS9_ffNS7_10__identityEEEvT0_T1_T2_T3_T4_T6_E12temp_storage+20];
	add.f32 	%f218, %f216, %f217;
	ld.shared.f32 	%f219, [_ZZN3cub18CUB_300001_SM_10006detail6reduce28DeviceReduceSingleTileKernelINS2_10policy_hubIfyN4cuda3std3__44plusIvEEE10Policy1000EPfSC_iS9_ffNS7_10__identityEEEvT0_T1_T2_T3_T4_T6_E12temp_storage+24];
	add.f32 	%f220, %f218, %f219;
	ld.shared.f32 	%f221, [_ZZN3cub18CUB_300001_SM_10006detail6reduce28DeviceReduceSingleTileKernelINS2_10policy_hubIfyN4cuda3std3__44plusIvEEE10Policy1000EPfSC_iS9_ffNS7_10__identityEEEvT0_T1_T2_T3_T4_T6_E12temp_storage+28];
	add.f32 	%f222, %f220, %f221;
	ld.shared.f32 	%f223, [_ZZN3cub18CUB_300001_SM_10006detail6reduce28DeviceReduceSingleTileKernelINS2_10policy_hubIfyN4cuda3std3__44plusIvEEE10Policy1000EPfSC_iS9_ffNS7_10__identityEEEvT0_T1_T2_T3_T4_T6_E12temp_storage+32];
	add.f32 	%f224, %f222, %f223;
	ld.shared.f32 	%f225, [_ZZN3cub18CUB_300001_SM_10006detail6reduce28DeviceReduceSingleTileKernelINS2_10policy_hubIfyN4cuda3std3__44plusIvEEE10Policy1000EPfSC_iS9_ffNS7_10__identityEEEvT0_T1_T2_T3_T4_T6_E12temp_storage+36];
	add.f32 	%f424, %f224, %f225;
	bra.uni 	$L__BB15_72;
$L__BB15_52:
	// begin inline asm
	mov.u32 %r145, %laneid;
	// end inline asm
	and.b32  	%r161, %r34, 992;
	add.s32 	%r162, %r161, 32;
	setp.gt.s32 	%p22, %r162, %r67;
	not.b32 	%r163, %r161;
	add.s32 	%r164, %r67, %r163;
	selp.b32 	%r159, %r164, 31, %p22;
	mov.b32 	%r146, 1;
	mov.b32 	%r160, -1;
	// begin inline asm
	{  .reg .f32 r0;  .reg .pred p;  shfl.sync.down.b32 r0|p, %f416, %r146, %r159, %r160;  @p add.f32 r0, r0, %f416;  mov.f32 %f163, r0;}
	// end inline asm
	mov.b32 	%r149, 2;
	// begin inline asm
	{  .reg .f32 r0;  .reg .pred p;  shfl.sync.down.b32 r0|p, %f163, %r149, %r159, %r160;  @p add.f32 r0, r0, %f163;  mov.f32 %f166, r0;}
	// end inline asm
	mov.b32 	%r152, 4;
	// begin inline asm
	{  .reg .f32 r0;  .reg .pred p;  shfl.sync.down.b32 r0|p, %f166, %r152, %r159, %r160;  @p add.f32 r0, r0, %f166;  mov.f32 %f169, r0;}
	// end inline asm
	mov.b32 	%r155, 8;
	// begin inline asm
	{  .reg .f32 r0;  .reg .pred p;  shfl.sync.down.b32 r0|p, %f169, %r155, %r159, %r160;  @p add.f32 r0, r0, %f169;  mov.f32 %f172, r0;}
	// end inline asm
	mov.b32 	%r158, 16;
	// begin inline asm
	{  .reg .f32 r0;  .reg .pred p;  shfl.sync.down.b32 r0|p, %f172, %r158, %r159, %r160;  @p add.f32 r0, r0, %f172;  mov.f32 %f424, r0;}
	// end inline asm
	setp.ne.s32 	%p23, %r145, 0;
	@%p23 bra 	$L__BB15_54;
	shr.u32 	%r165, %r34, 3;
	and.b32  	%r166, %r165, 124;
	mov.u32 	%r167, _ZZN3cub18CUB_300001_SM_10006detail6reduce28DeviceReduceSingleTileKernelINS2_10policy_hubIfyN4cuda3std3__44plusIvEEE10Policy1000EPfSC_iS9_ffNS7_10__identityEEEvT0_T1_T2_T3_T4_T6_E12temp_storage;
	add.s32 	%r168, %r167, %r166;
	st.shared.f32 	[%r168+8], %f424;
$L__BB15_54:
	bar.sync 	0;
	setp.ne.s32 	%p24, %r34, 0;
	@%p24 bra 	$L__BB15_72;
	setp.gt.s32 	%p25, %r67, 32;
	ld.shared.f32 	%f178, [_ZZN3cub18CUB_300001_SM_10006detail6reduce28DeviceReduceSingleTileKernelINS2_10policy_hubIfyN4cuda3std3__44plusIvEEE10Policy1000EPfSC_iS9_ffNS7_10__identityEEEvT0_T1_T2_T3_T4_T6_E12temp_storage+12];
	add.f32 	%f179, %f424, %f178;
	selp.f32 	%f180, %f179, %f424, %p25;
	setp.gt.s32 	%p26, %r67, 64;
	ld.shared.f32 	%f181, [_ZZN3cub18CUB_300001_SM_10006detail6reduce28DeviceReduceSingleTileKernelINS2_10policy_hubIfyN4cuda3std3__44plusIvEEE10Policy1000EPfSC_iS9_ffNS7_10__identityEEEvT0_T1_T2_T3_T4_T6_E12temp_storage+16];
	add.f32 	%f182, %f181, %f180;
	selp.f32 	%f183, %f182, %f180, %p26;
	setp.gt.s32 	%p27, %r67, 96;
	ld.shared.f32 	%f184, [_ZZN3cub18CUB_300001_SM_10006detail6reduce28DeviceReduceSingleTileKernelINS2_10policy_hubIfyN4cuda3std3__44plusIvEEE10Policy1000EPfSC_iS9_ffNS7_10__identityEEEvT0_T1_T2_T3_T4_T6_E12temp_storage+20];
	add.f32 	%f185, %f184, %f183;
	selp.f32 	%f186, %f185, %f183, %p27;
	setp.gt.s32 	%p28, %r67, 128;
	ld.shared.f32 	%f187, [_ZZN3cub18CUB_300001_SM_10006detail6reduce28DeviceReduceSingleTileKernelINS2_10policy_hubIfyN4cuda3std3__44plusIvEEE10Policy1000EPfSC_iS9_ffNS7_10__identityEEEvT0_T1_T2_T3_T4_T6_E12temp_storage+24];
	add.f32 	%f188, %f187, %f186;
	selp.f32 	%f189, %f188, %f186, %p28;
	setp.gt.s32 	%p29, %r67, 160;
	ld.shared.f32 	%f190, [_ZZN3cub18CUB_300001_SM_10006detail6reduce28DeviceReduceSingleTileKernelINS2_10policy_hubIfyN4cuda3std3__44plusIvEEE10Policy1000EPfSC_iS9_ffNS7_10__identityEEEvT0_T1_T2_T3_T4_T6_E12temp_storage+28];
	add.f32 	%f191, %f190, %f189;
	selp.f32 	%f192, %f191, %f189, %p29;
	setp.gt.s32 	%p30, %r67, 192;
	ld.shared.f32 	%f193, [_ZZN3cub18CUB_300001_SM_10006detail6reduce28DeviceReduceSingleTileKernelINS2_10policy_hubIfyN4cuda3std3__44plusIvEEE10Policy1000EPfSC_iS9_ffNS7_10__identityEEEvT0_T1_T2_T3_T4_T6_E12temp_storage+32];
	add.f32 	%f194, %f193, %f192;
	selp.f32 	%f195, %f194, %f192, %p30;
	setp.gt.s32 	%p31, %r67, 224;
	ld.shared.f32 	%f196, [_ZZN3cub18CUB_300001_SM_10006detail6reduce28DeviceReduceSingleTileKernelINS2_10policy_hubIfyN4cuda3std3__44plusIvEEE10Policy1000EPfSC_iS9_ffNS7_10__identityEEEvT0_T1_T2_T3_T4_T6_E12temp_storage+36];
	add.f32 	%f197, %f196, %f195;
	selp.f32 	%f424, %f197, %f195, %p31;
	bra.uni 	$L__BB15_72;
$L__BB15_56:
	mov.u32 	%r46, %tid.x;
	mul.wide.u32 	%rd35, %r46, 4;
	add.s64 	%rd19, %rd16, %rd35;
	// begin inline asm
	ld.global.nc.u32 %r68, [%rd19];
	// end inline asm
	mov.b32 	%f55, %r68;
	add.s64 	%rd20, %rd19, 1024;
	// begin inline asm
	ld.global.nc.u32 %r69, [%rd20];
	// end inline asm
	mov.b32 	%f56, %r69;
	add.s64 	%rd21, %rd19, 2048;
	// begin inline asm
	ld.global.nc.u32 %r70, [%rd21];
	// end inline asm
	mov.b32 	%f57, %r70;
	add.s64 	%rd22, %rd19, 3072;
	// begin inline asm
	ld.global.nc.u32 %r71, [%rd22];
	// end inline asm
	mov.b32 	%f58, %r71;
	add.s64 	%rd23, %rd19, 4096;
	// begin inline asm
	ld.global.nc.u32 %r72, [%rd23];
	// end inline asm
	mov.b32 	%f59, %r72;
	add.s64 	%rd24, %rd19, 5120;
	// begin inline asm
	ld.global.nc.u32 %r73, [%rd24];
	// end inline asm
	mov.b32 	%f60, %r73;
	add.s64 	%rd25, %rd19, 6144;
	// begin inline asm
	ld.global.nc.u32 %r74, [%rd25];
	// end inline asm
	mov.b32 	%f61, %r74;
	add.s64 	%rd26, %rd19, 7168;
	// begin inline asm
	ld.global.nc.u32 %r75, [%rd26];
	// end inline asm
	mov.b32 	%f62, %r75;
	add.s64 	%rd27, %rd19, 8192;
	// begin inline asm
	ld.global.nc.u32 %r76, [%rd27];
	// end inline asm
	mov.b32 	%f63, %r76;
	add.s64 	%rd28, %rd19, 9216;
	// begin inline asm
	ld.global.nc.u32 %r77, [%rd28];
	// end inline asm
	mov.b32 	%f64, %r77;
	add.s64 	%rd29, %rd19, 10240;
	// begin inline asm
	ld.global.nc.u32 %r78, [%rd29];
	// end inline asm
	mov.b32 	%f65, %r78;
	add.s64 	%rd30, %rd19, 11264;
	// begin inline asm
	ld.global.nc.u32 %r79, [%rd30];
	// end inline asm
	mov.b32 	%f66, %r79;
	add.s64 	%rd31, %rd19, 12288;
	// begin inline asm
	ld.global.nc.u32 %r80, [%rd31];
	// end inline asm
	mov.b32 	%f67, %r80;
	add.s64 	%rd32, %rd19, 13312;
	// begin inline asm
	ld.global.nc.u32 %r81, [%rd32];
	// end inline asm
	mov.b32 	%f68, %r81;
	add.s64 	%rd33, %rd19, 14336;
	// begin inline asm
	ld.global.nc.u32 %r82, [%rd33];
	// end inline asm
	mov.b32 	%f69, %r82;
	add.s64 	%rd34, %rd19, 15360;
	// begin inline asm
	ld.global.nc.u32 %r83, [%rd34];
	// end inline asm
	mov.b32 	%f70, %r83;
	add.f32 	%f71, %f55, %f56;
	add.f32 	%f72, %f57, %f58;
	add.f32 	%f73, %f59, %f60;
	add.f32 	%f74, %f61, %f62;
	add.f32 	%f75, %f63, %f64;
	add.f32 	%f76, %f65, %f66;
	add.f32 	%f77, %f67, %f68;
	add.f32 	%f78, %f69, %f70;
	add.f32 	%f79, %f71, %f72;
	add.f32 	%f80, %f73, %f74;
	add.f32 	%f81, %f75, %f76;
	add.f32 	%f82, %f77, %f78;
	add.f32 	%f83, %f79, %f80;
	add.f32 	%f84, %f81, %f82;
	add.f32 	%f423, %f83, %f84;
	setp.lt.u32 	%p4, %r67, 8192;
	mov.b32 	%r332, 4096;
	@%p4 bra 	$L__BB15_60;
	add.s32 	%r47, %r67, -4096;
	mov.b32 	%r332, 4096;
$L__BB15_58:
	mul.wide.s32 	%rd52, %r332, 4;
	add.s64 	%rd36, %rd19, %rd52;
	// begin inline asm
	ld.global.nc.u32 %r86, [%rd36];
	// end inline asm
	mov.b32 	%f85, %r86;
	add.s64 	%rd37, %rd36, 1024;
	// begin inline asm
	ld.global.nc.u32 %r87, [%rd37];
	// end inline asm
	mov.b32 	%f86, %r87;
	add.s64 	%rd38, %rd36, 2048;
	// begin inline asm
	ld.global.nc.u32 %r88, [%rd38];
	// end inline asm
	mov.b32 	%f87, %r88;
	add.s64 	%rd39, %rd36, 3072;
	// begin inline asm
	ld.global.nc.u32 %r89, [%rd39];
	// end inline asm
	mov.b32 	%f88, %r89;
	add.s64 	%rd40, %rd36, 4096;
	// begin inline asm
	ld.global.nc.u32 %r90, [%rd40];
	// end inline asm
	mov.b32 	%f89, %r90;
	add.s64 	%rd41, %rd36, 5120;
	// begin inline asm
	ld.global.nc.u32 %r91, [%rd41];
	// end inline asm
	mov.b32 	%f90, %r91;
	add.s64 	%rd42, %rd36, 6144;
	// begin inline asm
	ld.global.nc.u32 %r92, [%rd42];
	// end inline asm
	mov.b32 	%f91, %r92;
	add.s64 	%rd43, %rd36, 7168;
	// begin inline asm
	ld.global.nc.u32 %r93, [%rd43];
	// end inline asm
	mov.b32 	%f92, %r93;
	add.s64 	%rd44, %rd36, 8192;
	// begin inline asm
	ld.global.nc.u32 %r94, [%rd44];
	// end inline asm
	mov.b32 	%f93, %r94;
	add.s64 	%rd45, %rd36, 9216;
	// begin inline asm
	ld.global.nc.u32 %r95, [%rd45];
	// end inline asm
	mov.b32 	%f94, %r95;
	add.s64 	%rd46, %rd36, 10240;
	// begin inline asm
	ld.global.nc.u32 %r96, [%rd46];
	// end inline asm
	mov.b32 	%f95, %r96;
	add.s64 	%rd47, %rd36, 11264;
	// begin inline asm
	ld.global.nc.u32 %r97, [%rd47];
	// end inline asm
	mov.b32 	%f96, %r97;
	add.s64 	%rd48, %rd36, 12288;
	// begin inline asm
	ld.global.nc.u32 %r98, [%rd48];
	// end inline asm
	mov.b32 	%f97, %r98;
	add.s64 	%rd49, %rd36, 13312;
	// begin inline asm
	ld.global.nc.u32 %r99, [%rd49];
	// end inline asm
	mov.b32 	%f98, %r99;
	add.s64 	%rd50, %rd36, 14336;
	// begin inline asm
	ld.global.nc.u32 %r100, [%rd50];
	// end inline asm
	mov.b32 	%f99, %r100;
	add.s64 	%rd51, %rd36, 15360;
	// begin inline asm
	ld.global.nc.u32 %r101, [%rd51];
	// end inline asm
	mov.b32 	%f100, %r101;
	add.f32 	%f101, %f423, %f85;
	add.f32 	%f102, %f86, %f87;
	add.f32 	%f103, %f88, %f89;
	add.f32 	%f104, %f90, %f91;
	add.f32 	%f105, %f92, %f93;
	add.f32 	%f106, %f94, %f95;
	add.f32 	%f107, %f96, %f97;
	add.f32 	%f108, %f98, %f99;
	add.f32 	%f109, %f101, %f102;
	add.f32 	%f110, %f103, %f104;
	add.f32 	%f111, %f105, %f106;
	add.f32 	%f112, %f107, %f108;
	add.f32 	%f113, %f109, %f110;
	add.f32 	%f114, %f111, %f112;
	add.f32 	%f115, %f113, %f114;
	add.f32 	%f423, %f115, %f100;
	sub.s32 	%r102, %r67, %r332;
	setp.lt.s32 	%p5, %r102, 4096;
	@%p5 bra 	$L__BB15_68;
	add.s32 	%r332, %r332, 4096;
	setp.le.s32 	%p6, %r332, %r47;
	@%p6 bra 	$L__BB15_58;
$L__BB15_60:
	setp.le.s32 	%p7, %r67, %r332;
	@%p7 bra 	$L__BB15_68;
	sub.s32 	%r51, %r67, %r332;
	setp.ge.s32 	%p8, %r46, %r51;
	@%p8 bra 	$L__BB15_68;
	not.b32 	%r103, %r46;
	add.s32 	%r104, %r67, %r103;
	sub.s32 	%r52, %r104, %r332;
	and.b32  	%r105, %r52, 768;
	setp.eq.s32 	%p9, %r105, 768;
	mov.u32 	%r336, %r46;
	@%p9 bra 	$L__BB15_65;
	add.s32 	%r334, %r46, %r332;
	shr.u32 	%r106, %r52, 8;
	add.s32 	%r107, %r106, 1;
	and.b32  	%r108, %r107, 3;
	neg.s32 	%r333, %r108;
	mov.u32 	%r336, %r46;
$L__BB15_64:
	.pragma "nounroll";
	mul.wide.u32 	%rd54, %r334, 4;
	add.s64 	%rd53, %rd16, %rd54;
	// begin inline asm
	ld.global.nc.u32 %r109, [%rd53];
	// end inline asm
	mov.b32 	%f117, %r109;
	add.f32 	%f423, %f423, %f117;
	add.s32 	%r336, %r336, 256;
	add.s32 	%r334, %r334, 256;
	add.s32 	%r333, %r333, 1;
	setp.ne.s32 	%p10, %r333, 0;
	@%p10 bra 	$L__BB15_64;
$L__BB15_65:
	setp.lt.u32 	%p11, %r52, 768;
	@%p11 bra 	$L__BB15_68;
	cvt.u64.u32 	%rd55, %r336;
	cvt.u64.u32 	%rd56, %r332;
	add.s64 	%rd57, %rd55, %rd56;
	shl.b64 	%rd58, %rd57, 2;
	add.s64 	%rd59, %rd58, %rd16;
	add.s64 	%rd124, %rd59, 2048;
	add.s32 	%r337, %r336, %r332;
$L__BB15_67:
	mul.wide.u32 	%rd64, %r337, 4;
	add.s64 	%rd60, %rd16, %rd64;
	// begin inline asm
	ld.global.nc.u32 %r110, [%rd60];
	// end inline asm
	mov.b32 	%f118, %r110;
	add.f32 	%f119, %f423, %f118;
	add.s64 	%rd61, %rd124, -1024;
	// begin inline asm
	ld.global.nc.u32 %r111, [%rd61];
	// end inline asm
	mov.b32 	%f120, %r111;
	add.f32 	%f121, %f119, %f120;
	// begin inline asm
	ld.global.nc.u32 %r112, [%rd124];
	// end inline asm
	mov.b32 	%f122, %r112;
	add.f32 	%f123, %f121, %f122;
	add.s64 	%rd63, %rd124, 1024;
	// begin inline asm
	ld.global.nc.u32 %r113, [%rd63];
	// end inline asm
	mov.b32 	%f124, %r113;
	add.f32 	%f423, %f123, %f124;
	add.s32 	%r336, %r336, 1024;
	add.s64 	%rd124, %rd124, 4096;
	add.s32 	%r337, %r337, 1024;
	setp.lt.s32 	%p12, %r336, %r51;
	@%p12 bra 	$L__BB15_67;
$L__BB15_68:
	// begin inline asm
	mov.u32 %r114, %laneid;
	// end inline asm
	mov.b32 	%r115, 1;
	mov.b32 	%r128, 31;
	mov.b32 	%r129, -1;
	// begin inline asm
	{  .reg .f32 r0;  .reg .pred p;  shfl.sync.down.b32 r0|p, %f423, %r115, %r128, %r129;  @p add.f32 r0, r0, %f423;  mov.f32 %f125, r0;}
	// end inline asm
	mov.b32 	%r118, 2;
	// begin inline asm
	{  .reg .f32 r0;  .reg .pred p;  shfl.sync.down.b32 r0|p, %f125, %r118, %r128, %r129;  @p add.f32 r0, r0, %f125;  mov.f32 %f128, r0;}
	// end inline asm
	mov.b32 	%r121, 4;
	// begin inline asm
	{  .reg .f32 r0;  .reg .pred p;  shfl.sync.down.b32 r0|p, %f128, %r121, %r128, %r129;  @p add.f32 r0, r0, %f128;  mov.f32 %f131, r0;}
	// end inline asm
	mov.b32 	%r124, 8;
	// begin inline asm
	{  .reg .f32 r0;  .reg .pred p;  shfl.sync.down.b32 r0|p, %f131, %r124, %r128, %r129;  @p add.f32 r0, r0, %f131;  mov.f32 %f134, r0;}
	// end inline asm
	mov.b32 	%r127, 16;
	// begin inline asm
	{  .reg .f32 r0;  .reg .pred p;  shfl.sync.down.b32 r0|p, %f134, %r127, %r128, %r129;  @p add.f32 r0, r0, %f134;  mov.f32 %f424, r0;}
	// end inline asm
	setp.ne.s32 	%p13, %r114, 0;
	@%p13 bra 	$L__BB15_70;
	shr.u32 	%r130, %r46, 3;
	and.b32  	%r131, %r130, 124;
	mov.u32 	%r132, _ZZN3cub18CUB_300001_SM_10006detail6reduce28DeviceReduceSingleTileKernelINS2_10policy_hubIfyN4cuda3std3__44plusIvEEE10Policy1000EPfSC_iS9_ffNS7_10__identityEEEvT0_T1_T2_T3_T4_T6_E12temp_storage;
	add.s32 	%r133, %r132, %r131;
	st.shared.f32 	[%r133+8], %f424;
$L__BB15_70:
	bar.sync 	0;
	setp.ne.s32 	%p14, %r46, 0;
	@%p14 bra 	$L__BB15_72;
	ld.shared.f32 	%f140, [_ZZN3cub18CUB_300001_SM_10006detail6reduce28DeviceReduceSingleTileKernelINS2_10policy_hubIfyN4cuda3std3__44plusIvEEE10Policy1000EPfSC_iS9_ffNS7_10__identityEEEvT0_T1_T2_T3_T4_T6_E12temp_storage+12];
	add.f32 	%f141, %f424, %f140;
	ld.shared.f32 	%f142, [_ZZN3cub18CUB_300001_SM_10006detail6reduce28DeviceReduceSingleTileKernelINS2_10policy_hubIfyN4cuda3std3__44plusIvEEE10Policy1000EPfSC_iS9_ffNS7_10__identityEEEvT0_T1_T2_T3_T4_T6_E12temp_storage+16];
	add.f32 	%f143, %f141, %f142;
	ld.shared.f32 	%f144, [_ZZN3cub18CUB_300001_SM_10006detail6reduce28DeviceReduceSingleTileKernelINS2_10policy_hubIfyN4cuda3std3__44plusIvEEE10Policy1000EPfSC_iS9_ffNS7_10__identityEEEvT0_T1_T2_T3_T4_T6_E12temp_storage+20];
	add.f32 	%f145, %f143, %f144;
	ld.shared.f32 	%f146, [_ZZN3cub18CUB_300001_SM_10006detail6reduce28DeviceReduceSingleTileKernelINS2_10policy_hubIfyN4cuda3std3__44plusIvEEE10Policy1000EPfSC_iS9_ffNS7_10__identityEEEvT0_T1_T2_T3_T4_T6_E12temp_storage+24];
	add.f32 	%f147, %f145, %f146;
	ld.shared.f32 	%f148, [_ZZN3cub18CUB_300001_SM_10006detail6reduce28DeviceReduceSingleTileKernelINS2_10policy_hubIfyN4cuda3std3__44plusIvEEE10Policy1000EPfSC_iS9_ffNS7_10__identityEEEvT0_T1_T2_T3_T4_T6_E12temp_storage+28];
	add.f32 	%f149, %f147, %f148;
	ld.shared.f32 	%f150, [_ZZN3cub18CUB_300001_SM_10006detail6reduce28DeviceReduceSingleTileKernelINS2_10policy_hubIfyN4cuda3std3__44plusIvEEE10Policy1000EPfSC_iS9_ffNS7_10__identityEEEvT0_T1_T2_T3_T4_T6_E12temp_storage+32];
	add.f32 	%f151, %f149, %f150;
	ld.shared.f32 	%f152, [_ZZN3cub18CUB_300001_SM_10006detail6reduce28DeviceReduceSingleTileKernelINS2_10policy_hubIfyN4cuda3std3__44plusIvEEE10Policy1000EPfSC_iS9_ffNS7_10__identityEEEvT0_T1_T2_T3_T4_T6_E12temp_storage+36];
	add.f32 	%f424, %f151, %f152;
$L__BB15_72:
	mov.u32 	%r311, %tid.x;
	setp.ne.s32 	%p65, %r311, 0;
	@%p65 bra 	$L__BB15_74;
	add.f32 	%f397, %f54, %f424;
	st.global.f32 	[%rd1], %f397;
$L__BB15_74:
	ret;

}
	// .globl	_ZN3cub18CUB_300001_SM_10006detail6reduce28DeviceReduceSingleTileKernelINS2_10policy_hubIfjN4cuda3std3__44plusIvEEE10Policy1000EPfSC_jS9_ffNS7_10__identityEEEvT0_T1_T2_T3_T4_T6_
.visible .entry _ZN3cub18CUB_300001_SM_10006detail6reduce28DeviceReduceSingleTileKernelINS2_10policy_hubIfjN4cuda3std3__44plusIvEEE10Policy1000EPfSC_jS9_ffNS7_10__identityEEEvT0_T1_T2_T3_T4_T6_(
	.param .u64 .ptr .align 1 _ZN3cub18CUB_300001_SM_10006detail6reduce28DeviceReduceSingleTileKernelINS2_10policy_hubIfjN4cuda3std3__44plusIvEEE10Policy1000EPfSC_jS9_ffNS7_10__identityEEEvT0_T1_T2_T3_T4_T6__param_0,
	.param .u64 .ptr .align 1 _ZN3cub18CUB_300001_SM_10006detail6reduce28DeviceReduceSingleTileKernelINS2_10policy_hubIfjN4cuda3std3__44plusIvEEE10Policy1000EPfSC_jS9_ffNS7_10__identityEEEvT0_T1_T2_T3_T4_T6__param_1,
	.param .u32 _ZN3cub18CUB_300001_SM_10006detail6reduce28DeviceReduceSingleTileKernelINS2_10policy_hubIfjN4cuda3std3__44plusIvEEE10Policy1000EPfSC_jS9_ffNS7_10__identityEEEvT0_T1_T2_T3_T4_T6__param_2,
	.param .align 1 .b8 _ZN3cub18CUB_300001_SM_10006detail6reduce28DeviceReduceSingleTileKernelINS2_10policy_hubIfjN4cuda3std3__44plusIvEEE10Policy1000EPfSC_jS9_ffNS7_10__identityEEEvT0_T1_T2_T3_T4_T6__param_3[1],
	.param .f32 _ZN3cub18CUB_300001_SM_10006detail6reduce28DeviceReduceSingleTileKernelINS2_10policy_hubIfjN4cuda3std3__44plusIvEEE10Policy1000EPfSC_jS9_ffNS7_10__identityEEEvT0_T1_T2_T3_T4_T6__param_4,
	.param .align 1 .b8 _ZN3cub18CUB_300001_SM_10006detail6reduce28DeviceReduceSingleTileKernelINS2_10policy_hubIfjN4cuda3std3__44plusIvEEE10Policy1000EPfSC_jS9_ffNS7_10__identityEEEvT0_T1_T2_T3_T4_T6__param_5[1]
)
.maxntid 512
.minnctapersm 1
{
	.reg .pred 	%p<83>;
	.reg .b32 	%r<351>;
	.reg .b32 	%f<537>;
	.reg .b64 	%rd<130>;
	// demoted variable
	.shared .align 4 .b8 _ZZN3cub18CUB_300001_SM_10006detail6reduce28DeviceReduceSingleTileKernelINS2_10policy_hubIfjN4cuda3std3__44plusIvEEE10Policy1000EPfSC_jS9_ffNS7_10__identityEEEvT0_T1_T2_T3_T4_T6_E12temp_storage[84];
	ld.param.u64 	%rd15, [_ZN3cub18CUB_300001_SM_10006detail6reduce28DeviceReduceSingleTileKernelINS2_10policy_hubIfjN4cuda3std3__44plusIvEEE10Policy1000EPfSC_jS9_ffNS7_10__identityEEEvT0_T1_T2_T3_T4_T6__param_0];
	ld.param.u64 	%rd16, [_ZN3cub18CUB_300001_SM_10006detail6reduce28DeviceReduceSingleTileKernelINS2_10policy_hubIfjN4cuda3std3__44plusIvEEE10Policy1000EPfSC_jS9_ffNS7_10__identityEEEvT0_T1_T2_T3_T4_T6__param_1];
	ld.param.u32 	%r70, [_ZN3cub18CUB_300001_SM_10006detail6reduce28DeviceReduceSingleTileKernelINS2_10policy_hubIfjN4cuda3std3__44plusIvEEE10Policy1000EPfSC_jS9_ffNS7_10__identityEEEvT0_T1_T2_T3_T4_T6__param_2];
	ld.param.f32 	%f54, [_ZN3cub18CUB_300001_SM_10006detail6reduce28DeviceReduceSingleTileKernelINS2_10policy_hubIfjN4cuda3std3__44plusIvEEE10Policy1000EPfSC_jS9_ffNS7_10__identityEEEvT0_T1_T2_T3_T4_T6__param_4];
	cvta.to.global.u64 	%rd1, %rd16;
	setp.ne.s32 	%p1, %r70, 0;
	@%p1 bra 	$L__BB16_3;
	mov.u32 	%r324, %tid.x;
	setp.ne.s32 	%p82, %r324, 0;
	@%p82 bra 	$L__BB16_76;
	st.global.f32 	[%rd1], %f54;
	bra.uni 	$L__BB16_76;
$L__BB16_3:
	and.b64  	%rd17, %rd15, 7;
	setp.ne.s64 	%p2, %rd17, 0;
	@%p2 bra 	$L__BB16_39;
	setp.gt.u32 	%p42, %r70, 8191;
	@%p42 bra 	$L__BB16_23;
	mov.u32 	%r1, %tid.x;
	setp.ge.u32 	%p54, %r1, %r70;
	mov.f32 	%f515, 0f00000000;
	mov.u32 	%r328, %r1;
	@%p54 bra 	$L__BB16_7;
	mul.wide.u32 	%rd118, %r1, 4;
	add.s64 	%rd117, %rd15, %rd118;
	// begin inline asm
	ld.global.nc.u32 %r268, [%rd117];
	// end inline asm
	mov.b32 	%f515, %r268;
	add.s32 	%r328, %r1, 512;
$L__BB16_7:
	setp.ge.u32 	%p55, %r328, %r70;
	@%p55 bra 	$L__BB16_14;
	not.b32 	%r269, %r328;
	add.s32 	%r4, %r70, %r269;
	and.b32  	%r270, %r4, 1536;
	setp.eq.s32 	%p56, %r270, 1536;
	@%p56 bra 	$L__BB16_11;
	mul.wide.u32 	%rd119, %r328, 4;
	add.s64 	%rd126, %rd15, %rd119;
	shr.u32 	%r271, %r4, 9;
	add.s32 	%r272, %r271, 1;
	and.b32  	%r273, %r272, 3;
	neg.s32 	%r326, %r273;
$L__BB16_10:
	.pragma "nounroll";
	// begin inline asm
	ld.global.nc.u32 %r274, [%rd126];
	// end inline asm
	mov.b32 	%f398, %r274;
	add.f32 	%f515, %f515, %f398;
	add.s32 	%r328, %r328, 512;
	add.s64 	%rd126, %rd126, 2048;
	add.s32 	%r326, %r326, 1;
	setp.ne.s32 	%p57, %r326, 0;
	@%p57 bra 	$L__BB16_10;
$L__BB16_11:
	setp.lt.u32 	%p58, %r4, 1536;
	@%p58 bra 	$L__BB16_14;
	mul.wide.u32 	%rd121, %r328, 4;
	add.s64 	%rd127, %rd15, %rd121;
$L__BB16_13:
	// begin inline asm
	ld.global.nc.u32 %r275, [%rd127];
	// end inline asm
	mov.b32 	%f399, %r275;
	add.f32 	%f400, %f515, %f399;
	add.s64 	%rd123, %rd127, 2048;
	// begin inline asm
	ld.global.nc.u32 %r276, [%rd123];
	// end inline asm
	mov.b32 	%f401, %r276;
	add.f32 	%f402, %f400, %f401;
	add.s64 	%rd124, %rd127, 4096;
	// begin inline asm
	ld.global.nc.u32 %r277, [%rd124];
	// end inline asm
	mov.b32 	%f403, %r277;
	add.f32 	%f404, %f402, %f403;
	add.s64 	%rd125, %rd127, 6144;
	// begin inline asm
	ld.global.nc.u32 %r278, [%rd125];
	// end inline asm
	mov.b32 	%f405, %r278;
	add.f32 	%f515, %f404, %f405;
	add.s32 	%r328, %r328, 2048;
	add.s64 	%rd127, %rd127, 8192;
	setp.lt.s32 	%p59, %r328, %r70;
	@%p59 bra 	$L__BB16_13;
$L__BB16_14:
	setp.lt.u32 	%p60, %r70, 512;
	@%p60 bra 	$L__BB16_19;
	// begin inline asm
	mov.u32 %r303, %laneid;
	// end inline asm
	mov.b32 	%r304, 1;
	mov.b32 	%r317, 31;
	mov.b32 	%r318, -1;
	// begin inline asm
	{  .reg .f32 r0;  .reg .pred p;  shfl.sync.down.b32 r0|p, %f515, %r304, %r317, %r318;  @p add.f32 r0, r0, %f515;  mov.f32 %f465, r0;}
	// end inline asm
	mov.b32 	%r307, 2;
	// begin inline asm
	{  .reg .f32 r0;  .reg .pred p;  shfl.sync.down.b32 r0|p, %f465, %r307, %r317, %r318;  @p add.f32 r0, r0, %f465;  mov.f32 %f468, r0;}
	// end inline asm
	mov.b32 	%r310, 4;
	// begin inline asm
	{  .reg .f32 r0;  .reg .pred p;  shfl.sync.down.b32 r0|p, %f468, %r310, %r317, %r318;  @p add.f32 r0, r0, %f468;  mov.f32 %f471, r0;}
	// end inline asm
	mov.b32 	%r313, 8;
	// begin inline asm
	{  .reg .f32 r0;  .reg .pred p;  shfl.sync.down.b32 r0|p, %f471, %r313, %r317, %r318;  @p add.f32 r0, r0, %f471;  mov.f32 %f474, r0;}
	// end inline asm
	mov.b32 	%r316, 16;
	// begin inline asm
	{  .reg .f32 r0;  .reg .pred p;  shfl.sync.down.b32 r0|p, %f474, %r316, %r317, %r318;  @p add.f32 r0, r0, %f474;  mov.f32 %f536, r0;}
	// end inline asm
	setp.ne.s32 	%p79, %r303, 0;
	@%p79 bra 	$L__BB16_17;
	shr.u32 	%r319, %r1, 3;
	and.b32  	%r320, %r319, 124;
	mov.u32 	%r321, _ZZN3cub18CUB_300001_SM_10006detail6reduce28DeviceReduceSingleTileKernelINS2_10policy_hubIfjN4cuda3std3__44plusIvEEE10Policy1000EPfSC_jS9_ffNS7_10__identityEEEvT0_T1_T2_T3_T4_T6_E12temp_storage;
	add.s32 	%r322, %r321, %r320;
	st.shared.f32 	[%r322+16], %f536;
$L__BB16_17:
	bar.sync 	0;
	setp.ne.s32 	%p80, %r1, 0;
	@%p80 bra 	$L__BB16_74;
	ld.shared.f32 	%f480, [_ZZN3cub18CUB_300001_SM_10006detail6reduce28DeviceReduceSingleTileKernelINS2_10policy_hubIfjN4cuda3std3__44plusIvEEE10Policy1000EPfSC_jS9_ffNS7_10__identityEEEvT0_T1_T2_T3_T4_T6_E12temp_storage+20];
	add.f32 	%f481, %f536, %f480;
	ld.shared.f32 	%f482, [_ZZN3cub18CUB_300001_SM_10006detail6reduce28DeviceReduceSingleTileKernelINS2_10policy_hubIfjN4cuda3std3__44plusIvEEE10Policy1000EPfSC_jS9_ffNS7_10__identityEEEvT0_T1_T2_T3_T4_T6_E12temp_storage+24];
	add.f32 	%f483, %f481, %f482;
	ld.shared.f32 	%f484, [_ZZN3cub18CUB_300001_SM_10006detail6reduce28DeviceReduceSingleTileKernelINS2_10policy_hubIfjN4cuda3std3__44plusIvEEE10Policy1000EPfSC_jS9_ffNS7_10__identityEEEvT0_T1_T2_T3_T4_T6_E12temp_storage+28];
	add.f32 	%f485, %f483, %f484;
	ld.shared.f32 	%f486, [_ZZN3cub18CUB_300001_SM_10006detail6reduce28DeviceReduceSingleTileKernelINS2_10policy_hubIfjN4cuda3std3__44plusIvEEE10Policy1000EPfSC_jS9_ffNS7_10__identityEEEvT0_T1_T2_T3_T4_T6_E12temp_storage+32];
	add.f32 	%f487, %f485, %f486;
	ld.shared.f32 	%f488, [_ZZN3cub18CUB_300001_SM_10006detail6reduce28DeviceReduceSingleTileKernelINS2_10policy_hubIfjN4cuda3std3__44plusIvEEE10Policy1000EPfSC_jS9_ffNS7_10__identityEEEvT0_T1_T2_T3_T4_T6_E12temp_storage+36];
	add.f32 	%f489, %f487, %f488;
	ld.shared.f32 	%f490, [_ZZN3cub18CUB_300001_SM_10006detail6reduce28DeviceReduceSingleTileKernelINS2_10policy_hubIfjN4cuda3std3__44plusIvEEE10Policy1000EPfSC_jS9_ffNS7_10__identityEEEvT0_T1_T2_T3_T4_T6_E12temp_storage+40];
	add.f32 	%f491, %f489, %f490;
	ld.shared.f32 	%f492, [_ZZN3cub18CUB_300001_SM_10006detail6reduce28DeviceReduceSingleTileKernelINS2_10policy_hubIfjN4cuda3std3__44plusIvEEE10Policy1000EPfSC_jS9_ffNS7_10__identityEEEvT0_T1_T2_T3_T4_T6_E12temp_storage+44];
	add.f32 	%f493, %f491, %f492;
	ld.shared.f32 	%f494, [_ZZN3cub18CUB_300001_SM_10006detail6reduce28DeviceReduceSingleTileKernelINS2_10policy_hubIfjN4cuda3std3__44plusIvEEE10Policy1000EPfSC_jS9_ffNS7_10__identityEEEvT0_T1_T2_T3_T4_T6_E12temp_storage+48];
	add.f32 	%f495, %f493, %f494;
	ld.shared.f32 	%f496, [_ZZN3cub18CUB_300001_SM_10006detail6reduce28DeviceReduceSingleTileKernelINS2_10policy_hubIfjN4cuda3std3__44plusIvEEE10Policy1000EPfSC_jS9_ffNS7_10__identityEEEvT0_T1_T2_T3_T4_T6_E12temp_storage+52];
	add.f32 	%f497, %f495, %f496;
	ld.shared.f32 	%f498, [_ZZN3cub18CUB_300001_SM_10006detail6reduce28DeviceReduceSingleTileKernelINS2_10policy_hubIfjN4cuda3std3__44plusIvEEE10Policy1000EPfSC_jS9_ffNS7_10__identityEEEvT0_T1_T2_T3_T4_T6_E12temp_storage+56];
	add.f32 	%f499, %f497, %f498;
	ld.shared.f32 	%f500, [_ZZN3cub18CUB_300001_SM_10006detail6reduce28DeviceReduceSingleTileKernelINS2_10policy_hubIfjN4cuda3std3__44plusIvEEE10Policy1000EPfSC_jS9_ffNS7_10__identityEEEvT0_T1_T2_T3_T4_T6_E12temp_storage+60];
	add.f32 	%f501, %f499, %f500;
	ld.shared.f32 	%f502, [_ZZN3cub18CUB_300001_SM_10006detail6reduce28DeviceReduceSingleTileKernelINS2_10policy_hubIfjN4cuda3std3__44plusIvEEE10Policy1000EPfSC_jS9_ffNS7_10__identityEEEvT0_T1_T2_T3_T4_T6_E12temp_storage+64];
	add.f32 	%f503, %f501, %f502;
	ld.shared.f32 	%f504, [_ZZN3cub18CUB_300001_SM_10006detail6reduce28DeviceReduceSingleTileKernelINS2_10policy_hubIfjN4cuda3std3__44plusIvEEE10Policy1000EPfSC_jS9_ffNS7_10__identityEEEvT0_T1_T2_T3_T4_T6_E12temp_storage+68];
	add.f32 	%f505, %f503, %f504;
	ld.shared.f32 	%f506, [_ZZN3cub18CUB_300001_SM_10006detail6reduce28DeviceReduceSingleTileKernelINS2_10policy_hubIfjN4cuda3std3__44plusIvEEE10Policy1000EPfSC_jS9_ffNS7_10__identityEEEvT0_T1_T2_T3_T4_T6_E12temp_storage+72];
	add.f32 	%f507, %f505, %f506;
	ld.shared.f32 	%f508, [_ZZN3cub18CUB_300001_SM_10006detail6reduce28DeviceReduceSingleTileKernelINS2_10policy_hubIfjN4cuda3std3__44plusIvEEE10Policy1000EPfSC_jS9_ffNS7_10__identityEEEvT0_T1_T2_T3_T4_T6_E12temp_storage+76];
	add.f32 	%f536, %f507, %f508;
	bra.uni 	$L__BB16_74;
$L__BB16_19:
	// begin inline asm
	mov.u32 %r279, %laneid;
	// end inline asm
	and.b32  	%r295, %r1, 992;
	add.s32 	%r296, %r295, 32;
	setp.gt.u32 	%p61, %r296, %r70;
	not.b32 	%r297, %r295;
	add.s32 	%r298, %r70, %r297;
	selp.b32 	%r293, %r298, 31, %p61;
	mov.b32 	%r280, 1;
	mov.b32 	%r294, -1;
	// begin inline asm
	{  .reg .f32 r0;  .reg .pred p;  shfl.sync.down.b32 r0|p, %f515, %r280, %r293, %r294;  @p add.f32 r0, r0, %f515;  mov.f32 %f406, r0;}
	// end inline asm
	mov.b32 	%r283, 2;
	// begin inline asm
	{  .reg .f32 r0;  .reg .pred p;  shfl.sync.down.b32 r0|p, %f406, %r283, %r293, %r294;  @p add.f32 r0, r0, %f406;  mov.f32 %f409, r0;}
	// end inline asm
	mov.b32 	%r286, 4;
	// begin inline asm
	{  .reg .f32 r0;  .reg .pred p;  shfl.sync.down.b32 r0|p, %f409, %r286, %r293, %r294;  @p add.f32 r0, r0, %f409;  mov.f32 %f412, r0;}
	// end inline asm
	mov.b32 	%r289, 8;
	// begin inline asm
	{  .reg .f32 r0;  .reg .pred p;  shfl.sync.down.b32 r0|p, %f412, %r289, %r293, %r294;  @p add.f32 r0, r0, %f412;  mov.f32 %f415, r0;}
	// end inline asm
	mov.b32 	%r292, 16;
	// begin inline asm
	{  .reg .f32 r0;  .reg .pred p;  shfl.sync.down.b32 r0|p, %f415, %r292, %r293, %r294;  @p add.f32 r0, r0, %f415;  mov.f32 %f536, r0;}
	// end inline asm
	setp.ne.s32 	%p62, %r279, 0;
	@%p62 bra 	$L__BB16_21;
	shr.u32 	%r299, %r1, 3;
	and.b32  	%r300, %r299, 124;
	mov.u32 	%r301, _ZZN3cub18CUB_300001_SM_10006detail6reduce28DeviceReduceSingleTileKernelINS2_10policy_hubIfjN4cuda3std3__44plusIvEEE10Policy1000EPfSC_jS9_ffNS7_10__identityEEEvT0_T1_T2_T3_T4_T6_E12temp_storage;
	add.s32 	%r302, %r301, %r300;
	st.shared.f32 	[%r302+16], %f536;
$L__BB16_21:
	bar.sync 	0;
	setp.ne.s32 	%p63, %r1, 0;
	@%p63 bra 	$L__BB16_74;
	setp.gt.u32 	%p64, %r70, 32;
	ld.shared.f32 	%f421, [_ZZN3cub18CUB_300001_SM_10006detail6reduce28DeviceReduceSingleTileKernelINS2_10policy_hubIfjN4cuda3std3__44plusIvEEE10Policy1000EPfSC_jS9_ffNS7_10__identityEEEvT0_T1_T2_T3_T4_T6_E12temp_storage+20];
	add.f32 	%f422, %f536, %f421;
	selp.f32 	%f423, %f422, %f536, %p64;
	setp.gt.u32 	%p65, %r70, 64;
	ld.shared.f32 	%f424, [_ZZN3cub18CUB_300001_SM_10006detail6reduce28DeviceReduceSingleTileKernelINS2_10policy_hubIfjN4cuda3std3__44plusIvEEE10Policy1000EPfSC_jS9_ffNS7_10__identityEEEvT0_T1_T2_T3_T4_T6_E12temp_storage+24];
	add.f32 	%f425, %f424, %f423;
	selp.f32 	%f426, %f425, %f423, %p65;
	setp.gt.u32 	%p66, %r70, 96;
	ld.shared.f32 	%f427, [_ZZN3cub18CUB_300001_SM_10006detail6reduce28DeviceReduceSingleTileKernelINS2_10policy_hubIfjN4cuda3std3__44plusIvEEE10Policy1000EPfSC_jS9_ffNS7_10__identityEEEvT0_T1_T2_T3_T4_T6_E12temp_storage+28];
	add.f32 	%f428, %f427, %f426;
	selp.f32 	%f429, %f428, %f426, %p66;
	setp.gt.u32 	%p67, %r70, 128;
	ld.shared.f32 	%f430, [_ZZN3cub18CUB_300001_SM_10006detail6reduce28DeviceReduceSingleTileKernelINS2_10policy_hubIfjN4cuda3std3__44plusIvEEE10Policy1000EPfSC_jS9_ffNS7_10__identityEEEvT0_T1_T2_T3_T4_T6_E12temp_storage+32];
	add.f32 	%f431, %f430, %f429;
	selp.f32 	%f432, %f431, %f429, %p67;
	setp.gt.u32 	%p68, %r70, 160;
	ld.shared.f32 	%f433, [_ZZN3cub18CUB_300001_SM_10006detail6reduce28DeviceReduceSingleTileKernelINS2_10policy_hubIfjN4cuda3std3__44plusIvEEE10Policy1000EPfSC_jS9_ffNS7_10__identityEEEvT0_T1_T2_T3_T4_T6_E12temp_storage+36];
	add.f32 	%f434, %f433, %f432;
	selp.f32 	%f435, %f434, %f432, %p68;
	setp.gt.u32 	%p69, %r70, 192;
	ld.shared.f32 	%f436, [_ZZN3cub18CUB_300001_SM_10006detail6reduce28DeviceReduceSingleTileKernelINS2_10policy_hubIfjN4cuda3std3__44plusIvEEE10Policy1000EPfSC_jS9_ffNS7_10__identityEEEvT0_T1_T2_T3_T4_T6_E12temp_storage+40];
	add.f32 	%f437, %f436, %f435;
	selp.f32 	%f438, %f437, %f435, %p69;
	setp.gt.u32 	%p70, %r70, 224;
	ld.shared.f32 	%f439, [_ZZN3cub18CUB_300001_SM_10006detail6reduce28DeviceReduceSingleTileKernelINS2_10policy_hubIfjN4cuda3std3__44plusIvEEE10Policy1000EPfSC_jS9_ffNS7_10__identityEEEvT0_T1_T2_T3_T4_T6_E12temp_storage+44];
	add.f32 	%f440, %f439, %f438;
	selp.f32 	%f441, %f440, %f438, %p70;
	setp.gt.u32 	%p71, %r70, 256;
	ld.shared.f32 	%f442, [_ZZN3cub18CUB_300001_SM_10006detail6reduce28DeviceReduceSingleTileKernelINS2_10policy_hubIfjN4cuda3std3__44plusIvEEE10Policy1000EPfSC_jS9_ffNS7_10__identityEEEvT0_T1_T2_T3_T4_T6_E12temp_storage+48];
	add.f32 	%f443, %f442, %f441;
	selp.f32 	%f444, %f443, %f441, %p71;
	setp.gt.u32 	%p72, %r70, 288;
	ld.shared.f32 	%f445, [_ZZN3cub18CUB_300001_SM_10006detail6reduce28DeviceReduceSingleTileKernelINS2_10policy_hubIfjN4cuda3std3__44plusIvEEE10Policy1000EPfSC_jS9_ffNS7_10__identityEEEvT0_T1_T2_T3_T4_T6_E12temp_storage+52];
	add.f32 	%f446, %f445, %f444;
	selp.f32 	%f447, %f446, %f444, %p72;
	setp.gt.u32 	%p73, %r70, 320;
	ld.shared.f32 	%f448, [_ZZN3cub18CUB_300001_SM_10006detail6reduce28DeviceReduceSingleTileKernelINS2_10policy_hubIfjN4cuda3std3__44plusIvEEE10Policy1000EPfSC_jS9_ffNS7_10__identityEEEvT0_T1_T2_T3_T4_T6_E12temp_storage+56];
	add.f32 	%f449, %f448, %f447;
	selp.f32 	%f450, %f449, %f447, %p73;
	setp.gt.u32 	%p74, %r70, 352;
	ld.shared.f32 	%f451, [_ZZN3cub18CUB_300001_SM_10006detail6reduce28DeviceReduceSingleTileKernelINS2_10policy_hubIfjN4cuda3std3__44plusIvEEE10Policy1000EPfSC_jS9_ffNS7_10__identityEEEvT0_T1_T2_T3_T4_T6_E12temp_storage+60];
	add.f32 	%f452, %f451, %f450;
	selp.f32 	%f453, %f452, %f450, %p74;
	setp.gt.u32 	%p75, %r70, 384;
	ld.shared.f32 	%f454, [_ZZN3cub18CUB_300001_SM_10006detail6reduce28DeviceReduceSingleTileKernelINS2_10policy_hubIfjN4cuda3std3__44plusIvEEE10Policy1000EPfSC_jS9_ffNS7_10__identityEEEvT0_T1_T2_T3_T4_T6_E12temp_storage+64];
	add.f32 	%f455, %f454, %f453;
	selp.f32 	%f456, %f455, %f453, %p75;
	setp.gt.u32 	%p76, %r70, 416;
	ld.shared.f32 	%f457, [_ZZN3cub18CUB_300001_SM_10006detail6reduce28DeviceReduceSingleTileKernelINS2_10policy_hubIfjN4cuda3std3__44plusIvEEE10Policy1000EPfSC_jS9_ffNS7_10__identityEEEvT0_T1_T2_T3_T4_T6_E12temp_storage+68];
	add.f32 	%f458, %f457, %f456;
	selp.f32 	%f459, %f458, %f456, %p76;
	setp.gt.u32 	%p77, %r70, 448;
	ld.shared.f32 	%f460, [_ZZN3cub18CUB_300001_SM_10006detail6reduce28DeviceReduceSingleTileKernelINS2_10policy_hubIfjN4cuda3std3__44plusIvEEE10Policy1000EPfSC_jS9_ffNS7_10__identityEEEvT0_T1_T2_T3_T4_T6_E12temp_storage+72];
	add.f32 	%f461, %f460, %f459;
	selp.f32 	%f462, %f461, %f459, %p77;
	setp.gt.u32 	%p78, %r70, 480;
	ld.shared.f32 	%f463, [_ZZN3cub18CUB_300001_SM_10006detail6reduce28DeviceReduceSingleTileKernelINS2_10policy_hubIfjN4cuda3std3__44plusIvEEE10Policy1000EPfSC_jS9_ffNS7_10__identityEEEvT0_T1_T2_T3_T4_T6_E12temp_storage+76];
	add.f32 	%f464, %f463, %f462;
	selp.f32 	%f536, %f464, %f462, %p78;
	bra.uni 	$L__BB16_74;
$L__BB16_23:
	mov.u32 	%r13, %tid.x;
	shl.b32 	%r14, %r13, 1;
	mul.wide.u32 	%rd89, %r14, 4;
	add.s64 	%rd74, %rd15, %rd89;
	// begin inline asm
	ld.global.nc.u64 %rd73, [%rd74];
	// end inline asm
	mov.b64 	{%r198, %r199}, %rd73;
	mov.b32 	%f282, %r199;
	mov.b32 	%f283, %r198;
	add.s64 	%rd76, %rd74, 4096;
	// begin inline asm
	ld.global.nc.u64 %rd75, [%rd76];
	// end inline asm
	mov.b64 	{%r200, %r201}, %rd75;
	mov.b32 	%f284, %r201;
	mov.b32 	%f285, %r200;
	add.s64 	%rd78, %rd74, 8192;
	// begin inline asm
	ld.global.nc.u64 %rd77, [%rd78];
	// end inline asm
	mov.b64 	{%r202, %r203}, %rd77;
	mov.b32 	%f286, %r203;
	mov.b32 	%f287, %r202;
	add.s64 	%rd80, %rd74, 12288;
	// begin inline asm
	ld.global.nc.u64 %rd79, [%rd80];
	// end inline asm
	mov.b64 	{%r204, %r205}, %rd79;
	mov.b32 	%f288, %r205;
	mov.b32 	%f289, %r204;
	add.s64 	%rd82, %rd74, 16384;
	// begin inline asm
	ld.global.nc.u64 %rd81, [%rd82];
	// end inline asm
	mov.b64 	{%r206, %r207}, %rd81;
	mov.b32 	%f290, %r207;
	mov.b32 	%f291, %r206;
	add.s64 	%rd84, %rd74, 20480;
	// begin inline asm
	ld.global.nc.u64 %rd83, [%rd84];
	// end inline asm
	mov.b64 	{%r208, %r209}, %rd83;
	mov.b32 	%f292, %r209;
	mov.b32 	%f293, %r208;
	add.s64 	%rd86, %rd74, 24576;
	// begin inline asm
	ld.global.nc.u64 %rd85, [%rd86];
	// end inline asm
	mov.b64 	{%r210, %r211}, %rd85;
	mov.b32 	%f294, %r211;
	mov.b32 	%f295, %r210;
	add.s64 	%rd88, %rd74, 28672;
	// begin inline asm
	ld.global.nc.u64 %rd87, [%rd88];
	// end inline asm
	mov.b64 	{%r212, %r213}, %rd87;
	mov.b32 	%f296, %r213;
	mov.b32 	%f297, %r212;
	add.f32 	%f298, %f283, %f282;
	add.f32 	%f299, %f285, %f284;
	add.f32 	%f300, %f287, %f286;
	add.f32 	%f301, %f289, %f288;
	add.f32 	%f302, %f291, %f290;
	add.f32 	%f303, %f293, %f292;
	add.f32 	%f304, %f295, %f294;
	add.f32 	%f305, %f297, %f296;
	add.f32 	%f306, %f298, %f299;
	add.f32 	%f307, %f300, %f301;
	add.f32 	%f308, %f302, %f303;
	add.f32 	%f309, %f304, %f305;
	add.f32 	%f310, %f306, %f307;
	add.f32 	%f311, %f308, %f309;
	add.f32 	%f522, %f310, %f311;
	add.s32 	%r15, %r70, -8192;
	setp.lt.u32 	%p43, %r15, 8192;
	mov.b32 	%r331, 8192;
	@%p43 bra 	$L__BB16_27;
	mov.b32 	%r331, 8192;
$L__BB16_25:
	add.s32 	%r215, %r331, %r14;
	mul.wide.u32 	%rd106, %r215, 4;
	add.s64 	%rd91, %rd15, %rd106;
	// begin inline asm
	ld.global.nc.u64 %rd90, [%rd91];
	// end inline asm
	mov.b64 	{%r216, %r217}, %rd90;
	mov.b32 	%f312, %r217;
	mov.b32 	%f313, %r216;
	add.s64 	%rd93, %rd91, 4096;
	// begin inline asm
	ld.global.nc.u64 %rd92, [%rd93];
	// end inline asm
	mov.b64 	{%r218, %r219}, %rd92;
	mov.b32 	%f314, %r219;
	mov.b32 	%f315, %r218;
	add.s64 	%rd95, %rd91, 8192;
	// begin inline asm
	ld.global.nc.u64 %rd94, [%rd95];
	// end inline asm
	mov.b64 	{%r220, %r221}, %rd94;
	mov.b32 	%f316, %r221;
	mov.b32 	%f317, %r220;
	add.s64 	%rd97, %rd91, 12288;
	// begin inline asm
	ld.global.nc.u64 %rd96, [%rd97];
	// end inline asm
	mov.b64 	{%r222, %r223}, %rd96;
	mov.b32 	%f318, %r223;
	mov.b32 	%f319, %r222;
	add.s64 	%rd99, %rd91, 16384;
	// begin inline asm
	ld.global.nc.u64 %rd98, [%rd99];
	// end inline asm
	mov.b64 	{%r224, %r225}, %rd98;
	mov.b32 	%f320, %r225;
	mov.b32 	%f321, %r224;
	add.s64 	%rd101, %rd91, 20480;
	// begin inline asm
	ld.global.nc.u64 %rd100, [%rd101];
	// end inline asm
	mov.b64 	{%r226, %r227}, %rd100;
	mov.b32 	%f322, %r227;
	mov.b32 	%f323, %r226;
	add.s64 	%rd103, %rd91, 24576;
	// begin inline asm
	ld.global.nc.u64 %rd102, [%rd103];
	// end inline asm
	mov.b64 	{%r228, %r229}, %rd102;
	mov.b32 	%f324, %r229;
	mov.b32 	%f325, %r228;
	add.s64 	%rd105, %rd91, 28672;
	// begin inline asm
	ld.global.nc.u64 %rd104, [%rd105];
	// end inline asm
	mov.b64 	{%r230, %r231}, %rd104;
	mov.b32 	%f326, %r231;
	mov.b32 	%f327, %r230;
	add.f32 	%f328, %f522, %f313;
	add.f32 	%f329, %f312, %f315;
	add.f32 	%f330, %f314, %f317;
	add.f32 	%f331, %f316, %f319;
	add.f32 	%f332, %f318, %f321;
	add.f32 	%f333, %f320, %f323;
	add.f32 	%f334, %f322, %f325;
	add.f32 	%f335, %f324, %f327;
	add.f32 	%f336, %f328, %f329;
	add.f32 	%f337, %f330, %f331;
	add.f32 	%f338, %f332, %f333;
	add.f32 	%f339, %f334, %f335;
	add.f32 	%f340, %f336, %f337;
	add.f32 	%f341, %f338, %f339;
	add.f32 	%f342, %f340, %f341;
	add.f32 	%f522, %f342, %f326;
	sub.s32 	%r232, %r70, %r331;
	setp.lt.u32 	%p44, %r232, 8192;
	@%p44 bra 	$L__BB16_35;
	add.s32 	%r331, %r331, 8192;
	setp.le.u32 	%p45, %r331, %r15;
	@%p45 bra 	$L__BB16_25;
$L__BB16_27:
	setp.le.u32 	%p46, %r70, %r331;
	@%p46 bra 	$L__BB16_35;
	sub.s32 	%r19, %r70, %r331;
	setp.ge.s32 	%p47, %r13, %r19;
	@%p47 bra 	$L__BB16_35;
	not.b32 	%r233, %r13;
	add.s32 	%r234, %r70, %r233;
	sub.s32 	%r20, %r234, %r331;
	and.b32  	%r235, %r20, 1536;
	setp.eq.s32 	%p48, %r235, 1536;
	mov.u32 	%r335, %r13;
	@%p48 bra 	$L__BB16_32;
	add.s32 	%r333, %r13, %r331;
	shr.u32 	%r236, %r20, 9;
	add.s32 	%r237, %r236, 1;
	and.b32  	%r238, %r237, 3;
	neg.s32 	%r332, %r238;
	mov.u32 	%r335, %r13;
$L__BB16_31:
	.pragma "nounroll";
	mul.wide.u32 	%rd108, %r333, 4;
	add.s64 	%rd107, %rd15, %rd108;
	// begin inline asm
	ld.global.nc.u32 %r239, [%rd107];
	// end inline asm
	mov.b32 	%f344, %r239;
	add.f32 	%f522, %f522, %f344;
	add.s32 	%r335, %r335, 512;
	add.s32 	%r333, %r333, 512;
	add.s32 	%r332, %r332, 1;
	setp.ne.s32 	%p49, %r332, 0;
	@%p49 bra 	$L__BB16_31;
$L__BB16_32:
	setp.lt.u32 	%p50, %r20, 1536;
	@%p50 bra 	$L__BB16_35;
	add.s32 	%r337, %r335, 1024;
	add.s32 	%r336, %r335, %r331;
$L__BB16_34:
	mul.wide.u32 	%rd113, %r336, 4;
	add.s64 	%rd109, %rd15, %rd113;
	// begin inline asm
	ld.global.nc.u32 %r240, [%rd109];
	// end inline asm
	mov.b32 	%f345, %r240;
	add.f32 	%f346, %f522, %f345;
	add.s32 	%r244, %r336, 512;
	mul.wide.u32 	%rd114, %r244, 4;
	add.s64 	%rd110, %rd15, %rd114;
	// begin inline asm
	ld.global.nc.u32 %r241, [%rd110];
	// end inline asm
	mov.b32 	%f347, %r241;
	add.f32 	%f348, %f346, %f347;
	add.s32 	%r245, %r336, 1024;
	mul.wide.u32 	%rd115, %r245, 4;
	add.s64 	%rd111, %rd15, %rd115;
	// begin inline asm
	ld.global.nc.u32 %r242, [%rd111];
	// end inline asm
	mov.b32 	%f349, %r242;
	add.f32 	%f350, %f348, %f349;
	add.s32 	%r246, %r336, 1536;
	mul.wide.u32 	%rd116, %r246, 4;
	add.s64 	%rd112, %rd15, %rd116;
	// begin inline asm
	ld.global.nc.u32 %r243, [%rd112];
	// end inline asm
	mov.b32 	%f351, %r243;
	add.f32 	%f522, %f350, %f351;
	add.s32 	%r34, %r337, 2048;
	add.s32 	%r247, %r337, 1024;
	add.s32 	%r336, %r336, 2048;
	setp.lt.s32 	%p51, %r247, %r19;
	mov.u32 	%r337, %r34;
	@%p51 bra 	$L__BB16_34;
$L__BB16_35:
	// begin inline asm
	mov.u32 %r248, %laneid;
	// end inline asm
	mov.b32 	%r249, 1;
	mov.b32 	%r262, 31;
	mov.b32 	%r263, -1;
	// begin inline asm
	{  .reg .f32 r0;  .reg .pred p;  shfl.sync.down.b32 r0|p, %f522, %r249, %r262, %r263;  @p add.f32 r0, r0, %f522;  mov.f32 %f352, r0;}
	// end inline asm
	mov.b32 	%r252, 2;
	// begin inline asm
	{  .reg .f32 r0;  .reg .pred p;  shfl.sync.down.b32 r0|p, %f352, %r252, %r262, %r263;  @p add.f32 r0, r0, %f352;  mov.f32 %f355, r0;}
	// end inline asm
	mov.b32 	%r255, 4;
	// begin inline asm
	{  .reg .f32 r0;  .reg .pred p;  shfl.sync.down.b32 r0|p, %f355, %r255, %r262, %r263;  @p add.f32 r0, r0, %f355;  mov.f32 %f358, r0;}
	// end inline asm
	mov.b32 	%r258, 8;
	// begin inline asm
	{  .reg .f32 r0;  .reg .pred p;  shfl.sync.down.b32 r0|p, %f358, %r258, %r262, %r263;  @p add.f32 r0, r0, %f358;  mov.f32 %f361, r0;}
	// end inline asm
	mov.b32 	%r261, 16;
	// begin inline asm
	{  .reg .f32 r0;  .reg .pred p;  shfl.sync.down.b32 r0|p, %f361, %r261, %r262, %r263;  @p add.f32 r0, r0, %f361;  mov.f32 %f536, r0;}
	// end inline asm
	setp.ne.s32 	%p52, %r248, 0;
	@%p52 bra 	$L__BB16_37;
	shr.u32 	%r264, %r13, 3;
	and.b32  	%r265, %r264, 124;
	mov.u32 	%r266, _ZZN3cub18CUB_300001_SM_10006detail6reduce28DeviceReduceSingleTileKernelINS2_10policy_hubIfjN4cuda3std3__44plusIvEEE10Policy1000EPfSC_jS9_ffNS7_10__identityEEEvT0_T1_T2_T3_T4_T6_E12temp_storage;
	add.s32 	%r267, %r266, %r265;
	st.shared.f32 	[%r267+16], %f536;
$L__BB16_37:
	bar.sync 	0;
	setp.ne.s32 	%p53, %r13, 0;
	@%p53 bra 	$L__BB16_74;
	ld.shared.f32 	%f367, [_ZZN3cub18CUB_300001_SM_10006detail6reduce28DeviceReduceSingleTileKernelINS2_10policy_hubIfjN4cuda3std3__44plusIvEEE10Policy1000EPfSC_jS9_ffNS7_10__identityEEEvT0_T1_T2_T3_T4_T6_E12temp_storage+20];
	add.f32 	%f368, %f536, %f367;
	ld.shared.f32 	%f369, [_ZZN3cub18CUB_300001_SM_10006detail6reduce28DeviceReduceSingleTileKernelINS2_10policy_hubIfjN4cuda3std3__44plusIvEEE10Policy1000EPfSC_jS9_ffNS7_10__identityEEEvT0_T1_T2_T3_T4_T6_E12temp_storage+24];
	add.f32 	%f370, %f368, %f369;
	ld.shared.f32 	%f371, [_ZZN3cub18CUB_300001_SM_10006detail6reduce28DeviceReduceSingleTileKernelINS2_10policy_hubIfjN4cuda3std3__44plusIvEEE10Policy1000EPfSC_jS9_ffNS7_10__identityEEEvT0_T1_T2_T3_T4_T6_E12temp_storage+28];
	add.f32 	%f372, %f370, %f371;
	ld.shared.f32 	%f373, [_ZZN3cub18CUB_300001_SM_10006detail6reduce28DeviceReduceSingleTileKernelINS2_10policy_hubIfjN4cuda3std3__44plusIvEEE10Policy1000EPfSC_jS9_ffNS7_10__identityEEEvT0_T1_T2_T3_T4_T6_E12temp_storage+32];
	add.f32 	%f374, %f372, %f373;
	ld.shared.f32 	%f375, [_ZZN3cub18CUB_300001_SM_10006detail6reduce28DeviceReduceSingleTileKernelINS2_10policy_hubIfjN4cuda3std3__44plusIvEEE10Policy1000EPfSC_jS9_ffNS7_10__identityEEEvT0_T1_T2_T3_T4_T6_E12temp_storage+36];
	add.f32 	%f376, %f374, %f375;
	ld.shared.f32 	%f377, [_ZZN3cub18CUB_300001_SM_10006detail6reduce28DeviceReduceSingleTileKernelINS2_10policy_hubIfjN4cuda3std3__44plusIvEEE10Policy1000EPfSC_jS9_ffNS7_10__identityEEEvT0_T1_T2_T3_T4_T6_E12temp_storage+40];
	add.f32 	%f378, %f376, %f377;
	ld.shared.f32 	%f379, [_ZZN3cub18CUB_300001_SM_10006detail6reduce28DeviceReduceSingleTileKernelINS2_10policy_hubIfjN4cuda3std3__44plusIvEEE10Policy1000EPfSC_jS9_ffNS7_10__identityEEEvT0_T1_T2_T3_T4_T6_E12temp_storage+44];
	add.f32 	%f380, %f378, %f379;
	ld.shared.f32 	%f381, [_ZZN3cub18CUB_300001_SM_10006detail6reduce28DeviceReduceSingleTileKernelINS2_10policy_hubIfjN4cuda3std3__44plusIvEEE10Policy1000EPfSC_jS9_ffNS7_10__identityEEEvT0_T1_T2_T3_T4_T6_E12temp_storage+48];
	add.f32 	%f382, %f380, %f381;
	ld.shared.f32 	%f383, [_ZZN3cub18CUB_300001_SM_10006detail6reduce28DeviceReduceSingleTileKernelINS2_10policy_hubIfjN4cuda3std3__44plusIvEEE10Policy1000EPfSC_jS9_ffNS7_10__identityEEEvT0_T1_T2_T3_T4_T6_E12temp_storage+52];
	add.f32 	%f384, %f382, %f383;
	ld.shared.f32 	%f385, [_ZZN3cub18CUB_300001_SM_10006detail6reduce28DeviceReduceSingleTileKernelINS2_10policy_hubIfjN4cuda3std3__44plusIvEEE10Policy1000EPfSC_jS9_ffNS7_10__identityEEEvT0_T1_T2_T3_T4_T6_E12temp_storage+56];
	add.f32 	%f386, %f384, %f385;
	ld.shared.f32 	%f387, [_ZZN3cub18CUB_300001_SM_10006detail6reduce28DeviceReduceSingleTileKernelINS2_10policy_hubIfjN4cuda3std3__44plusIvEEE10Policy1000EPfSC_jS9_ffNS7_10__identityEEEvT0_T1_T2_T3_T4_T6_E12temp_storage+60];
	add.f32 	%f388, %f386, %f387;
	ld.shared.f32 	%f389, [_ZZN3cub18CUB_300001_SM_10006detail6reduce28DeviceReduceSingleTileKernelINS2_10policy_hubIfjN4cuda3std3__44plusIvEEE10Policy1000EPfSC_jS9_ffNS7_10__identityEEEvT0_T1_T2_T3_T4_T6_E12temp_storage+64];
	add.f32 	%f390, %f388, %f389;
	ld.shared.f32 	%f391, [_ZZN3cub18CUB_300001_SM_10006detail6reduce28DeviceReduceSingleTileKernelINS2_10policy_hubIfjN4cuda3std3__44plusIvEEE10Policy1000EPfSC_jS9_ffNS7_10__identityEEEvT0_T1_T2_T3_T4_T6_E12temp_storage+68];
	add.f32 	%f392, %f390, %f391;
	ld.shared.f32 	%f393, [_ZZN3cub18CUB_300001_SM_10006detail6reduce28DeviceReduceSingleTileKernelINS2_10policy_hubIfjN4cuda3std3__44plusIvEEE10Policy1000EPfSC_jS9_ffNS7_10__identityEEEvT0_T1_T2_T3_T4_T6_E12temp_storage+72];
	add.f32 	%f394, %f392, %f393;
	ld.shared.f32 	%f395, [_ZZN3cub18CUB_300001_SM_10006detail6reduce28DeviceReduceSingleTileKernelINS2_10policy_hubIfjN4cuda3std3__44plusIvEEE10Policy1000EPfSC_jS9_ffNS7_10__identityEEEvT0_T1_T2_T3_T4_T6_E12temp_storage+76];
	add.f32 	%f536, %f394, %f395;
	bra.uni 	$L__BB16_74;
$L__BB16_39:
	setp.gt.u32 	%p3, %r70, 8191;
	@%p3 bra 	$L__BB16_58;
	mov.u32 	%r36, %tid.x;
	setp.ge.u32 	%p15, %r36, %r70;
	mov.f32 	%f528, 0f00000000;
	mov.u32 	%r341, %r36;
	@%p15 bra 	$L__BB16_42;
	mul.wide.u32 	%rd65, %r36, 4;
	add.s64 	%rd64, %rd15, %rd65;
	// begin inline asm
	ld.global.nc.u32 %r142, [%rd64];
	// end inline asm
	mov.b32 	%f528, %r142;
	add.s32 	%r341, %r36, 512;
$L__BB16_42:
	setp.ge.u32 	%p16, %r341, %r70;
	@%p16 bra 	$L__BB16_49;
	not.b32 	%r143, %r341;
	add.s32 	%r39, %r70, %r143;
	and.b32  	%r144, %r39, 1536;
	setp.eq.s32 	%p17, %r144, 1536;
	@%p17 bra 	$L__BB16_46;
	mul.wide.u32 	%rd66, %r341, 4;
	add.s64 	%rd128, %rd15, %rd66;
	shr.u32 	%r145, %r39, 9;
	add.s32 	%r146, %r145, 1;
	and.b32  	%r147, %r146, 3;
	neg.s32 	%r339, %r147;
$L__BB16_45:
	.pragma "nounroll";
	// begin inline asm
	ld.global.nc.u32 %r148, [%rd128];
	// end inline asm
	mov.b32 	%f171, %r148;
	add.f32 	%f528, %f528, %f171;
	add.s32 	%r341, %r341, 512;
	add.s64 	%rd128, %rd128, 2048;
	add.s32 	%r339, %r339, 1;
	setp.ne.s32 	%p18, %r339, 0;
	@%p18 bra 	$L__BB16_45;
$L__BB16_46:
	setp.lt.u32 	%p19, %r39, 1536;
	@%p19 bra 	$L__BB16_49;
	mul.wide.u32 	%rd68, %r341, 4;
	add.s64 	%rd129, %rd15, %rd68;
$L__BB16_48:
	// begin inline asm
	ld.global.nc.u32 %r149, [%rd129];
	// end inline asm
	mov.b32 	%f172, %r149;
	add.f32 	%f173, %f528, %f172;
	add.s64 	%rd70, %rd129, 2048;
	// begin inline asm
	ld.global.nc.u32 %r150, [%rd70];
	// end inline asm
	mov.b32 	%f174, %r150;
	add.f32 	%f175, %f173, %f174;
	add.s64 	%rd71, %rd129, 4096;
	// begin inline asm
	ld.global.nc.u32 %r151, [%rd71];
	// end inline asm
	mov.b32 	%f176, %r151;
	add.f32 	%f177, %f175, %f176;
	add.s64 	%rd72, %rd129, 6144;
	// begin inline asm
	ld.global.nc.u32 %r152, [%rd72];
	// end inline asm
	mov.b32 	%f178, %r152;
	add.f32 	%f528, %f177, %f178;
	add.s32 	%r341, %r341, 2048;
	add.s64 	%rd129, %rd129, 8192;
	setp.lt.s32 	%p20, %r341, %r70;
	@%p20 bra 	$L__BB16_48;
$L__BB16_49:
	setp.lt.u32 	%p21, %r70, 512;
	@%p21 bra 	$L__BB16_54;
	// begin inline asm
	mov.u32 %r177, %laneid;
	// end inline asm
	mov.b32 	%r178, 1;
	mov.b32 	%r191, 31;
	mov.b32 	%r192, -1;
	// begin inline asm
	{  .reg .f32 r0;  .reg .pred p;  shfl.sync.down.b32 r0|p, %f528, %r178, %r191, %r192;  @p add.f32 r0, r0, %f528;  mov.f32 %f238, r0;}
	// end inline asm
	mov.b32 	%r181, 2;
	// begin inline asm
	{  .reg .f32 r0;  .reg .pred p;  shfl.sync.down.b32 r0|p, %f238, %r181, %r191, %r192;  @p add.f32 r0, r0, %f238;  mov.f32 %f241, r0;}
	// end inline asm
	mov.b32 	%r184, 4;
	// begin inline asm
	{  .reg .f32 r0;  .reg .pred p;  shfl.sync.down.b32 r0|p, %f241, %r184, %r191, %r192;  @p add.f32 r0, r0, %f241;  mov.f32 %f244, r0;}
	// end inline asm
	mov.b32 	%r187, 8;
	// begin inline asm
	{  .reg .f32 r0;  .reg .pred p;  shfl.sync.down.b32 r0|p, %f244, %r187, %r191, %r192;  @p add.f32 r0, r0, %f244;  mov.f32 %f247, r0;}
	// end inline asm
	mov.b32 	%r190, 16;
	// begin inline asm
	{  .reg .f32 r0;  .reg .pred p;  shfl.sync.down.b32 r0|p, %f247, %r190, %r191, %r192;  @p add.f32 r0, r0, %f247;  mov.f32 %f536, r0;}
	// end inline asm
	setp.ne.s32 	%p40, %r177, 0;
	@%p40 bra 	$L__BB16_52;
	shr.u32 	%r193, %r36, 3;
	and.b32  	%r194, %r193, 124;
	mov.u32 	%r195, _ZZN3cub18CUB_300001_SM_10006detail6reduce28DeviceReduceSingleTileKernelINS2_10policy_hubIfjN4cuda3std3__44plusIvEEE10Policy1000EPfSC_jS9_ffNS7_10__identityEEEvT0_T1_T2_T3_T4_T6_E12temp_storage;
	add.s32 	%r196, %r195, %r194;
	st.shared.f32 	[%r196+16], %f536;
$L__BB16_52:
	bar.sync 	0;
	setp.ne.s32 	%p41, %r36, 0;
	@%p41 bra 	$L__BB16_74;
	ld.shared.f32 	%f253, [_ZZN3cub18CUB_300001_SM_10006detail6reduce28DeviceReduceSingleTileKernelINS2_10policy_hubIfjN4cuda3std3__44plusIvEEE10Policy1000EPfSC_jS9_ffNS7_10__identityEEEvT0_T1_T2_T3_T4_T6_E12temp_storage+20];
	add.f32 	%f254, %f536, %f253;
	ld.shared.f32 	%f255, [_ZZN3cub18CUB_300001_SM_10006detail6reduce28DeviceReduceSingleTileKernelINS2_10policy_hubIfjN4cuda3std3__44plusIvEEE10Policy1000EPfSC_jS9_ffNS7_10__identityEEEvT0_T1_T2_T3_T4_T6_E12temp_storage+24];
	add.f32 	%f256, %f254, %f255;
	ld.shared.f32 	%f257, [_ZZN3cub18CUB_300001_SM_10006detail6reduce28DeviceReduceSingleTileKernelINS2_10policy_hubIfjN4cuda3std3__44plusIvEEE10Policy1000EPfSC_jS9_ffNS7_10__identityEEEvT0_T1_T2_T3_T4_T6_E12temp_storage+28];
	add.f32 	%f258, %f256, %f257;
	ld.shared.f32 	%f259, [_ZZN3cub18CUB_300001_SM_10006detail6reduce28DeviceReduceSingleTileKernelINS2_10policy_hubIfjN4cuda3std3__44plusIvEEE10Policy1000EPfSC_jS9_ffNS7_10__identityEEEvT0_T1_T2_T3_T4_T6_E12temp_storage+32];
	add.f32 	%f260, %f258, %f259;
	ld.shared.f32 	%f261, [_ZZN3cub18CUB_300001_SM_10006detail6reduce28DeviceReduceSingleTileKernelINS2_10policy_hubIfjN4cuda3std3__44plusIvEEE10Policy1000EPfSC_jS9_ffNS7_10__identityEEEvT0_T1_T2_T3_T4_T6_E12temp_storage+36];
	add.f32 	%f262, %f260, %f261;
	ld.shared.f32 	%f263, [_ZZN3cub18CUB_300001_SM_10006detail6reduce28DeviceReduceSingleTileKernelINS2_10policy_hubIfjN4cuda3std3__44plusIvEEE10Policy1000EPfSC_jS9_ffNS7_10__identityEEEvT0_T1_T2_T3_T4_T6_E12temp_storage+40];
	add.f32 	%f264, %f262, %f263;
	ld.shared.f32 	%f265, [_ZZN3cub18CUB_300001_SM_10006detail6reduce28DeviceReduceSingleTileKernelINS2_10policy_hubIfjN4cuda3std3__44plusIvEEE10Policy1000EPfSC_jS9_ffNS7_10__identityEEEvT0_T1_T2_T3_T4_T6_E12temp_storage+44];
	add.f32 	%f266, %f264, %f265;
	ld.shared.f32 	%f267, [_ZZN3cub18CUB_300001_SM_10006detail6reduce28DeviceReduceSingleTileKernelINS2_10policy_hubIfjN4cuda3std3__44plusIvEEE10Policy1000EPfSC_jS9_ffNS7_10__identityEEEvT0_T1_T2_T3_T4_T6_E12temp_storage+48];
	add.f32 	%f268, %f266, %f267;
	ld.shared.f32 	%f269, [_ZZN3cub18CUB_300001_SM_10006detail6reduce28DeviceReduceSingleTileKernelINS2_10policy_hubIfjN4cuda3std3__44plusIvEEE10Policy1000EPfSC_jS9_ffNS7_10__identityEEEvT0_T1_T2_T3_T4_T6_E12temp_storage+52];
	add.f32 	%f270, %f268, %f269;
	ld.shared.f32 	%f271, [_ZZN3cub18CUB_300001_SM_10006detail6reduce28DeviceReduceSingleTileKernelINS2_10policy_hubIfjN4cuda3std3__44plusIvEEE10Policy1000EPfSC_jS9_ffNS7_10__identityEEEvT0_T1_T2_T3_T4_T6_E12temp_storage+56];
	add.f32 	%f272, %f270, %f271;
	ld.shared.f32 	%f273, [_ZZN3cub18CUB_300001_SM_10006detail6reduce28DeviceReduceSingleTileKernelINS2_10policy_hubIfjN4cuda3std3__44plusIvEEE10Policy1000EPfSC_jS9_ffNS7_10__identityEEEvT0_T1_T2_T3_T4_T6_E12temp_storage+60];
	add.f32 	%f274, %f272, %f273;
	ld.shared.f32 	%f275, [_ZZN3cub18CUB_300001_SM_10006detail6reduce28DeviceReduceSingleTileKernelINS2_10policy_hubIfjN4cuda3std3__44plusIvEEE10Policy1000EPfSC_jS9_ffNS7_10__identityEEEvT0_T1_T2_T3_T4_T6_E12temp_storage+64];
	add.f32 	%f276, %f274, %f275;
	ld.shared.f32 	%f277, [_ZZN3cub18CUB_300001_SM_10006detail6reduce28DeviceReduceSingleTileKernelINS2_10policy_hubIfjN4cuda3std3__44plusIvEEE10Policy1000EPfSC_jS9_ffNS7_10__identityEEEvT0_T1_T2_T3_T4_T6_E12temp_storage+68];
	add.f32 	%f278, %f276, %f277;
	ld.shared.f32 	%f279, [_ZZN3cub18CUB_300001_SM_10006detail6reduce28DeviceReduceSingleTileKernelINS2_10policy_hubIfjN4cuda3std3__44plusIvEEE10Policy1000EPfSC_jS9_ffNS7_10__identityEEEvT0_T1_T2_T3_T4_T6_E12temp_storage+72];
	add.f32 	%f280, %f278, %f279;
	ld.shared.f32 	%f281, [_ZZN3cub18CUB_300001_SM_10006detail6reduce28DeviceReduceSingleTileKernelINS2_10policy_hubIfjN4cuda3std3__44plusIvEEE10Policy1000EPfSC_jS9_ffNS7_10__identityEEEvT0_T1_T2_T3_T4_T6_E12temp_storage+76];
	add.f32 	%f536, %f280, %f281;
	bra.uni 	$L__BB16_74;
$L__BB16_54:
	// begin inline asm
	mov.u32 %r153, %laneid;
	// end inline asm
	and.b32  	%r169, %r36, 992;
	add.s32 	%r170, %r169, 32;
	setp.gt.u32 	%p22, %r170, %r70;
	not.b32 	%r171, %r169;
	add.s32 	%r172, %r70, %r171;
	selp.b32 	%r167, %r172, 31, %p22;
	mov.b32 	%r154, 1;
	mov.b32 	%r168, -1;
	// begin inline asm
	{  .reg .f32 r0;  .reg .pred p;  shfl.sync.down.b32 r0|p, %f528, %r154, %r167, %r168;  @p add.f32 r0, r0, %f528;  mov.f32 %f179, r0;}
	// end inline asm
	mov.b32 	%r157, 2;
	// begin inline asm
	{  .reg .f32 r0;  .reg .pred p;  shfl.sync.down.b32 r0|p, %f179, %r157, %r167, %r168;  @p add.f32 r0, r0, %f179;  mov.f32 %f182, r0;}
	// end inline asm
	mov.b32 	%r160, 4;
	// begin inline asm
	{  .reg .f32 r0;  .reg .pred p;  shfl.sync.down.b32 r0|p, %f182, %r160, %r167, %r168;  @p add.f32 r0, r0, %f182;  mov.f32 %f185, r0;}
	// end inline asm
	mov.b32 	%r163, 8;
	// begin inline asm
	{  .reg .f32 r0;  .reg .pred p;  shfl.sync.down.b32 r0|p, %f185, %r163, %r167, %r168;  @p add.f32 r0, r0, %f185;  mov.f32 %f188, r0;}
	// end inline asm
	mov.b32 	%r166, 16;
	// begin inline asm
	{  .reg .f32 r0;  .reg .pred p;  shfl.sync.down.b32 r0|p, %f188, %r166, %r167, %r168;  @p add.f32 r0, r0, %f188;  mov.f32 %f536, r0;}
	// end inline asm
	setp.ne.s32 	%p23, %r153, 0;
	@%p23 bra 	$L__BB16_56;
	shr.u32 	%r173, %r36, 3;
	and.b32  	%r174, %r173, 124;
	mov.u32 	%r175, _ZZN3cub18CUB_300001_SM_10006detail6reduce28DeviceReduceSingleTileKernelINS2_10policy_hubIfjN4cuda3std3__44plusIvEEE10Policy1000EPfSC_jS9_ffNS7_10__identityEEEvT0_T1_T2_T3_T4_T6_E12temp_storage;
	add.s32 	%r176, %r175, %r174;
	st.shared.f32 	[%r176+16], %f536;
$L__BB16_56:
	bar.sync 	0;
	setp.ne.s32 	%p24, %r36, 0;
	@%p24 bra 	$L__BB16_74;
	setp.gt.u32 	%p25, %r70, 32;
	ld.shared.f32 	%f194, [_ZZN3cub18CUB_300001_SM_10006detail6reduce28DeviceReduceSingleTileKernelINS2_10policy_hubIfjN4cuda3std3__44plusIvEEE10Policy1000EPfSC_jS9_ffNS7_10__identityEEEvT0_T1_T2_T3_T4_T6_E12temp_storage+20];
	add.f32 	%f195, %f536, %f194;
	selp.f32 	%f196, %f195, %f536, %p25;
	setp.gt.u32 	%p26, %r70, 64;
	ld.shared.f32 	%f197, [_ZZN3cub18CUB_300001_SM_10006detail6reduce28DeviceReduceSingleTileKernelINS2_10policy_hubIfjN4cuda3std3__44plusIvEEE10Policy1000EPfSC_jS9_ffNS7_10__identityEEEvT0_T1_T2_T3_T4_T6_E12temp_storage+24];
	add.f32 	%f198, %f197, %f196;
	selp.f32 	%f199, %f198, %f196, %p26;
	setp.gt.u32 	%p27, %r70, 96;
	ld.shared.f32 	%f200, [_ZZN3cub18CUB_300001_SM_10006detail6reduce28DeviceReduceSingleTileKernelINS2_10policy_hubIfjN4cuda3std3__44plusIvEEE10Policy1000EPfSC_jS9_ffNS7_10__identityEEEvT0_T1_T2_T3_T4_T6_E12temp_storage+28];
	add.f32 	%f201, %f200, %f199;
	selp.f32 	%f202, %f201, %f199, %p27;
	setp.gt.u32 	%p28, %r70, 128;
	ld.shared.f32 	%f203, [_ZZN3cub18CUB_300001_SM_10006detail6reduce28DeviceReduceSingleTileKernelINS2_10policy_hubIfjN4cuda3std3__44plusIvEEE10Policy1000EPfSC_jS9_ffNS7_10__identityEEEvT0_T1_T2_T3_T4_T6_E12temp_storage+32];
	add.f32 	%f204, %f203, %f202;
	selp.f32 	%f205, %f204, %f202, %p28;
	setp.gt.u32 	%p29, %r70, 160;
	ld.shared.f32 	%f206, [_ZZN3cub18CUB_300001_SM_10006detail6reduce28DeviceReduceSingleTileKernelINS2_10policy_hubIfjN4cuda3std3__44plusIvEEE10Policy1000EPfSC_jS9_ffNS7_10__identityEEEvT0_T1_T2_T3_T4_T6_E12temp_storage+36];
	add.f32 	%f207, %f206, %f205;
	selp.f32 	%f208, %f207, %f205, %p29;
	setp.gt.u32 	%p30, %r70, 192;
	ld.shared.f32 	%f209, [_ZZN3cub18CUB_300001_SM_10006detail6reduce28DeviceReduceSingleTileKernelINS2_10policy_hubIfjN4cuda3std3__44plusIvEEE10Policy1000EPfSC_jS9_ffNS7_10__identityEEEvT0_T1_T2_T3_T4_T6_E12temp_storage+40];
	add.f32 	%f210, %f209, %f208;
	selp.f32 	%f211, %f210, %f208, %p30;
	setp.gt.u32 	%p31, %r70, 224;
	ld.shared.f32 	%f212, [_ZZN3cub18CUB_300001_SM_10006detail6reduce28DeviceReduceSingleTileKernelINS2_10policy_hubIfjN4cuda3std3__44plusIvEEE10Policy1000EPfSC_jS9_ffNS7_10__identityEEEvT0_T1_T2_T3_T4_T6_E12temp_storage+44];
	add.f32 	%f213, %f212, %f211;
	selp.f32 	%f214, %f213, %f211, %p31;
	setp.gt.u32 	%p32, %r70, 256;
	ld.shared.f32 	%f215, [_ZZN3cub18CUB_300001_SM_10006detail6reduce28DeviceReduceSingleTileKernelINS2_10policy_hubIfjN4cuda3std3__44plusIvEEE10Policy1000EPfSC_jS9_ffNS7_10__identityEEEvT0_T1_T2_T3_T4_T6_E12temp_storage+48];
	add.f32 	%f216, %f215, %f214;
	selp.f32 	%f217, %f216, %f214, %p32;
	setp.gt.u32 	%p33, %r70, 288;
	ld.shared.f32 	%f218, [_ZZN3cub18CUB_300001_SM_10006detail6reduce28DeviceReduceSingleTileKernelINS2_10policy_hubIfjN4cuda3std3__44plusIvEEE10Policy1000EPfSC_jS9_ffNS7_10__identityEEEvT0_T1_T2_T3_T4_T6_E12temp_storage+52];
	add.f32 	%f219, %f218, %f217;
	selp.f32 	%f220, %f219, %f217, %p33;
	setp.gt.u32 	%p34, %r70, 320;
	ld.shared.f32 	%f221, [_ZZN3cub18CUB_300001_SM_10006detail6reduce28DeviceReduceSingleTileKernelINS2_10policy_hubIfjN4cuda3std3__44plusIvEEE10Policy1000EPfSC_jS9_ffNS7_10__identityEEEvT0_T1_T2_T3_T4_T6_E12temp_storage+56];
	add.f32 	%f222, %f221, %f220;
	selp.f32 	%f223, %f222, %f220, %p34;
	setp.gt.u32 	%p35, %r70, 352;
	ld.shared.f32 	%f224, [_ZZN3cub18CUB_300001_SM_10006detail6reduce28DeviceReduceSingleTileKernelINS2_10policy_hubIfjN4cuda3std3__44plusIvEEE10Policy1000EPfSC_jS9_ffNS7_10__identityEEEvT0_T1_T2_T3_T4_T6_E12temp_storage+60];
	add.f32 	%f225, %f224, %f223;
	selp.f32 	%f226, %f225, %f223, %p35;
	setp.gt.u32 	%p36, %r70, 384;
	ld.shared.f32 	%f227, [_ZZN3cub18CUB_300001_SM_10006detail6reduce28DeviceReduceSingleTileKernelINS2_10policy_hubIfjN4cuda3std3__44plusIvEEE10Policy1000EPfSC_jS9_ffNS7_10__identityEEEvT0_T1_T2_T3_T4_T6_E12temp_storage+64];
	add.f32 	%f228, %f227, %f226;
	selp.f32 	%f229, %f228, %f226, %p36;
	setp.gt.u32 	%p37, %r70, 416;
	ld.shared.f32 	%f230, [_ZZN3cub18CUB_300001_SM_10006detail6reduce28DeviceReduceSingleTileKernelINS2_10policy_hubIfjN4cuda3std3__44plusIvEEE10Policy1000EPfSC_jS9_ffNS7_10__identityEEEvT0_T1_T2_T3_T4_T6_E12temp_storage+68];
	add.f32 	%f231, %f230, %f229;
	selp.f32 	%f232, %f231, %f229, %p37;
	setp.gt.u32 	%p38, %r70, 448;
	ld.shared.f32 	%f233, [_ZZN3cub18CUB_300001_SM_10006detail6reduce28DeviceReduceSingleTileKernelINS2_10policy_hubIfjN4cuda3std3__44plusIvEEE10Policy1000EPfSC_jS9_ffNS7_10__identityEEEvT0_T1_T2_T3_T4_T6_E12temp_storage+72];
	add.f32 	%f234, %f233, %f232;
	selp.f32 	%f235, %f234, %f232, %p38;
	setp.gt.u32 	%p39, %r70, 480;
	ld.shared.f32 	%f236, [_ZZN3cub18CUB_300001_SM_10006detail6reduce28DeviceReduceSingleTileKernelINS2_10policy_hubIfjN4cuda3std3__44plusIvEEE10Policy1000EPfSC_jS9_ffNS7_10__identityEEEvT0_T1_T2_T3_T4_T6_E12temp_storage+76];
	add.f32 	%f237, %f236, %f235;
	selp.f32 	%f536, %f237, %f235, %p39;
	bra.uni 	$L__BB16_74;
$L__BB16_58:
	mov.u32 	%r48, %tid.x;
	mul.wide.u32 	%rd34, %r48, 4;
	add.s64 	%rd18, %rd15, %rd34;
	// begin inline asm
	ld.global.nc.u32 %r71, [%rd18];
	// end inline asm
	mov.b32 	%f55, %r71;
	add.s64 	%rd19, %rd18, 2048;
	// begin inline asm
	ld.global.nc.u32 %r72, [%rd19];
	// end inline asm
	mov.b32 	%f56, %r72;
	add.s64 	%rd20, %rd18, 4096;
	// begin inline asm
	ld.global.nc.u32 %r73, [%rd20];
	// end inline asm
	mov.b32 	%f57, %r73;
	add.s64 	%rd21, %rd18, 6144;
	// begin inline asm
	ld.global.nc.u32 %r74, [%rd21];
	// end inline asm
	mov.b32 	%f58, %r74;
	add.s64 	%rd22, %rd18, 8192;
	// begin inline asm
	ld.global.nc.u32 %r75, [%rd22];
	// end inline asm
	mov.b32 	%f59, %r75;
	add.s64 	%rd23, %rd18, 10240;
	// begin inline asm
	ld.global.nc.u32 %r76, [%rd23];
	// end inline asm
	mov.b32 	%f60, %r76;
	add.s64 	%rd24, %rd18, 12288;
	// begin inline asm
	ld.global.nc.u32 %r77, [%rd24];
	// end inline asm
	mov.b32 	%f61, %r77;
	add.s64 	%rd25, %rd18, 14336;
	// begin inline asm
	ld.global.nc.u32 %r78, [%rd25];
	// end inline asm
	mov.b32 	%f62, %r78;
	add.s64 	%rd26, %rd18, 16384;
	// begin inline asm
	ld.global.nc.u32 %r79, [%rd26];
	// end inline asm
	mov.b32 	%f63, %r79;
	add.s64 	%rd27, %rd18, 18432;
	// begin inline asm
	ld.global.nc.u32 %r80, [%rd27];
	// end inline asm
	mov.b32 	%f64, %r80;
	add.s64 	%rd28, %rd18, 20480;
	// begin inline asm
	ld.global.nc.u32 %r81, [%rd28];
	// end inline asm
	mov.b32 	%f65, %r81;
	add.s64 	%rd29, %rd18, 22528;
	// begin inline asm
	ld.global.nc.u32 %r82, [%rd29];
	// end inline asm
	mov.b32 	%f66, %r82;
	add.s64 	%rd30, %rd18, 24576;
	// begin inline asm
	ld.global.nc.u32 %r83, [%rd30];
	// end inline asm
	mov.b32 	%f67, %r83;
	add.s64 	%rd31, %rd18, 26624;
	// begin inline asm
	ld.global.nc.u32 %r84, [%rd31];
	// end inline asm
	mov.b32 	%f68, %r84;
	add.s64 	%rd32, %rd18, 28672;
	// begin inline asm
	ld.global.nc.u32 %r85, [%rd32];
	// end inline asm
	mov.b32 	%f69, %r85;
	add.s64 	%rd33, %rd18, 30720;
	// begin inline asm
	ld.global.nc.u32 %r86, [%rd33];
	// end inline asm
	mov.b32 	%f70, %r86;
	add.f32 	%f71, %f55, %f56;
	add.f32 	%f72, %f57, %f58;
	add.f32 	%f73, %f59, %f60;
	add.f32 	%f74, %f61, %f62;
	add.f32 	%f75, %f63, %f64;
	add.f32 	%f76, %f65, %f66;
	add.f32 	%f77, %f67, %f68;
	add.f32 	%f78, %f69, %f70;
	add.f32 	%f79, %f71, %f72;
	add.f32 	%f80, %f73, %f74;
	add.f32 	%f81, %f75, %f76;
	add.f32 	%f82, %f77, %f78;
	add.f32 	%f83, %f79, %f80;
	add.f32 	%f84, %f81, %f82;
	add.f32 	%f535, %f83, %f84;
	add.s32 	%r49, %r70, -8192;
	setp.lt.u32 	%p4, %r49, 8192;
	mov.b32 	%r344, 8192;
	@%p4 bra 	$L__BB16_62;
	mov.b32 	%r344, 8192;
$L__BB16_60:
	add.s32 	%r105, %r48, %r344;
	mul.wide.u32 	%rd51, %r105, 4;
	add.s64 	%rd35, %rd15, %rd51;
	// begin inline asm
	ld.global.nc.u32 %r89, [%rd35];
	// end inline asm
	mov.b32 	%f85, %r89;
	mul.wide.u32 	%rd52, %r344, 4;
	add.s64 	%rd53, %rd18, %rd52;
	add.s64 	%rd36, %rd53, 2048;
	// begin inline asm
	ld.global.nc.u32 %r90, [%rd36];
	// end inline asm
	mov.b32 	%f86, %r90;
	add.s64 	%rd37, %rd53, 4096;
	// begin inline asm
	ld.global.nc.u32 %r91, [%rd37];
	// end inline asm
	mov.b32 	%f87, %r91;
	add.s64 	%rd38, %rd53, 6144;
	// begin inline asm
	ld.global.nc.u32 %r92, [%rd38];
	// end inline asm
	mov.b32 	%f88, %r92;
	add.s64 	%rd39, %rd53, 8192;
	// begin inline asm
	ld.global.nc.u32 %r93, [%rd39];
	// end inline asm
	mov.b32 	%f89, %r93;
	add.s64 	%rd40, %rd53, 10240;
	// begin inline asm
	ld.global.nc.u32 %r94, [%rd40];
	// end inline asm
	mov.b32 	%f90, %r94;
	add.s64 	%rd41, %rd53, 12288;
	// begin inline asm
	ld.global.nc.u32 %r95, [%rd41];
	// end inline asm
	mov.b32 	%f91, %r95;
	add.s64 	%rd42, %rd53, 14336;
	// begin inline asm
	ld.global.nc.u32 %r96, [%rd42];
	// end inline asm
	mov.b32 	%f92, %r96;
	add.s64 	%rd43, %rd53, 16384;
	// begin inline asm
	ld.global.nc.u32 %r97, [%rd43];
	// end inline asm
	mov.b32 	%f93, %r97;
	add.s64 	%rd44, %rd53, 18432;
	// begin inline asm
	ld.global.nc.u32 %r98, [%rd44];
	// end inline asm
	mov.b32 	%f94, %r98;
	add.s64 	%rd45, %rd53, 20480;
	// begin inline asm
	ld.global.nc.u32 %r99, [%rd45];
	// end inline asm
	mov.b32 	%f95, %r99;
	add.s64 	%rd46, %rd53, 22528;
	// begin inline asm
	ld.global.nc.u32 %r100, [%rd46];
	// end inline asm
	mov.b32 	%f96, %r100;
	add.s64 	%rd47, %rd53, 24576;
	// begin inline asm
	ld.global.nc.u32 %r101, [%rd47];
	// end inline asm
	mov.b32 	%f97, %r101;
	add.s64 	%rd48, %rd53, 26624;
	// begin inline asm
	ld.global.nc.u32 %r102, [%rd48];
	// end inline asm
	mov.b32 	%f98, %r102;
	add.s64 	%rd49, %rd53, 28672;
	// begin inline asm
	ld.global.nc.u32 %r103, [%rd49];
	// end inline asm
	mov.b32 	%f99, %r103;
	add.s64 	%rd50, %rd53, 30720;
	// begin inline asm
	ld.global.nc.u32 %r104, [%rd50];
	// end inline asm
	mov.b32 	%f100, %r104;
	add.f32 	%f101, %f535, %f85;
	add.f32 	%f102, %f86, %f87;
	add.f32 	%f103, %f88, %f89;
	add.f32 	%f104, %f90, %f91;
	add.f32 	%f105, %f92, %f93;
	add.f32 	%f106, %f94, %f95;
	add.f32 	%f107, %f96, %f97;
	add.f32 	%f108, %f98, %f99;
	add.f32 	%f109, %f101, %f102;
	add.f32 	%f110, %f103, %f104;
	add.f32 	%f111, %f105, %f106;
	add.f32 	%f112, %f107, %f108;
	add.f32 	%f113, %f109, %f110;
	add.f32 	%f114, %f111, %f112;
	add.f32 	%f115, %f113, %f114;
	add.f32 	%f535, %f115, %f100;
	sub.s32 	%r106, %r70, %r344;
	setp.lt.u32 	%p5, %r106, 8192;
	@%p5 bra 	$L__BB16_70;
	add.s32 	%r344, %r344, 8192;
	setp.le.u32 	%p6, %r344, %r49;
	@%p6 bra 	$L__BB16_60;
$L__BB16_62:
	setp.le.u32 	%p7, %r70, %r344;
	@%p7 bra 	$L__BB16_70;
	sub.s32 	%r53, %r70, %r344;
	setp.ge.s32 	%p8, %r48, %r53;
	@%p8 bra 	$L__BB16_70;
	not.b32 	%r107, %r48;
	add.s32 	%r108, %r70, %r107;
	sub.s32 	%r54, %r108, %r344;
	and.b32  	%r109, %r54, 1536;
	setp.eq.s32 	%p9, %r109, 1536;
	mov.u32 	%r348, %r48;
	@%p9 bra 	$L__BB16_67;
	add.s32 	%r346, %r48, %r344;
	shr.u32 	%r110, %r54, 9;
	add.s32 	%r111, %r110, 1;
	and.b32  	%r112, %r111, 3;
	neg.s32 	%r345, %r112;
	mov.u32 	%r348, %r48;
$L__BB16_66:
	.pragma "nounroll";
	mul.wide.u32 	%rd55, %r346, 4;
	add.s64 	%rd54, %rd15, %rd55;
	// begin inline asm
	ld.global.nc.u32 %r113, [%rd54];
	// end inline asm
	mov.b32 	%f117, %r113;
	add.f32 	%f535, %f535, %f117;
	add.s32 	%r348, %r348, 512;
	add.s32 	%r346, %r346, 512;
	add.s32 	%r345, %r345, 1;
	setp.ne.s32 	%p10, %r345, 0;
	@%p10 bra 	$L__BB16_66;
$L__BB16_67:
	setp.lt.u32 	%p11, %r54, 1536;
	@%p11 bra 	$L__BB16_70;
	add.s32 	%r350, %r348, 1024;
	add.s32 	%r349, %r348, %r344;
$L__BB16_69:
	mul.wide.u32 	%rd60, %r349, 4;
	add.s64 	%rd56, %rd15, %rd60;
	// begin inline asm
	ld.global.nc.u32 %r114, [%rd56];
	// end inline asm
	mov.b32 	%f118, %r114;
	add.f32 	%f119, %f535, %f118;
	add.s32 	%r118, %r349, 512;
	mul.wide.u32 	%rd61, %r118, 4;
	add.s64 	%rd57, %rd15, %rd61;
	// begin inline asm
	ld.global.nc.u32 %r115, [%rd57];
	// end inline asm
	mov.b32 	%f120, %r115;
	add.f32 	%f121, %f119, %f120;
	add.s32 	%r119, %r349, 1024;
	mul.wide.u32 	%rd62, %r119, 4;
	add.s64 	%rd58, %rd15, %rd62;
	// begin inline asm
	ld.global.nc.u32 %r116, [%rd58];
	// end inline asm
	mov.b32 	%f122, %r116;
	add.f32 	%f123, %f121, %f122;
	add.s32 	%r120, %r349, 1536;
	mul.wide.u32 	%rd63, %r120, 4;
	add.s64 	%rd59, %rd15, %rd63;
	// begin inline asm
	ld.global.nc.u32 %r117, [%rd59];
	// end inline asm
	mov.b32 	%f124, %r117;
	add.f32 	%f535, %f123, %f124;
	add.s32 	%r68, %r350, 2048;
	add.s32 	%r121, %r350, 1024;
	add.s32 	%r349, %r349, 2048;
	setp.lt.s32 	%p12, %r121, %r53;
	mov.u32 	%r350, %r68;
	@%p12 bra 	$L__BB16_69;
$L__BB16_70:
	// begin inline asm
	mov.u32 %r122, %laneid;
	// end inline asm
	mov.b32 	%r123, 1;
	mov.b32 	%r136, 31;
	mov.b32 	%r137, -1;
	// begin inline asm
	{  .reg .f32 r0;  .reg .pred p;  shfl.sync.down.b32 r0|p, %f535, %r123, %r136, %r137;  @p add.f32 r0, r0, %f535;  mov.f32 %f125, r0;}
	// end inline asm
	mov.b32 	%r126, 2;
	// begin inline asm
	{  .reg .f32 r0;  .reg .pred p;  shfl.sync.down.b32 r0|p, %f125, %r126, %r136, %r137;  @p add.f32 r0, r0, %f125;  mov.f32 %f128, r0;}
	// end inline asm
	mov.b32 	%r129, 4;
	// begin inline asm
	{  .reg .f32 r0;  .reg .pred p;  shfl.sync.down.b32 r0|p, %f128, %r129, %r136, %r137;  @p add.f32 r0, r0, %f128;  mov.f32 %f131, r0;}
	// end inline asm
	mov.b32 	%r132, 8;
	// begin inline asm
	{  .reg .f32 r0;  .reg .pred p;  shfl.sync.down.b32 r0|p, %f131, %r132, %r136, %r137;  @p add.f32 r0, r0, %f131;  mov.f32 %f134, r0;}
	// end inline asm
	mov.b32 	%r135, 16;
	// begin inline asm
	{  .reg .f32 r0;  .reg .pred p;  shfl.sync.down.b32 r0|p, %f134, %r135, %r136, %r137;  @p add.f32 r0, r0, %f134;  mov.f32 %f536, r0;}
	// end inline asm
	setp.ne.s32 	%p13, %r122, 0;
	@%p13 bra 	$L__BB16_72;
	shr.u32 	%r138, %r48, 3;
	and.b32  	%r139, %r138, 124;
	mov.u32 	%r140, _ZZN3cub18CUB_300001_SM_10006detail6reduce28DeviceReduceSingleTileKernelINS2_10policy_hubIfjN4cuda3std3__44plusIvEEE10Policy1000EPfSC_jS9_ffNS7_10__identityEEEvT0_T1_T2_T3_T4_T6_E12temp_storage;
	add.s32 	%r141, %r140, %r139;
	st.shared.f32 	[%r141+16], %f536;
$L__BB16_72:
	bar.sync 	0;
	setp.ne.s32 	%p14, %r48, 0;
	@%p14 bra 	$L__BB16_74;
	ld.shared.f32 	%f140, [_ZZN3cub18CUB_300001_SM_10006detail6reduce28DeviceReduceSingleTileKernelINS2_10policy_hubIfjN4cuda3std3__44plusIvEEE10Policy1000EPfSC_jS9_ffNS7_10__identityEEEvT0_T1_T2_T3_T4_T6_E12temp_storage+20];
	add.f32 	%f141, %f536, %f140;
	ld.shared.f32 	%f142, [_ZZN3cub18CUB_300001_SM_10006detail6reduce28DeviceReduceSingleTileKernelINS2_10policy_hubIfjN4cuda3std3__44plusIvEEE10Policy1000EPfSC_jS9_ffNS7_10__identityEEEvT0_T1_T2_T3_T4_T6_E12temp_storage+24];
	add.f32 	%f143, %f141, %f142;
	ld.shared.f32 	%f144, [_ZZN3cub18CUB_300001_SM_10006detail6reduce28DeviceReduceSingleTileKernelINS2_10policy_hubIfjN4cuda3std3__44plusIvEEE10Policy1000EPfSC_jS9_ffNS7_10__identityEEEvT0_T1_T2_T3_T4_T6_E12temp_storage+28];
	add.f32 	%f145, %f143, %f144;
	ld.shared.f32 	%f146, [_ZZN3cub18CUB_300001_SM_10006detail6reduce28DeviceReduceSingleTileKernelINS2_10policy_hubIfjN4cuda3std3__44plusIvEEE10Policy1000EPfSC_jS9_ffNS7_10__identityEEEvT0_T1_T2_T3_T4_T6_E12temp_storage+32];
	add.f32 	%f147, %f145, %f146;
	ld.shared.f32 	%f148, [_ZZN3cub18CUB_300001_SM_10006detail6reduce28DeviceReduceSingleTileKernelINS2_10policy_hubIfjN4cuda3std3__44plusIvEEE10Policy1000EPfSC_jS9_ffNS7_10__identityEEEvT0_T1_T2_T3_T4_T6_E12temp_storage+36];
	add.f32 	%f149, %f147, %f148;
	ld.shared.f32 	%f150, [_ZZN3cub18CUB_300001_SM_10006detail6reduce28DeviceReduceSingleTileKernelINS2_10policy_hubIfjN4cuda3std3__44plusIvEEE10Policy1000EPfSC_jS9_ffNS7_10__identityEEEvT0_T1_T2_T3_T4_T6_E12temp_storage+40];
	add.f32 	%f151, %f149, %f150;
	ld.shared.f32 	%f152, [_ZZN3cub18CUB_300001_SM_10006detail6reduce28DeviceReduceSingleTileKernelINS2_10policy_hubIfjN4cuda3std3__44plusIvEEE10Policy1000EPfSC_jS9_ffNS7_10__identityEEEvT0_T1_T2_T3_T4_T6_E12temp_storage+44];
	add.f32 	%f153, %f151, %f152;
	ld.shared.f32 	%f154, [_ZZN3cub18CUB_300001_SM_10006detail6reduce28DeviceReduceSingleTileKernelINS2_10policy_hubIfjN4cuda3std3__44plusIvEEE10Policy1000EPfSC_jS9_ffNS7_10__identityEEEvT0_T1_T2_T3_T4_T6_E12temp_storage+48];
	add.f32 	%f155, %f153, %f154;
	ld.shared.f32 	%f156, [_ZZN3cub18CUB_300001_SM_10006detail6reduce28DeviceReduceSingleTileKernelINS2_10policy_hubIfjN4cuda3std3__44plusIvEEE10Policy1000EPfSC_jS9_ffNS7_10__identityEEEvT0_T1_T2_T3_T4_T6_E12temp_storage+52];
	add.f32 	%f157, %f155, %f156;
	ld.shared.f32 	%f158, [_ZZN3cub18CUB_300001_SM_10006detail6reduce28DeviceReduceSingleTileKernelINS2_10policy_hubIfjN4cuda3std3__44plusIvEEE10Policy1000EPfSC_jS9_ffNS7_10__identityEEEvT0_T1_T2_T3_T4_T6_E12temp_storage+56];
	add.f32 	%f159, %f157, %f158;
	ld.shared.f32 	%f160, [_ZZN3cub18CUB_300001_SM_10006detail6reduce28DeviceReduceSingleTileKernelINS2_10policy_hubIfjN4cuda3std3__44plusIvEEE10Policy1000EPfSC_jS9_ffNS7_10__identityEEEvT0_T1_T2_T3_T4_T6_E12temp_storage+60];
	add.f32 	%f161, %f159, %f160;
	ld.shared.f32 	%f162, [_ZZN3cub18CUB_300001_SM_10006detail6reduce28DeviceReduceSingleTileKernelINS2_10policy_hubIfjN4cuda3std3__44plusIvEEE10Policy1000EPfSC_jS9_ffNS7_10__identityEEEvT0_T1_T2_T3_T4_T6_E12temp_storage+64];
	add.f32 	%f163, %f161, %f162;
	ld.shared.f32 	%f164, [_ZZN3cub18CUB_300001_SM_10006detail6reduce28DeviceReduceSingleTileKernelINS2_10policy_hubIfjN4cuda3std3__44plusIvEEE10Policy1000EPfSC_jS9_ffNS7_10__identityEEEvT0_T1_T2_T3_T4_T6_E12temp_storage+68];
	add.f32 	%f165, %f163, %f164;
	ld.shared.f32 	%f166, [_ZZN3cub18CUB_300001_SM_10006detail6reduce28DeviceReduceSingleTileKernelINS2_10policy_hubIfjN4cuda3std3__44plusIvEEE10Policy1000EPfSC_jS9_ffNS7_10__identityEEEvT0_T1_T2_T3_T4_T6_E12temp_storage+72];
	add.f32 	%f167, %f165, %f166;
	ld.shared.f32 	%f168, [_ZZN3cub18CUB_300001_SM_10006detail6reduce28DeviceReduceSingleTileKernelINS2_10policy_hubIfjN4cuda3std3__44plusIvEEE10Policy1000EPfSC_jS9_ffNS7_10__identityEEEvT0_T1_T2_T3_T4_T6_E12temp_storage+76];
	add.f32 	%f536, %f167, %f168;
$L__BB16_74:
	mov.u32 	%r323, %tid.x;
	setp.ne.s32 	%p81, %r323, 0;
	@%p81 bra 	$L__BB16_76;
	add.f32 	%f509, %f54, %f536;
	st.global.f32 	[%rd1], %f509;
$L__BB16_76:
	ret;

}
	// .globl	_ZN3cub18CUB_300001_SM_10006detail6reduce18DeviceReduceKernelINS2_10policy_hubIfjN4cuda3std3__44plusIvEEE10Policy1000EPfjS9_fNS7_10__identityEEEvT0_PT3_T1_NS0_13GridEvenShareISH_EET2_T4_
.visible .entry _ZN3cub18CUB_300001_SM_10006detail6reduce18DeviceReduceKernelINS2_10policy_hubIfjN4cuda3std3__44plusIvEEE10Policy1000EPfjS9_fNS7_10__identityEEEvT0_PT3_T1_NS0_13GridEvenShareISH_EET2_T4_(
	.param .u64 .ptr .align 1 _ZN3cub18CUB_300001_SM_10006detail6reduce18DeviceReduceKernelINS2_10policy_hubIfjN4cuda3std3__44plusIvEEE10Policy1000EPfjS9_fNS7_10__identityEEEvT0_PT3_T1_NS0_13GridEvenShareISH_EET2_T4__param_0,
	.param .u64 .ptr .align 1 _ZN3cub18CUB_300001_SM_10006detail6reduce18DeviceReduceKernelINS2_10policy_hubIfjN4cuda3std3__44plusIvEEE10Policy1000EPfjS9_fNS7_10__identityEEEvT0_PT3_T1_NS0_13GridEvenShareISH_EET2_T4__param_1,
	.param .u32 _ZN3cub18CUB_300001_SM_10006detail6reduce18DeviceReduceKernelINS2_10policy_hubIfjN4cuda3std3__44plusIvEEE10Policy1000EPfjS9_fNS7_10__identityEEEvT0_PT3_T1_NS0_13GridEvenShareISH_EET2_T4__param_2,
	.param .align 4 .b8 _ZN3cub18CUB_300001_SM_10006detail6reduce18DeviceReduceKernelINS2_10policy_hubIfjN4cuda3std3__44plusIvEEE10Policy1000EPfjS9_fNS7_10__identityEEEvT0_PT3_T1_NS0_13GridEvenShareISH_EET2_T4__param_3[40],
	.param .align 1 .b8 _ZN3cub18CUB_300001_SM_10006detail6reduce18DeviceReduceKernelINS2_10policy_hubIfjN4cuda3std3__44plusIvEEE10Policy1000EPfjS9_fNS7_10__identityEEEvT0_PT3_T1_NS0_13GridEvenShareISH_EET2_T4__param_4[1],
	.param .align 1 .b8 _ZN3cub18CUB_300001_SM_10006detail6reduce18DeviceReduceKernelINS2_10policy_hubIfjN4cuda3std3__44plusIvEEE10Policy1000EPfjS9_fNS7_10__identityEEEvT0_PT3_T1_NS0_13GridEvenShareISH_EET2_T4__param_5[1]
)
.maxntid 512
{
	.reg .pred 	%p<81>;
	.reg .b32 	%r<410>;
	.reg .b32 	%f<531>;
	.reg .b64 	%rd<120>;
	// demoted variable
	.shared .align 4 .b8 _ZZN3cub18CUB_300001_SM_10006detail6reduce18DeviceReduceKernelINS2_10policy_hubIfjN4cuda3std3__44plusIvEEE10Policy1000EPfjS9_fNS7_10__identityEEEvT0_PT3_T1_NS0_13GridEvenShareISH_EET2_T4_E12temp_storage[84];
	ld.param.u32 	%r1, [_ZN3cub18CUB_300001_SM_10006detail6reduce18DeviceReduceKernelINS2_10policy_hubIfjN4cuda3std3__44plusIvEEE10Policy1000EPfjS9_fNS7_10__identityEEEvT0_PT3_T1_NS0_13GridEvenShareISH_EET2_T4__param_3+20];
	ld.param.u64 	%rd1, [_ZN3cub18CUB_300001_SM_10006detail6reduce18DeviceReduceKernelINS2_10policy_hubIfjN4cuda3std3__44plusIvEEE10Policy1000EPfjS9_fNS7_10__identityEEEvT0_PT3_T1_NS0_13GridEvenShareISH_EET2_T4__param_0];
	ld.param.u32 	%r2, [_ZN3cub18CUB_300001_SM_10006detail6reduce18DeviceReduceKernelINS2_10policy_hubIfjN4cuda3std3__44plusIvEEE10Policy1000EPfjS9_fNS7_10__identityEEEvT0_PT3_T1_NS0_13GridEvenShareISH_EET2_T4__param_3+24];
	mov.u32 	%r3, %ctaid.x;
	shl.b32 	%r4, %r2, 13;
	shl.b32 	%r5, %r3, 13;
	and.b64  	%rd3, %rd1, 7;
	setp.ne.s64 	%p1, %rd3, 0;
	@%p1 bra 	$L__BB17_36;
	sub.s32 	%r6, %r1, %r5;
	setp.gt.u32 	%p41, %r6, 8191;
	@%p41 bra 	$L__BB17_20;
	mov.u32 	%r7, %tid.x;
	setp.ge.u32 	%p53, %r7, %r6;
	mov.f32 	%f511, 0f00000000;
	mov.u32 	%r380, %r7;
	@%p53 bra 	$L__BB17_4;
	add.s32 	%r315, %r5, %r7;
	mul.wide.u32 	%rd105, %r315, 4;
	add.s64 	%rd104, %rd1, %rd105;
	// begin inline asm
	ld.global.nc.u32 %r314, [%rd104];
	// end inline asm
	mov.b32 	%f511, %r314;
	add.s32 	%r380, %r7, 512;
$L__BB17_4:
	setp.ge.u32 	%p54, %r380, %r6;
	@%p54 bra 	$L__BB17_11;
	not.b32 	%r316, %r380;
	add.s32 	%r10, %r1, %r316;
	and.b32  	%r317, %r10, 1536;
	setp.eq.s32 	%p55, %r317, 1536;
	@%p55 bra 	$L__BB17_8;
	add.s32 	%r378, %r380, %r5;
	shr.u32 	%r318, %r10, 9;
	add.s32 	%r319, %r318, 1;
	and.b32  	%r320, %r319, 3;
	neg.s32 	%r377, %r320;
$L__BB17_7:
	.pragma "nounroll";
	mul.wide.u32 	%rd107, %r378, 4;
	add.s64 	%rd106, %rd1, %rd107;
	// begin inline asm
	ld.global.nc.u32 %r321, [%rd106];
	// end inline asm
	mov.b32 	%f395, %r321;
	add.f32 	%f511, %f511, %f395;
	add.s32 	%r380, %r380, 512;
	add.s32 	%r378, %r378, 512;
	add.s32 	%r377, %r377, 1;
	setp.ne.s32 	%p56, %r377, 0;
	@%p56 bra 	$L__BB17_7;
$L__BB17_8:
	sub.s32 	%r322, %r10, %r5;
	setp.lt.u32 	%p57, %r322, 1536;
	@%p57 bra 	$L__BB17_11;
	add.s32 	%r382, %r380, 1024;
	add.s32 	%r381, %r380, %r5;
$L__BB17_10:
	mul.wide.u32 	%rd112, %r381, 4;
	add.s64 	%rd108, %rd1, %rd112;
	// begin inline asm
	ld.global.nc.u32 %r323, [%rd108];
	// end inline asm
	mov.b32 	%f396, %r323;
	add.f32 	%f397, %f511, %f396;
	add.s32 	%r327, %r381, 512;
	mul.wide.u32 	%rd113, %r327, 4;
	add.s64 	%rd109, %rd1, %rd113;
	// begin inline asm
	ld.global.nc.u32 %r324, [%rd109];
	// end inline asm
	mov.b32 	%f398, %r324;
	add.f32 	%f399, %f397, %f398;
	add.s32 	%r328, %r381, 1024;
	mul.wide.u32 	%rd114, %r328, 4;
	add.s64 	%rd110, %rd1, %rd114;
	// begin inline asm
	ld.global.nc.u32 %r325, [%rd110];
	// end inline asm
	mov.b32 	%f400, %r325;
	add.f32 	%f401, %f399, %f400;
	add.s32 	%r329, %r381, 1536;
	mul.wide.u32 	%rd115, %r329, 4;
	add.s64 	%rd111, %rd1, %rd115;
	// begin inline asm
	ld.global.nc.u32 %r326, [%rd111];
	// end inline asm
	mov.b32 	%f402, %r326;
	add.f32 	%f511, %f401, %f402;
	add.s32 	%r24, %r382, 2048;
	add.s32 	%r330, %r382, 1024;
	add.s32 	%r381, %r381, 2048;
	setp.lt.s32 	%p58, %r330, %r6;
	mov.u32 	%r382, %r24;
	@%p58 bra 	$L__BB17_10;
$L__BB17_11:
	setp.lt.u32 	%p59, %r6, 512;
	@%p59 bra 	$L__BB17_16;
	// begin inline asm
	mov.u32 %r355, %laneid;
	// end inline asm
	mov.b32 	%r356, 1;
	mov.b32 	%r369, 31;
	mov.b32 	%r370, -1;
	// begin inline asm
	{  .reg .f32 r0;  .reg .pred p;  shfl.sync.down.b32 r0|p, %f511, %r356, %r369, %r370;  @p add.f32 r0, r0, %f511;  mov.f32 %f462, r0;}
	// end inline asm
	mov.b32 	%r359, 2;
	// begin inline asm
	{  .reg .f32 r0;  .reg .pred p;  shfl.sync.down.b32 r0|p, %f462, %r359, %r369, %r370;  @p add.f32 r0, r0, %f462;  mov.f32 %f465, r0;}
	// end inline asm
	mov.b32 	%r362, 4;
	// begin inline asm
	{  .reg .f32 r0;  .reg .pred p;  shfl.sync.down.b32 r0|p, %f465, %r362, %r369, %r370;  @p add.f32 r0, r0, %f465;  mov.f32 %f468, r0;}
	// end inline asm
	mov.b32 	%r365, 8;
	// begin inline asm
	{  .reg .f32 r0;  .reg .pred p;  shfl.sync.down.b32 r0|p, %f468, %r365, %r369, %r370;  @p add.f32 r0, r0, %f468;  mov.f32 %f471, r0;}
	// end inline asm
	mov.b32 	%r368, 16;
	// begin inline asm
	{  .reg .f32 r0;  .reg .pred p;  shfl.sync.down.b32 r0|p, %f471, %r368, %r369, %r370;  @p add.f32 r0, r0, %f471;  mov.f32 %f530, r0;}
	// end inline asm
	setp.ne.s32 	%p78, %r355, 0;
	@%p78 bra 	$L__BB17_14;
	shr.u32 	%r371, %r7, 3;
	and.b32  	%r372, %r371, 124;
	mov.u32 	%r373, _ZZN3cub18CUB_300001_SM_10006detail6reduce18DeviceReduceKernelINS2_10policy_hubIfjN4cuda3std3__44plusIvEEE10Policy1000EPfjS9_fNS7_10__identityEEEvT0_PT3_T1_NS0_13GridEvenShareISH_EET2_T4_E12temp_storage;
	add.s32 	%r374, %r373, %r372;
	st.shared.f32 	[%r374+16], %f530;
$L__BB17_14:
	bar.sync 	0;
	setp.ne.s32 	%p79, %r7, 0;
	@%p79 bra 	$L__BB17_71;
	ld.shared.f32 	%f477, [_ZZN3cub18CUB_300001_SM_10006detail6reduce18DeviceReduceKernelINS2_10policy_hubIfjN4cuda3std3__44plusIvEEE10Policy1000EPfjS9_fNS7_10__identityEEEvT0_PT3_T1_NS0_13GridEvenShareISH_EET2_T4_E12temp_storage+20];
	add.f32 	%f478, %f530, %f477;
	ld.shared.f32 	%f479, [_ZZN3cub18CUB_300001_SM_10006detail6reduce18DeviceReduceKernelINS2_10policy_hubIfjN4cuda3std3__44plusIvEEE10Policy1000EPfjS9_fNS7_10__identityEEEvT0_PT3_T1_NS0_13GridEvenShareISH_EET2_T4_E12temp_storage+24];
	add.f32 	%f480, %f478, %f479;
	ld.shared.f32 	%f481, [_ZZN3cub18CUB_300001_SM_10006detail6reduce18DeviceReduceKernelINS2_10policy_hubIfjN4cuda3std3__44plusIvEEE10Policy1000EPfjS9_fNS7_10__identityEEEvT0_PT3_T1_NS0_13GridEvenShareISH_EET2_T4_E12temp_storage+28];
	add.f32 	%f482, %f480, %f481;
	ld.shared.f32 	%f483, [_ZZN3cub18CUB_300001_SM_10006detail6reduce18DeviceReduceKernelINS2_10policy_hubIfjN4cuda3std3__44plusIvEEE10Policy1000EPfjS9_fNS7_10__identityEEEvT0_PT3_T1_NS0_13GridEvenShareISH_EET2_T4_E12temp_storage+32];
	add.f32 	%f484, %f482, %f483;
	ld.shared.f32 	%f485, [_ZZN3cub18CUB_300001_SM_10006detail6reduce18DeviceReduceKernelINS2_10policy_hubIfjN4cuda3std3__44plusIvEEE10Policy1000EPfjS9_fNS7_10__identityEEEvT0_PT3_T1_NS0_13GridEvenShareISH_EET2_T4_E12temp_storage+36];
	add.f32 	%f486, %f484, %f485;
	ld.shared.f32 	%f487, [_ZZN3cub18CUB_300001_SM_10006detail6reduce18DeviceReduceKernelINS2_10policy_hubIfjN4cuda3std3__44plusIvEEE10Policy1000EPfjS9_fNS7_10__identityEEEvT0_PT3_T1_NS0_13GridEvenShareISH_EET2_T4_E12temp_storage+40];
	add.f32 	%f488, %f486, %f487;
	ld.shared.f32 	%f489, [_ZZN3cub18CUB_300001_SM_10006detail6reduce18DeviceReduceKernelINS2_10policy_hubIfjN4cuda3std3__44plusIvEEE10Policy1000EPfjS9_fNS7_10__identityEEEvT0_PT3_T1_NS0_13GridEvenShareISH_EET2_T4_E12temp_storage+44];
	add.f32 	%f490, %f488, %f489;
	ld.shared.f32 	%f491, [_ZZN3cub18CUB_300001_SM_10006detail6reduce18DeviceReduceKernelINS2_10policy_hubIfjN4cuda3std3__44plusIvEEE10Policy1000EPfjS9_fNS7_10__identityEEEvT0_PT3_T1_NS0_13GridEvenShareISH_EET2_T4_E12temp_storage+48];
	add.f32 	%f492, %f490, %f491;
	ld.shared.f32 	%f493, [_ZZN3cub18CUB_300001_SM_10006detail6reduce18DeviceReduceKernelINS2_10policy_hubIfjN4cuda3std3__44plusIvEEE10Policy1000EPfjS9_fNS7_10__identityEEEvT0_PT3_T1_NS0_13GridEvenShareISH_EET2_T4_E12temp_storage+52];
	add.f32 	%f494, %f492, %f493;
	ld.shared.f32 	%f495, [_ZZN3cub18CUB_300001_SM_10006detail6reduce18DeviceReduceKernelINS2_10policy_hubIfjN4cuda3std3__44plusIvEEE10Policy1000EPfjS9_fNS7_10__identityEEEvT0_PT3_T1_NS0_13GridEvenShareISH_EET2_T4_E12temp_storage+56];
	add.f32 	%f496, %f494, %f495;
	ld.shared.f32 	%f497, [_ZZN3cub18CUB_300001_SM_10006detail6reduce18DeviceReduceKernelINS2_10policy_hubIfjN4cuda3std3__44plusIvEEE10Policy1000EPfjS9_fNS7_10__identityEEEvT0_PT3_T1_NS0_13GridEvenShareISH_EET2_T4_E12temp_storage+60];
	add.f32 	%f498, %f496, %f497;
	ld.shared.f32 	%f499, [_ZZN3cub18CUB_300001_SM_10006detail6reduce18DeviceReduceKernelINS2_10policy_hubIfjN4cuda3std3__44plusIvEEE10Policy1000EPfjS9_fNS7_10__identityEEEvT0_PT3_T1_NS0_13GridEvenShareISH_EET2_T4_E12temp_storage+64];
	add.f32 	%f500, %f498, %f499;
	ld.shared.f32 	%f501, [_ZZN3cub18CUB_300001_SM_10006detail6reduce18DeviceReduceKernelINS2_10policy_hubIfjN4cuda3std3__44plusIvEEE10Policy1000EPfjS9_fNS7_10__identityEEEvT0_PT3_T1_NS0_13GridEvenShareISH_EET2_T4_E12temp_storage+68];
	add.f32 	%f502, %f500, %f501;
	ld.shared.f32 	%f503, [_ZZN3cub18CUB_300001_SM_10006detail6reduce18DeviceReduceKernelINS2_10policy_hubIfjN4cuda3std3__44plusIvEEE10Policy1000EPfjS9_fNS7_10__identityEEEvT0_PT3_T1_NS0_13GridEvenShareISH_EET2_T4_E12temp_storage+72];
	add.f32 	%f504, %f502, %f503;
	ld.shared.f32 	%f505, [_ZZN3cub18CUB_300001_SM_10006detail6reduce18DeviceReduceKernelINS2_10policy_hubIfjN4cuda3std3__44plusIvEEE10Policy1000EPfjS9_fNS7_10__identityEEEvT0_PT3_T1_NS0_13GridEvenShareISH_EET2_T4_E12temp_storage+76];
	add.f32 	%f530, %f504, %f505;
	bra.uni 	$L__BB17_71;
$L__BB17_16:
	// begin inline asm
	mov.u32 %r331, %laneid;
	// end inline asm
	and.b32  	%r347, %r7, 992;
	add.s32 	%r348, %r347, 32;
	setp.gt.u32 	%p60, %r348, %r6;
	not.b32 	%r349, %r347;
	add.s32 	%r350, %r6, %r349;
	selp.b32 	%r345, %r350, 31, %p60;
	mov.b32 	%r332, 1;
	mov.b32 	%r346, -1;
	// begin inline asm
	{  .reg .f32 r0;  .reg .pred p;  shfl.sync.down.b32 r0|p, %f511, %r332, %r345, %r346;  @p add.f32 r0, r0, %f511;  mov.f32 %f403, r0;}
	// end inline asm
	mov.b32 	%r335, 2;
	// begin inline asm
	{  .reg .f32 r0;  .reg .pred p;  shfl.sync.down.b32 r0|p, %f403, %r335, %r345, %r346;  @p add.f32 r0, r0, %f403;  mov.f32 %f406, r0;}
	// end inline asm
	mov.b32 	%r338, 4;
	// begin inline asm
	{  .reg .f32 r0;  .reg .pred p;  shfl.sync.down.b32 r0|p, %f406, %r338, %r345, %r346;  @p add.f32 r0, r0, %f406;  mov.f32 %f409, r0;}
	// end inline asm
	mov.b32 	%r341, 8;
	// begin inline asm
	{  .reg .f32 r0;  .reg .pred p;  shfl.sync.down.b32 r0|p, %f409, %r341, %r345, %r346;  @p add.f32 r0, r0, %f409;  mov.f32 %f412, r0;}
	// end inline asm
	mov.b32 	%r344, 16;
	// begin inline asm
	{  .reg .f32 r0;  .reg .pred p;  shfl.sync.down.b32 r0|p, %f412, %r344, %r345, %r346;  @p add.f32 r0, r0, %f412;  mov.f32 %f530, r0;}
	// end inline asm
	setp.ne.s32 	%p61, %r331, 0;
	@%p61 bra 	$L__BB17_18;
	shr.u32 	%r351, %r7, 3;
	and.b32  	%r352, %r351, 124;
	mov.u32 	%r353, _ZZN3cub18CUB_300001_SM_10006detail6reduce18DeviceReduceKernelINS2_10policy_hubIfjN4cuda3std3__44plusIvEEE10Policy1000EPfjS9_fNS7_10__identityEEEvT0_PT3_T1_NS0_13GridEvenShareISH_EET2_T4_E12temp_storage;
	add.s32 	%r354, %r353, %r352;
	st.shared.f32 	[%r354+16], %f530;
$L__BB17_18:
	bar.sync 	0;
	setp.ne.s32 	%p62, %r7, 0;
	@%p62 bra 	$L__BB17_71;
	setp.gt.u32 	%p63, %r6, 32;
	ld.shared.f32 	%f418, [_ZZN3cub18CUB_300001_SM_10006detail6reduce18DeviceReduceKernelINS2_10policy_hubIfjN4cuda3std3__44plusIvEEE10Policy1000EPfjS9_fNS7_10__identityEEEvT0_PT3_T1_NS0_13GridEvenShareISH_EET2_T4_E12temp_storage+20];
	add.f32 	%f419, %f530, %f418;
	selp.f32 	%f420, %f419, %f530, %p63;
	setp.gt.u32 	%p64, %r6, 64;
	ld.shared.f32 	%f421, [_ZZN3cub18CUB_300001_SM_10006detail6reduce18DeviceReduceKernelINS2_10policy_hubIfjN4cuda3std3__44plusIvEEE10Policy1000EPfjS9_fNS7_10__identityEEEvT0_PT3_T1_NS0_13GridEvenShareISH_EET2_T4_E12temp_storage+24];
	add.f32 	%f422, %f421, %f420;
	selp.f32 	%f423, %f422, %f420, %p64;
	setp.gt.u32 	%p65, %r6, 96;
	ld.shared.f32 	%f424, [_ZZN3cub18CUB_300001_SM_10006detail6reduce18DeviceReduceKernelINS2_10policy_hubIfjN4cuda3std3__44plusIvEEE10Policy1000EPfjS9_fNS7_10__identityEEEvT0_PT3_T1_NS0_13GridEvenShareISH_EET2_T4_E12temp_storage+28];
	add.f32 	%f425, %f424, %f423;
	selp.f32 	%f426, %f425, %f423, %p65;
	setp.gt.u32 	%p66, %r6, 128;
	ld.shared.f32 	%f427, [_ZZN3cub18CUB_300001_SM_10006detail6reduce18DeviceReduceKernelINS2_10policy_hubIfjN4cuda3std3__44plusIvEEE10Policy1000EPfjS9_fNS7_10__identityEEEvT0_PT3_T1_NS0_13GridEvenShareISH_EET2_T4_E12temp_storage+32];
	add.f32 	%f428, %f427, %f426;
	selp.f32 	%f429, %f428, %f426, %p66;
	setp.gt.u32 	%p67, %r6, 160;
	ld.shared.f32 	%f430, [_ZZN3cub18CUB_300001_SM_10006detail6reduce18DeviceReduceKernelINS2_10policy_hubIfjN4cuda3std3__44plusIvEEE10Policy1000EPfjS9_fNS7_10__identityEEEvT0_PT3_T1_NS0_13GridEvenShareISH_EET2_T4_E12temp_storage+36];
	add.f32 	%f431, %f430, %f429;
	selp.f32 	%f432, %f431, %f429, %p67;
	setp.gt.u32 	%p68, %r6, 192;
	ld.shared.f32 	%f433, [_ZZN3cub18CUB_300001_SM_10006detail6reduce18DeviceReduceKernelINS2_10policy_hubIfjN4cuda3std3__44plusIvEEE10Policy1000EPfjS9_fNS7_10__identityEEEvT0_PT3_T1_NS0_13GridEvenShareISH_EET2_T4_E12temp_storage+40];
	add.f32 	%f434, %f433, %f432;
	selp.f32 	%f435, %f434, %f432, %p68;
	setp.gt.u32 	%p69, %r6, 224;
	ld.shared.f32 	%f436, [_ZZN3cub18CUB_300001_SM_10006detail6reduce18DeviceReduceKernelINS2_10policy_hubIfjN4cuda3std3__44plusIvEEE10Policy1000EPfjS9_fNS7_10__identityEEEvT0_PT3_T1_NS0_13GridEvenShareISH_EET2_T4_E12temp_storage+44];
	add.f32 	%f437, %f436, %f435;
	selp.f32 	%f438, %f437, %f435, %p69;
	setp.gt.u32 	%p70, %r6, 256;
	ld.shared.f32 	%f439, [_ZZN3cub18CUB_300001_SM_10006detail6reduce18DeviceReduceKernelINS2_10policy_hubIfjN4cuda3std3__44plusIvEEE10Policy1000EPfjS9_fNS7_10__identityEEEvT0_PT3_T1_NS0_13GridEvenShareISH_EET2_T4_E12temp_storage+48];
	add.f32 	%f440, %f439, %f438;
	selp.f32 	%f441, %f440, %f438, %p70;
	setp.gt.u32 	%p71, %r6, 288;
	ld.shared.f32 	%f442, [_ZZN3cub18CUB_300001_SM_10006detail6reduce18DeviceReduceKernelINS2_10policy_hubIfjN4cuda3std3__44plusIvEEE10Policy1000EPfjS9_fNS7_10__identityEEEvT0_PT3_T1_NS0_13GridEvenShareISH_EET2_T4_E12temp_storage+52];
	add.f32 	%f443, %f442, %f441;
	selp.f32 	%f444, %f443, %f441, %p71;
	setp.gt.u32 	%p72, %r6, 320;
	ld.shared.f32 	%f445, [_ZZN3cub18CUB_300001_SM_10006detail6reduce18DeviceReduceKernelINS2_10policy_hubIfjN4cuda3std3__44plusIvEEE10Policy1000EPfjS9_fNS7_10__identityEEEvT0_PT3_T1_NS0_13GridEvenShareISH_EET2_T4_E12temp_storage+56];
	add.f32 	%f446, %f445, %f444;
	selp.f32 	%f447, %f446, %f444, %p72;
	setp.gt.u32 	%p73, %r6, 352;
	ld.shared.f32 	%f448, [_ZZN3cub18CUB_300001_SM_10006detail6reduce18DeviceReduceKernelINS2_10policy_hubIfjN4cuda3std3__44plusIvEEE10Policy1000EPfjS9_fNS7_10__identityEEEvT0_PT3_T1_NS0_13GridEvenShareISH_EET2_T4_E12temp_storage+60];
	add.f32 	%f449, %f448, %f447;
	selp.f32 	%f450, %f449, %f447, %p73;
	setp.gt.u32 	%p74, %r6, 384;
	ld.shared.f32 	%f451, [_ZZN3cub18CUB_300001_SM_10006detail6reduce18DeviceReduceKernelINS2_10policy_hubIfjN4cuda3std3__44plusIvEEE10Policy1000EPfjS9_fNS7_10__identityEEEvT0_PT3_T1_NS0_13GridEvenShareISH_EET2_T4_E12temp_storage+64];
	add.f32 	%f452, %f451, %f450;
	selp.f32 	%f453, %f452, %f450, %p74;
	setp.gt.u32 	%p75, %r6, 416;
	ld.shared.f32 	%f454, [_ZZN3cub18CUB_300001_SM_10006detail6reduce18DeviceReduceKernelINS2_10policy_hubIfjN4cuda3std3__44plusIvEEE10Policy1000EPfjS9_fNS7_10__identityEEEvT0_PT3_T1_NS0_13GridEvenShareISH_EET2_T4_E12temp_storage+68];
	add.f32 	%f455, %f454, %f453;
	selp.f32 	%f456, %f455, %f453, %p75;
	setp.gt.u32 	%p76, %r6, 448;
	ld.shared.f32 	%f457, [_ZZN3cub18CUB_300001_SM_10006detail6reduce18DeviceReduceKernelINS2_10policy_hubIfjN4cuda3std3__44plusIvEEE10Policy1000EPfjS9_fNS7_10__identityEEEvT0_PT3_T1_NS0_13GridEvenShareISH_EET2_T4_E12temp_storage+72];
	add.f32 	%f458, %f457, %f456;
	selp.f32 	%f459, %f458, %f456, %p76;
	setp.gt.u32 	%p77, %r6, 480;
	ld.shared.f32 	%f460, [_ZZN3cub18CUB_300001_SM_10006detail6reduce18DeviceReduceKernelINS2_10policy_hubIfjN4cuda3std3__44plusIvEEE10Policy1000EPfjS9_fNS7_10__identityEEEvT0_PT3_T1_NS0_13GridEvenShareISH_EET2_T4_E12temp_storage+76];
	add.f32 	%f461, %f460, %f459;
	selp.f32 	%f530, %f461, %f459, %p77;
	bra.uni 	$L__BB17_71;
$L__BB17_20:
	mov.u32 	%r26, %tid.x;
	shl.b32 	%r27, %r26, 1;
	add.s32 	%r240, %r5, %r27;
	mul.wide.u32 	%rd76, %r240, 4;
	add.s64 	%rd61, %rd1, %rd76;
	// begin inline asm
	ld.global.nc.u64 %rd60, [%rd61];
	// end inline asm
	mov.b64 	{%r241, %r242}, %rd60;
	mov.b32 	%f279, %r242;
	mov.b32 	%f280, %r241;
	add.s64 	%rd63, %rd61, 4096;
	// begin inline asm
	ld.global.nc.u64 %rd62, [%rd63];
	// end inline asm
	mov.b64 	{%r243, %r244}, %rd62;
	mov.b32 	%f281, %r244;
	mov.b32 	%f282, %r243;
	add.s64 	%rd65, %rd61, 8192;
	// begin inline asm
	ld.global.nc.u64 %rd64, [%rd65];
	// end inline asm
	mov.b64 	{%r245, %r246}, %rd64;
	mov.b32 	%f283, %r246;
	mov.b32 	%f284, %r245;
	add.s64 	%rd67, %rd61, 12288;
	// begin inline asm
	ld.global.nc.u64 %rd66, [%rd67];
	// end inline asm
	mov.b64 	{%r247, %r248}, %rd66;
	mov.b32 	%f285, %r248;
	mov.b32 	%f286, %r247;
	add.s64 	%rd69, %rd61, 16384;
	// begin inline asm
	ld.global.nc.u64 %rd68, [%rd69];
	// end inline asm
	mov.b64 	{%r249, %r250}, %rd68;
	mov.b32 	%f287, %r250;
	mov.b32 	%f288, %r249;
	add.s64 	%rd71, %rd61, 20480;
	// begin inline asm
	ld.global.nc.u64 %rd70, [%rd71];
	// end inline asm
	mov.b64 	{%r251, %r252}, %rd70;
	mov.b32 	%f289, %r252;
	mov.b32 	%f290, %r251;
	add.s64 	%rd73, %rd61, 24576;
	// begin inline asm
	ld.global.nc.u64 %rd72, [%rd73];
	// end inline asm
	mov.b64 	{%r253, %r254}, %rd72;
	mov.b32 	%f291, %r254;
	mov.b32 	%f292, %r253;
	add.s64 	%rd75, %rd61, 28672;
	// begin inline asm
	ld.global.nc.u64 %rd74, [%rd75];
	// end inline asm
	mov.b64 	{%r255, %r256}, %rd74;
	mov.b32 	%f293, %r256;
	mov.b32 	%f294, %r255;
	add.f32 	%f295, %f280, %f279;
	add.f32 	%f296, %f282, %f281;
	add.f32 	%f297, %f284, %f283;
	add.f32 	%f298, %f286, %f285;
	add.f32 	%f299, %f288, %f287;
	add.f32 	%f300, %f290, %f289;
	add.f32 	%f301, %f292, %f291;
	add.f32 	%f302, %f294, %f293;
	add.f32 	%f303, %f295, %f296;
	add.f32 	%f304, %f297, %f298;
	add.f32 	%f305, %f299, %f300;
	add.f32 	%f306, %f301, %f302;
	add.f32 	%f307, %f303, %f304;
	add.f32 	%f308, %f305, %f306;
	add.f32 	%f517, %f307, %f308;
	setp.lt.u32 	%p42, %r6, %r4;
	@%p42 bra 	$L__BB17_32;
	add.s32 	%r28, %r4, %r5;
	add.s32 	%r384, %r28, 512;
	add.s32 	%r383, %r28, %r26;
	mov.b32 	%r385, 0;
$L__BB17_22:
	add.s32 	%r5, %r5, %r4;
	add.s32 	%r258, %r1, -8192;
	setp.gt.u32 	%p43, %r5, %r258;
	@%p43 bra 	$L__BB17_24;
	add.s32 	%r259, %r5, %r27;
	mul.wide.u32 	%rd93, %r259, 4;
	add.s64 	%rd78, %rd1, %rd93;
	// begin inline asm
	ld.global.nc.u64 %rd77, [%rd78];
	// end inline asm
	mov.b64 	{%r260, %r261}, %rd77;
	mov.b32 	%f309, %r261;
	mov.b32 	%f310, %r260;
	add.s64 	%rd80, %rd78, 4096;
	// begin inline asm
	ld.global.nc.u64 %rd79, [%rd80];
	// end inline asm
	mov.b64 	{%r262, %r263}, %rd79;
	mov.b32 	%f311, %r263;
	mov.b32 	%f312, %r262;
	add.s64 	%rd82, %rd78, 8192;
	// begin inline asm
	ld.global.nc.u64 %rd81, [%rd82];
	// end inline asm
	mov.b64 	{%r264, %r265}, %rd81;
	mov.b32 	%f313, %r265;
	mov.b32 	%f314, %r264;
	add.s64 	%rd84, %rd78, 12288;
	// begin inline asm
	ld.global.nc.u64 %rd83, [%rd84];
	// end inline asm
	mov.b64 	{%r266, %r267}, %rd83;
	mov.b32 	%f315, %r267;
	mov.b32 	%f316, %r266;
	add.s64 	%rd86, %rd78, 16384;
	// begin inline asm
	ld.global.nc.u64 %rd85, [%rd86];
	// end inline asm
	mov.b64 	{%r268, %r269}, %rd85;
	mov.b32 	%f317, %r269;
	mov.b32 	%f318, %r268;
	add.s64 	%rd88, %rd78, 20480;
	// begin inline asm
	ld.global.nc.u64 %rd87, [%rd88];
	// end inline asm
	mov.b64 	{%r270, %r271}, %rd87;
	mov.b32 	%f319, %r271;
	mov.b32 	%f320, %r270;
	add.s64 	%rd90, %rd78, 24576;
	// begin inline asm
	ld.global.nc.u64 %rd89, [%rd90];
	// end inline asm
	mov.b64 	{%r272, %r273}, %rd89;
	mov.b32 	%f321, %r273;
	mov.b32 	%f322, %r272;
	add.s64 	%rd92, %rd78, 28672;
	// begin inline asm
	ld.global.nc.u64 %rd91, [%rd92];
	// end inline asm
	mov.b64 	{%r274, %r275}, %rd91;
	mov.b32 	%f323, %r275;
	mov.b32 	%f324, %r274;
	add.f32 	%f325, %f517, %f310;
	add.f32 	%f326, %f309, %f312;
	add.f32 	%f327, %f311, %f314;
	add.f32 	%f328, %f313, %f316;
	add.f32 	%f329, %f315, %f318;
	add.f32 	%f330, %f317, %f320;
	add.f32 	%f331, %f319, %f322;
	add.f32 	%f332, %f321, %f324;
	add.f32 	%f333, %f325, %f326;
	add.f32 	%f334, %f327, %f328;
	add.f32 	%f335, %f329, %f330;
	add.f32 	%f336, %f331, %f332;
	add.f32 	%f337, %f333, %f334;
	add.f32 	%f338, %f335, %f336;
	add.f32 	%f339, %f337, %f338;
	add.f32 	%f517, %f339, %f323;
	sub.s32 	%r276, %r1, %r5;
	setp.lt.u32 	%p44, %r276, %r4;
	add.s32 	%r385, %r385, 1;
	add.s32 	%r384, %r384, %r4;
	add.s32 	%r383, %r383, %r4;
	@%p44 bra 	$L__BB17_32;
	bra.uni 	$L__BB17_22;
$L__BB17_24:
	setp.le.u32 	%p45, %r1, %r5;
	@%p45 bra 	$L__BB17_32;
	sub.s32 	%r39, %r1, %r5;
	setp.ge.s32 	%p46, %r26, %r39;
	@%p46 bra 	$L__BB17_32;
	not.b32 	%r277, %r26;
	add.s32 	%r278, %r1, %r277;
	sub.s32 	%r279, %r278, %r28;
	mul.lo.s32 	%r280, %r2, %r385;
	shl.b32 	%r281, %r280, 13;
	sub.s32 	%r40, %r279, %r281;
	shr.u32 	%r282, %r278, 9;
	add.s32 	%r41, %r282, 1;
	and.b32  	%r283, %r278, 1536;
	setp.eq.s32 	%p47, %r283, 1536;
	mov.u32 	%r390, %r26;
	@%p47 bra 	$L__BB17_29;
	and.b32  	%r284, %r41, 3;
	neg.s32 	%r387, %r284;
	mov.u32 	%r390, %r26;
$L__BB17_28:
	.pragma "nounroll";
	mul.wide.u32 	%rd95, %r383, 4;
	add.s64 	%rd94, %rd1, %rd95;
	// begin inline asm
	ld.global.nc.u32 %r285, [%rd94];
	// end inline asm
	mov.b32 	%f341, %r285;
	add.f32 	%f517, %f517, %f341;
	add.s32 	%r390, %r390, 512;
	add.s32 	%r383, %r383, 512;
	add.s32 	%r387, %r387, 1;
	setp.ne.s32 	%p48, %r387, 0;
	@%p48 bra 	$L__BB17_28;
$L__BB17_29:
	setp.lt.u32 	%p49, %r40, 1536;
	@%p49 bra 	$L__BB17_32;
	add.s32 	%r392, %r390, 1024;
	add.s32 	%r391, %r390, %r384;
$L__BB17_31:
	add.s32 	%r290, %r391, -512;
	mul.wide.u32 	%rd100, %r290, 4;
	add.s64 	%rd96, %rd1, %rd100;
	// begin inline asm
	ld.global.nc.u32 %r286, [%rd96];
	// end inline asm
	mov.b32 	%f342, %r286;
	add.f32 	%f343, %f517, %f342;
	mul.wide.u32 	%rd101, %r391, 4;
	add.s64 	%rd97, %rd1, %rd101;
	// begin inline asm
	ld.global.nc.u32 %r287, [%rd97];
	// end inline asm
	mov.b32 	%f344, %r287;
	add.f32 	%f345, %f343, %f344;
	add.s32 	%r291, %r391, 512;
	mul.wide.u32 	%rd102, %r291, 4;
	add.s64 	%rd98, %rd1, %rd102;
	// begin inline asm
	ld.global.nc.u32 %r288, [%rd98];
	// end inline asm
	mov.b32 	%f346, %r288;
	add.f32 	%f347, %f345, %f346;
	add.s32 	%r292, %r391, 1024;
	mul.wide.u32 	%rd103, %r292, 4;
	add.s64 	%rd99, %rd1, %rd103;
	// begin inline asm
	ld.global.nc.u32 %r289, [%rd99];
	// end inline asm
	mov.b32 	%f348, %r289;
	add.f32 	%f517, %f347, %f348;
	add.s32 	%r54, %r392, 2048;
	add.s32 	%r293, %r392, 1024;
	add.s32 	%r391, %r391, 2048;
	setp.lt.s32 	%p50, %r293, %r39;
	mov.u32 	%r392, %r54;
	@%p50 bra 	$L__BB17_31;
$L__BB17_32:
	// begin inline asm
	mov.u32 %r294, %laneid;
	// end inline asm
	mov.b32 	%r295, 1;
	mov.b32 	%r308, 31;
	mov.b32 	%r309, -1;
	// begin inline asm
	{  .reg .f32 r0;  .reg .pred p;  shfl.sync.down.b32 r0|p, %f517, %r295, %r308, %r309;  @p add.f32 r0, r0, %f517;  mov.f32 %f349, r0;}
	// end inline asm
	mov.b32 	%r298, 2;
	// begin inline asm
	{  .reg .f32 r0;  .reg .pred p;  shfl.sync.down.b32 r0|p, %f349, %r298, %r308, %r309;  @p add.f32 r0, r0, %f349;  mov.f32 %f352, r0;}
	// end inline asm
	mov.b32 	%r301, 4;
	// begin inline asm
	{  .reg .f32 r0;  .reg .pred p;  shfl.sync.down.b32 r0|p, %f352, %r301, %r308, %r309;  @p add.f32 r0, r0, %f352;  mov.f32 %f355, r0;}
	// end inline asm
	mov.b32 	%r304, 8;
	// begin inline asm
	{  .reg .f32 r0;  .reg .pred p;  shfl.sync.down.b32 r0|p, %f355, %r304, %r308, %r309;  @p add.f32 r0, r0, %f355;  mov.f32 %f358, r0;}
	// end inline asm
	mov.b32 	%r307, 16;
	// begin inline asm
	{  .reg .f32 r0;  .reg .pred p;  shfl.sync.down.b32 r0|p, %f358, %r307, %r308, %r309;  @p add.f32 r0, r0, %f358;  mov.f32 %f530, r0;}
	// end inline asm
	setp.ne.s32 	%p51, %r294, 0;
	@%p51 bra 	$L__BB17_34;
	shr.u32 	%r310, %r26, 3;
	and.b32  	%r311, %r310, 124;
	mov.u32 	%r312, _ZZN3cub18CUB_300001_SM_10006detail6reduce18DeviceReduceKernelINS2_10policy_hubIfjN4cuda3std3__44plusIvEEE10Policy1000EPfjS9_fNS7_10__identityEEEvT0_PT3_T1_NS0_13GridEvenShareISH_EET2_T4_E12temp_storage;
	add.s32 	%r313, %r312, %r311;
	st.shared.f32 	[%r313+16], %f530;
$L__BB17_34:
	bar.sync 	0;
	setp.ne.s32 	%p52, %r26, 0;
	@%p52 bra 	$L__BB17_71;
	ld.shared.f32 	%f364, [_ZZN3cub18CUB_300001_SM_10006detail6reduce18DeviceReduceKernelINS2_10policy_hubIfjN4cuda3std3__44plusIvEEE10Policy1000EPfjS9_fNS7_10__identityEEEvT0_PT3_T1_NS0_13GridEvenShareISH_EET2_T4_E12temp_storage+20];
	add.f32 	%f365, %f530, %f364;
	ld.shared.f32 	%f366, [_ZZN3cub18CUB_300001_SM_10006detail6reduce18DeviceReduceKernelINS2_10policy_hubIfjN4cuda3std3__44plusIvEEE10Policy1000EPfjS9_fNS7_10__identityEEEvT0_PT3_T1_NS0_13GridEvenShareISH_EET2_T4_E12temp_storage+24];
	add.f32 	%f367, %f365, %f366;
	ld.shared.f32 	%f368, [_ZZN3cub18CUB_300001_SM_10006detail6reduce18DeviceReduceKernelINS2_10policy_hubIfjN4cuda3std3__44plusIvEEE10Policy1000EPfjS9_fNS7_10__identityEEEvT0_PT3_T1_NS0_13GridEvenShareISH_EET2_T4_E12temp_storage+28];
	add.f32 	%f369, %f367, %f368;
	ld.shared.f32 	%f370, [_ZZN3cub18CUB_300001_SM_10006detail6reduce18DeviceReduceKernelINS2_10policy_hubIfjN4cuda3std3__44plusIvEEE10Policy1000EPfjS9_fNS7_10__identityEEEvT0_PT3_T1_NS0_13GridEvenShareISH_EET2_T4_E12temp_storage+32];
	add.f32 	%f371, %f369, %f370;
	ld.shared.f32 	%f372, [_ZZN3cub18CUB_300001_SM_10006detail6reduce18DeviceReduceKernelINS2_10policy_hubIfjN4cuda3std3__44plusIvEEE10Policy1000EPfjS9_fNS7_10__identityEEEvT0_PT3_T1_NS0_13GridEvenShareISH_EET2_T4_E12temp_storage+36];
	add.f32 	%f373, %f371, %f372;
	ld.shared.f32 	%f374, [_ZZN3cub18CUB_300001_SM_10006detail6reduce18DeviceReduceKernelINS2_10policy_hubIfjN4cuda3std3__44plusIvEEE10Policy1000EPfjS9_fNS7_10__identityEEEvT0_PT3_T1_NS0_13GridEvenShareISH_EET2_T4_E12temp_storage+40];
	add.f32 	%f375, %f373, %f374;
	ld.shared.f32 	%f376, [_ZZN3cub18CUB_300001_SM_10006detail6reduce18DeviceReduceKernelINS2_10policy_hubIfjN4cuda3std3__44plusIvEEE10Policy1000EPfjS9_fNS7_10__identityEEEvT0_PT3_T1_NS0_13GridEvenShareISH_EET2_T4_E12temp_storage+44];
	add.f32 	%f377, %f375, %f376;
	ld.shared.f32 	%f378, [_ZZN3cub18CUB_300001_SM_10006detail6reduce18DeviceReduceKernelINS2_10policy_hubIfjN4cuda3std3__44plusIvEEE10Policy1000EPfjS9_fNS7_10__identityEEEvT0_PT3_T1_NS0_13GridEvenShareISH_EET2_T4_E12temp_storage+48];
	add.f32 	%f379, %f377, %f378;
	ld.shared.f32 	%f380, [_ZZN3cub18CUB_300001_SM_10006detail6reduce18DeviceReduceKernelINS2_10policy_hubIfjN4cuda3std3__44plusIvEEE10Policy1000EPfjS9_fNS7_10__identityEEEvT0_PT3_T1_NS0_13GridEvenShareISH_EET2_T4_E12temp_storage+52];
	add.f32 	%f381, %f379, %f380;
	ld.shared.f32 	%f382, [_ZZN3cub18CUB_300001_SM_10006detail6reduce18DeviceReduceKernelINS2_10policy_hubIfjN4cuda3std3__44plusIvEEE10Policy1000EPfjS9_fNS7_10__identityEEEvT0_PT3_T1_NS0_13GridEvenShareISH_EET2_T4_E12temp_storage+56];
	add.f32 	%f383, %f381, %f382;
	ld.shared.f32 	%f384, [_ZZN3cub18CUB_300001_SM_10006detail6reduce18DeviceReduceKernelINS2_10policy_hubIfjN4cuda3std3__44plusIvEEE10Policy1000EPfjS9_fNS7_10__identityEEEvT0_PT3_T1_NS0_13GridEvenShareISH_EET2_T4_E12temp_storage+60];
	add.f32 	%f385, %f383, %f384;
	ld.shared.f32 	%f386, [_ZZN3cub18CUB_300001_SM_10006detail6reduce18DeviceReduceKernelINS2_10policy_hubIfjN4cuda3std3__44plusIvEEE10Policy1000EPfjS9_fNS7_10__identityEEEvT0_PT3_T1_NS0_13GridEvenShareISH_EET2_T4_E12temp_storage+64];
	add.f32 	%f387, %f385, %f386;
	ld.shared.f32 	%f388, [_ZZN3cub18CUB_300001_SM_10006detail6reduce18DeviceReduceKernelINS2_10policy_hubIfjN4cuda3std3__44plusIvEEE10Policy1000EPfjS9_fNS7_10__identityEEEvT0_PT3_T1_NS0_13GridEvenShareISH_EET2_T4_E12temp_storage+68];
	add.f32 	%f389, %f387, %f388;
	ld.shared.f32 	%f390, [_ZZN3cub18CUB_300001_SM_10006detail6reduce18DeviceReduceKernelINS2_10policy_hubIfjN4cuda3std3__44plusIvEEE10Policy1000EPfjS9_fNS7_10__identityEEEvT0_PT3_T1_NS0_13GridEvenShareISH_EET2_T4_E12temp_storage+72];
	add.f32 	%f391, %f389, %f390;
	ld.shared.f32 	%f392, [_ZZN3cub18CUB_300001_SM_10006detail6reduce18DeviceReduceKernelINS2_10policy_hubIfjN4cuda3std3__44plusIvEEE10Policy1000EPfjS9_fNS7_10__identityEEEvT0_PT3_T1_NS0_13GridEvenShareISH_EET2_T4_E12temp_storage+76];
	add.f32 	%f530, %f391, %f392;
	bra.uni 	$L__BB17_71;
$L__BB17_36:
	sub.s32 	%r56, %r1, %r5;
	setp.gt.u32 	%p2, %r56, 8191;
	@%p2 bra 	$L__BB17_55;
	mov.u32 	%r57, %tid.x;
	setp.ge.u32 	%p14, %r57, %r56;
	mov.f32 	%f523, 0f00000000;
	mov.u32 	%r397, %r57;
	@%p14 bra 	$L__BB17_39;
	add.s32 	%r180, %r5, %r57;
	mul.wide.u32 	%rd49, %r180, 4;
	add.s64 	%rd48, %rd1, %rd49;
	// begin inline asm
	ld.global.nc.u32 %r179, [%rd48];
	// end inline asm
	mov.b32 	%f523, %r179;
	add.s32 	%r397, %r57, 512;
$L__BB17_39:
	setp.ge.u32 	%p15, %r397, %r56;
	@%p15 bra 	$L__BB17_46;
	not.b32 	%r181, %r397;
	add.s32 	%r60, %r1, %r181;
	and.b32  	%r182, %r60, 1536;
	setp.eq.s32 	%p16, %r182, 1536;
	@%p16 bra 	$L__BB17_43;
	add.s32 	%r395, %r397, %r5;
	shr.u32 	%r183, %r60, 9;
	add.s32 	%r184, %r183, 1;
	and.b32  	%r185, %r184, 3;
	neg.s32 	%r394, %r185;
$L__BB17_42:
	.pragma "nounroll";
	mul.wide.u32 	%rd51, %r395, 4;
	add.s64 	%rd50, %rd1, %rd51;
	// begin inline asm
	ld.global.nc.u32 %r186, [%rd50];
	// end inline asm
	mov.b32 	%f168, %r186;
	add.f32 	%f523, %f523, %f168;
	add.s32 	%r397, %r397, 512;
	add.s32 	%r395, %r395, 512;
	add.s32 	%r394, %r394, 1;
	setp.ne.s32 	%p17, %r394, 0;
	@%p17 bra 	$L__BB17_42;
$L__BB17_43:
	sub.s32 	%r187, %r60, %r5;
	setp.lt.u32 	%p18, %r187, 1536;
	@%p18 bra 	$L__BB17_46;
	add.s32 	%r399, %r397, 1024;
	add.s32 	%r398, %r397, %r5;
$L__BB17_45:
	mul.wide.u32 	%rd56, %r398, 4;
	add.s64 	%rd52, %rd1, %rd56;
	// begin inline asm
	ld.global.nc.u32 %r188, [%rd52];
	// end inline asm
	mov.b32 	%f169, %r188;
	add.f32 	%f170, %f523, %f169;
	add.s32 	%r192, %r398, 512;
	mul.wide.u32 	%rd57, %r192, 4;
	add.s64 	%rd53, %rd1, %rd57;
	// begin inline asm
	ld.global.nc.u32 %r189, [%rd53];
	// end inline asm
	mov.b32 	%f171, %r189;
	add.f32 	%f172, %f170, %f171;
	add.s32 	%r193, %r398, 1024;
	mul.wide.u32 	%rd58, %r193, 4;
	add.s64 	%rd54, %rd1, %rd58;
	// begin inline asm
	ld.global.nc.u32 %r190, [%rd54];
	// end inline asm
	mov.b32 	%f173, %r190;
	add.f32 	%f174, %f172, %f173;
	add.s32 	%r194, %r398, 1536;
	mul.wide.u32 	%rd59, %r194, 4;
	add.s64 	%rd55, %rd1, %rd59;
	// begin inline asm
	ld.global.nc.u32 %r191, [%rd55];
	// end inline asm
	mov.b32 	%f175, %r191;
	add.f32 	%f523, %f174, %f175;
	add.s32 	%r74, %r399, 2048;
	add.s32 	%r195, %r399, 1024;
	add.s32 	%r398, %r398, 2048;
	setp.lt.s32 	%p19, %r195, %r56;
	mov.u32 	%r399, %r74;
	@%p19 bra 	$L__BB17_45;
$L__BB17_46:
	setp.lt.u32 	%p20, %r56, 512;
	@%p20 bra 	$L__BB17_51;
	// begin inline asm
	mov.u32 %r220, %laneid;
	// end inline asm
	mov.b32 	%r221, 1;
	mov.b32 	%r234, 31;
	mov.b32 	%r235, -1;
	// begin inline asm
	{  .reg .f32 r0;  .reg .pred p;  shfl.sync.down.b32 r0|p, %f523, %r221, %r234, %r235;  @p add.f32 r0, r0, %f523;  mov.f32 %f235, r0;}
	// end inline asm
	mov.b32 	%r224, 2;
	// begin inline asm
	{  .reg .f32 r0;  .reg .pred p;  shfl.sync.down.b32 r0|p, %f235, %r224, %r234, %r235;  @p add.f32 r0, r0, %f235;  mov.f32 %f238, r0;}
	// end inline asm
	mov.b32 	%r227, 4;
	// begin inline asm
	{  .reg .f32 r0;  .reg .pred p;  shfl.sync.down.b32 r0|p, %f238, %r227, %r234, %r235;  @p add.f32 r0, r0, %f238;  mov.f32 %f241, r0;}
	// end inline asm
	mov.b32 	%r230, 8;
	// begin inline asm
	{  .reg .f32 r0;  .reg .pred p;  shfl.sync.down.b32 r0|p, %f241, %r230, %r234, %r235;  @p add.f32 r0, r0, %f241;  mov.f32 %f244, r0;}
	// end inline asm
	mov.b32 	%r233, 16;
	// begin inline asm
	{  .reg .f32 r0;  .reg .pred p;  shfl.sync.down.b32 r0|p, %f244, %r233, %r234, %r235;  @p add.f32 r0, r0, %f244;  mov.f32 %f530, r0;}
	// end inline asm
	setp.ne.s32 	%p39, %r220, 0;
	@%p39 bra 	$L__BB17_49;
	shr.u32 	%r236, %r57, 3;
	and.b32  	%r237, %r236, 124;
	mov.u32 	%r238, _ZZN3cub18CUB_300001_SM_10006detail6reduce18DeviceReduceKernelINS2_10policy_hubIfjN4cuda3std3__44plusIvEEE10Policy1000EPfjS9_fNS7_10__identityEEEvT0_PT3_T1_NS0_13GridEvenShareISH_EET2_T4_E12temp_storage;
	add.s32 	%r239, %r238, %r237;
	st.shared.f32 	[%r239+16], %f530;
$L__BB17_49:
	bar.sync 	0;
	setp.ne.s32 	%p40, %r57, 0;
	@%p40 bra 	$L__BB17_71;
	ld.shared.f32 	%f250, [_ZZN3cub18CUB_300001_SM_10006detail6reduce18DeviceReduceKernelINS2_10policy_hubIfjN4cuda3std3__44plusIvEEE10Policy1000EPfjS9_fNS7_10__identityEEEvT0_PT3_T1_NS0_13GridEvenShareISH_EET2_T4_E12temp_storage+20];
	add.f32 	%f251, %f530, %f250;
	ld.shared.f32 	%f252, [_ZZN3cub18CUB_300001_SM_10006detail6reduce18DeviceReduceKernelINS2_10policy_hubIfjN4cuda3std3__44plusIvEEE10Policy1000EPfjS9_fNS7_10__identityEEEvT0_PT3_T1_NS0_13GridEvenShareISH_EET2_T4_E12temp_storage+24];
	add.f32 	%f253, %f251, %f252;
	ld.shared.f32 	%f254, [_ZZN3cub18CUB_300001_SM_10006detail6reduce18DeviceReduceKernelINS2_10policy_hubIfjN4cuda3std3__44plusIvEEE10Policy1000EPfjS9_fNS7_10__identityEEEvT0_PT3_T1_NS0_13GridEvenShareISH_EET2_T4_E12temp_storage+28];
	add.f32 	%f255, %f253, %f254;
	ld.shared.f32 	%f256, [_ZZN3cub18CUB_300001_SM_10006detail6reduce18DeviceReduceKernelINS2_10policy_hubIfjN4cuda3std3__44plusIvEEE10Policy1000EPfjS9_fNS7_10__identityEEEvT0_PT3_T1_NS0_13GridEvenShareISH_EET2_T4_E12temp_storage+32];
	add.f32 	%f257, %f255, %f256;
	ld.shared.f32 	%f258, [_ZZN3cub18CUB_300001_SM_10006detail6reduce18DeviceReduceKernelINS2_10policy_hubIfjN4cuda3std3__44plusIvEEE10Policy1000EPfjS9_fNS7_10__identityEEEvT0_PT3_T1_NS0_13GridEvenShareISH_EET2_T4_E12temp_storage+36];
	add.f32 	%f259, %f257, %f258;
	ld.shared.f32 	%f260, [_ZZN3cub18CUB_300001_SM_10006detail6reduce18DeviceReduceKernelINS2_10policy_hubIfjN4cuda3std3__44plusIvEEE10Policy1000EPfjS9_fNS7_10__identityEEEvT0_PT3_T1_NS0_13GridEvenShareISH_EET2_T4_E12temp_storage+40];
	add.f32 	%f261, %f259, %f260;
	ld.shared.f32 	%f262, [_ZZN3cub18CUB_300001_SM_10006detail6reduce18DeviceReduceKernelINS2_10policy_hubIfjN4cuda3std3__44plusIvEEE10Policy1000EPfjS9_fNS7_10__identityEEEvT0_PT3_T1_NS0_13GridEvenShareISH_EET2_T4_E12temp_storage+44];
	add.f32 	%f263, %f261, %f262;
	ld.shared.f32 	%f264, [_ZZN3cub18CUB_300001_SM_10006detail6reduce18DeviceReduceKernelINS2_10policy_hubIfjN4cuda3std3__44plusIvEEE10Policy1000EPfjS9_fNS7_10__identityEEEvT0_PT3_T1_NS0_13GridEvenShareISH_EET2_T4_E12temp_storage+48];
	add.f32 	%f265, %f263, %f264;
	ld.shared.f32 	%f266, [_ZZN3cub18CUB_300001_SM_10006detail6reduce18DeviceReduceKernelINS2_10policy_hubIfjN4cuda3std3__44plusIvEEE10Policy1000EPfjS9_fNS7_10__identityEEEvT0_PT3_T1_NS0_13GridEvenShareISH_EET2_T4_E12temp_storage+52];
	add.f32 	%f267, %f265, %f266;
	ld.shared.f32 	%f268, [_ZZN3cub18CUB_300001_SM_10006detail6reduce18DeviceReduceKernelINS2_10policy_hubIfjN4cuda3std3__44plusIvEEE10Policy1000EPfjS9_fNS7_10__identityEEEvT0_PT3_T1_NS0_13GridEvenShareISH_EET2_T4_E12temp_storage+56];
	add.f32 	%f269, %f267, %f268;
	ld.shared.f32 	%f270, [_ZZN3cub18CUB_300001_SM_10006detail6reduce18DeviceReduceKernelINS2_10policy_hubIfjN4cuda3std3__44plusIvEEE10Policy1000EPfjS9_fNS7_10__identityEEEvT0_PT3_T1_NS0_13GridEvenShareISH_EET2_T4_E12temp_storage+60];
	add.f32 	%f271, %f269, %f270;
	ld.shared.f32 	%f272, [_ZZN3cub18CUB_300001_SM_10006detail6reduce18DeviceReduceKernelINS2_10policy_hubIfjN4cuda3std3__44plusIvEEE10Policy1000EPfjS9_fNS7_10__identityEEEvT0_PT3_T1_NS0_13GridEvenShareISH_EET2_T4_E12temp_storage+64];
	add.f32 	%f273, %f271, %f272;
	ld.shared.f32 	%f274, [_ZZN3cub18CUB_300001_SM_10006detail6reduce18DeviceReduceKernelINS2_10policy_hubIfjN4cuda3std3__44plusIvEEE10Policy1000EPfjS9_fNS7_10__identityEEEvT0_PT3_T1_NS0_13GridEvenShareISH_EET2_T4_E12temp_storage+68];
	add.f32 	%f275, %f273, %f274;
	ld.shared.f32 	%f276, [_ZZN3cub18CUB_300001_SM_10006detail6reduce18DeviceReduceKernelINS2_10policy_hubIfjN4cuda3std3__44plusIvEEE10Policy1000EPfjS9_fNS7_10__identityEEEvT0_PT3_T1_NS0_13GridEvenShareISH_EET2_T4_E12temp_storage+72];
	add.f32 	%f277, %f275, %f276;
	ld.shared.f32 	%f278, [_ZZN3cub18CUB_300001_SM_10006detail6reduce18DeviceReduceKernelINS2_10policy_hubIfjN4cuda3std3__44plusIvEEE10Policy1000EPfjS9_fNS7_10__identityEEEvT0_PT3_T1_NS0_13GridEvenShareISH_EET2_T4_E12temp_storage+76];
	add.f32 	%f530, %f277, %f278;
	bra.uni 	$L__BB17_71;
$L__BB17_51:
	// begin inline asm
	mov.u32 %r196, %laneid;
	// end inline asm
	and.b32  	%r212, %r57, 992;
	add.s32 	%r213, %r212, 32;
	setp.gt.u32 	%p21, %r213, %r56;
	not.b32 	%r214, %r212;
	add.s32 	%r215, %r56, %r214;
	selp.b32 	%r210, %r215, 31, %p21;
	mov.b32 	%r197, 1;
	mov.b32 	%r211, -1;
	// begin inline asm
	{  .reg .f32 r0;  .reg .pred p;  shfl.sync.down.b32 r0|p, %f523, %r197, %r210, %r211;  @p add.f32 r0, r0, %f523;  mov.f32 %f176, r0;}
	// end inline asm
	mov.b32 	%r200, 2;
	// begin inline asm
	{  .reg .f32 r0;  .reg .pred p;  shfl.sync.down.b32 r0|p, %f176, %r200, %r210, %r211;  @p add.f32 r0, r0, %f176;  mov.f32 %f179, r0;}
	// end inline asm
	mov.b32 	%r203, 4;
	// begin inline asm
	{  .reg .f32 r0;  .reg .pred p;  shfl.sync.down.b32 r0|p, %f179, %r203, %r210, %r211;  @p add.f32 r0, r0, %f179;  mov.f32 %f182, r0;}
	// end inline asm
	mov.b32 	%r206, 8;
	// begin inline asm
	{  .reg .f32 r0;  .reg .pred p;  shfl.sync.down.b32 r0|p, %f182, %r206, %r210, %r211;  @p add.f32 r0, r0, %f182;  mov.f32 %f185, r0;}
	// end inline asm
	mov.b32 	%r209, 16;
	// begin inline asm
	{  .reg .f32 r0;  .reg .pred p;  shfl.sync.down.b32 r0|p, %f185, %r209, %r210, %r211;  @p add.f32 r0, r0, %f185;  mov.f32 %f530, r0;}
	// end inline asm
	setp.ne.s32 	%p22, %r196, 0;
	@%p22 bra 	$L__BB17_53;
	shr.u32 	%r216, %r57, 3;
	and.b32  	%r217, %r216, 124;
	mov.u32 	%r218, _ZZN3cub18CUB_300001_SM_10006detail6reduce18DeviceReduceKernelINS2_10policy_hubIfjN4cuda3std3__44plusIvEEE10Policy1000EPfjS9_fNS7_10__identityEEEvT0_PT3_T1_NS0_13GridEvenShareISH_EET2_T4_E12temp_storage;
	add.s32 	%r219, %r218, %r217;
	st.shared.f32 	[%r219+16], %f530;
$L__BB17_53:
	bar.sync 	0;
	setp.ne.s32 	%p23, %r57, 0;
	@%p23 bra 	$L__BB17_71;
	setp.gt.u32 	%p24, %r56, 32;
	ld.shared.f32 	%f191, [_ZZN3cub18CUB_300001_SM_10006detail6reduce18DeviceReduceKernelINS2_10policy_hubIfjN4cuda3std3__44plusIvEEE10Policy1000EPfjS9_fNS7_10__identityEEEvT0_PT3_T1_NS0_13GridEvenShareISH_EET2_T4_E12temp_storage+20];
	add.f32 	%f192, %f530, %f191;
	selp.f32 	%f193, %f192, %f530, %p24;
	setp.gt.u32 	%p25, %r56, 64;
	ld.shared.f32 	%f194, [_ZZN3cub18CUB_300001_SM_10006detail6reduce18DeviceReduceKernelINS2_10policy_hubIfjN4cuda3std3__44plusIvEEE10Policy1000EPfjS9_fNS7_10__identityEEEvT0_PT3_T1_NS0_13GridEvenShareISH_EET2_T4_E12temp_storage+24];
	add.f32 	%f195, %f194, %f193;
	selp.f32 	%f196, %f195, %f193, %p25;
	setp.gt.u32 	%p26, %r56, 96;
	ld.shared.f32 	%f197, [_ZZN3cub18CUB_300001_SM_10006detail6reduce18DeviceReduceKernelINS2_10policy_hubIfjN4cuda3std3__44plusIvEEE10Policy1000EPfjS9_fNS7_10__identityEEEvT0_PT3_T1_NS0_13GridEvenShareISH_EET2_T4_E12temp_storage+28];
	add.f32 	%f198, %f197, %f196;
	selp.f32 	%f199, %f198, %f196, %p26;
	setp.gt.u32 	%p27, %r56, 128;
	ld.shared.f32 	%f200, [_ZZN3cub18CUB_300001_SM_10006detail6reduce18DeviceReduceKernelINS2_10policy_hubIfjN4cuda3std3__44plusIvEEE10Policy1000EPfjS9_fNS7_10__identityEEEvT0_PT3_T1_NS0_13GridEvenShareISH_EET2_T4_E12temp_storage+32];
	add.f32 	%f201, %f200, %f199;
	selp.f32 	%f202, %f201, %f199, %p27;
	setp.gt.u32 	%p28, %r56, 160;
	ld.shared.f32 	%f203, [_ZZN3cub18CUB_300001_SM_10006detail6reduce18DeviceReduceKernelINS2_10policy_hubIfjN4cuda3std3__44plusIvEEE10Policy1000EPfjS9_fNS7_10__identityEEEvT0_PT3_T1_NS0_13GridEvenShareISH_EET2_T4_E12temp_storage+36];
	add.f32 	%f204, %f203, %f202;
	selp.f32 	%f205, %f204, %f202, %p28;
	setp.gt.u32 	%p29, %r56, 192;
	ld.shared.f32 	%f206, [_ZZN3cub18CUB_300001_SM_10006detail6reduce18DeviceReduceKernelINS2_10policy_hubIfjN4cuda3std3__44plusIvEEE10Policy1000EPfjS9_fNS7_10__identityEEEvT0_PT3_T1_NS0_13GridEvenShareISH_EET2_T4_E12temp_storage+40];
	add.f32 	%f207, %f206, %f205;
	selp.f32 	%f208, %f207, %f205, %p29;
	setp.gt.u32 	%p30, %r56, 224;
	ld.shared.f32 	%f209, [_ZZN3cub18CUB_300001_SM_10006detail6reduce18DeviceReduceKernelINS2_10policy_hubIfjN4cuda3std3__44plusIvEEE10Policy1000EPfjS9_fNS7_10__identityEEEvT0_PT3_T1_NS0_13GridEvenShareISH_EET2_T4_E12temp_storage+44];
	add.f32 	%f210, %f209, %f208;
	selp.f32 	%f211, %f210, %f208, %p30;
	setp.gt.u32 	%p31, %r56, 256;
	ld.shared.f32 	%f212, [_ZZN3cub18CUB_300001_SM_10006detail6reduce18DeviceReduceKernelINS2_10policy_hubIfjN4cuda3std3__44plusIvEEE10Policy1000EPfjS9_fNS7_10__identityEEEvT0_PT3_T1_NS0_13GridEvenShareISH_EET2_T4_E12temp_storage+48];
	add.f32 	%f213, %f212, %f211;
	selp.f32 	%f214, %f213, %f211, %p31;
	setp.gt.u32 	%p32, %r56, 288;
	ld.shared.f32 	%f215, [_ZZN3cub18CUB_300001_SM_10006detail6reduce18DeviceReduceKernelINS2_10policy_hubIfjN4cuda3std3__44plusIvEEE10Policy1000EPfjS9_fNS7_10__identityEEEvT0_PT3_T1_NS0_13GridEvenShareISH_EET2_T4_E12temp_storage+52];
	add.f32 	%f216, %f215, %f214;
	selp.f32 	%f217, %f216, %f214, %p32;
	setp.gt.u32 	%p33, %r56, 320;
	ld.shared.f32 	%f218, [_ZZN3cub18CUB_300001_SM_10006detail6reduce18DeviceReduceKernelINS2_10policy_hubIfjN4cuda3std3__44plusIvEEE10Policy1000EPfjS9_fNS7_10__identityEEEvT0_PT3_T1_NS0_13GridEvenShareISH_EET2_T4_E12temp_storage+56];
	add.f32 	%f219, %f218, %f217;
	selp.f32 	%f220, %f219, %f217, %p33;
	setp.gt.u32 	%p34, %r56, 352;
	ld.shared.f32 	%f221, [_ZZN3cub18CUB_300001_SM_10006detail6reduce18DeviceReduceKernelINS2_10policy_hubIfjN4cuda3std3__44plusIvEEE10Policy1000EPfjS9_fNS7_10__identityEEEvT0_PT3_T1_NS0_13GridEvenShareISH_EET2_T4_E12temp_storage+60];
	add.f32 	%f222, %f221, %f220;
	selp.f32 	%f223, %f222, %f220, %p34;
	setp.gt.u32 	%p35, %r56, 384;
	ld.shared.f32 	%f224, [_ZZN3cub18CUB_300001_SM_10006detail6reduce18DeviceReduceKernelINS2_10policy_hubIfjN4cuda3std3__44plusIvEEE10Policy1000EPfjS9_fNS7_10__identityEEEvT0_PT3_T1_NS0_13GridEvenShareISH_EET2_T4_E12temp_storage+64];
	add.f32 	%f225, %f224, %f223;
	selp.f32 	%f226, %f225, %f223, %p35;
	setp.gt.u32 	%p36, %r56, 416;
	ld.shared.f32 	%f227, [_ZZN3cub18CUB_300001_SM_10006detail6reduce18DeviceReduceKernelINS2_10policy_hubIfjN4cuda3std3__44plusIvEEE10Policy1000EPfjS9_fNS7_10__identityEEEvT0_PT3_T1_NS0_13GridEvenShareISH_EET2_T4_E12temp_storage+68];
	add.f32 	%f228, %f227, %f226;
	selp.f32 	%f229, %f228, %f226, %p36;
	setp.gt.u32 	%p37, %r56, 448;
	ld.shared.f32 	%f230, [_ZZN3cub18CUB_300001_SM_10006detail6reduce18DeviceReduceKernelINS2_10policy_hubIfjN4cuda3std3__44plusIvEEE10Policy1000EPfjS9_fNS7_10__identityEEEvT0_PT3_T1_NS0_13GridEvenShareISH_EET2_T4_E12temp_storage+72];
	add.f32 	%f231, %f230, %f229;
	selp.f32 	%f232, %f231, %f229, %p37;
	setp.gt.u32 	%p38, %r56, 480;
	ld.shared.f32 	%f233, [_ZZN3cub18CUB_300001_SM_10006detail6reduce18DeviceReduceKernelINS2_10policy_hubIfjN4cuda3std3__44plusIvEEE10Policy1000EPfjS9_fNS7_10__identityEEEvT0_PT3_T1_NS0_13GridEvenShareISH_EET2_T4_E12temp_storage+76];
	add.f32 	%f234, %f233, %f232;
	selp.f32 	%f530, %f234, %f232, %p38;
	bra.uni 	$L__BB17_71;
$L__BB17_55:
	mov.u32 	%r76, %tid.x;
	add.s32 	%r121, %r76, %r5;
	mul.wide.u32 	%rd20, %r121, 4;
	add.s64 	%rd4, %rd1, %rd20;
	// begin inline asm
	ld.global.nc.u32 %r105, [%rd4];
	// end inline asm
	mov.b32 	%f52, %r105;
	add.s64 	%rd5, %rd4, 2048;
	// begin inline asm
	ld.global.nc.u32 %r106, [%rd5];
	// end inline asm
	mov.b32 	%f53, %r106;
	add.s64 	%rd6, %rd4, 4096;
	// begin inline asm
	ld.global.nc.u32 %r107, [%rd6];
	// end inline asm
	mov.b32 	%f54, %r107;
	add.s64 	%rd7, %rd4, 6144;
	// begin inline asm
	ld.global.nc.u32 %r108, [%rd7];
	// end inline asm
	mov.b32 	%f55, %r108;
	add.s64 	%rd8, %rd4, 8192;
	// begin inline asm
	ld.global.nc.u32 %r109, [%rd8];
	// end inline asm
	mov.b32 	%f56, %r109;
	add.s64 	%rd9, %rd4, 10240;
	// begin inline asm
	ld.global.nc.u32 %r110, [%rd9];
	// end inline asm
	mov.b32 	%f57, %r110;
	add.s64 	%rd10, %rd4, 12288;
	// begin inline asm
	ld.global.nc.u32 %r111, [%rd10];
	// end inline asm
	mov.b32 	%f58, %r111;
	add.s64 	%rd11, %rd4, 14336;
	// begin inline asm
	ld.global.nc.u32 %r112, [%rd11];
	// end inline asm
	mov.b32 	%f59, %r112;
	add.s64 	%rd12, %rd4, 16384;
	// begin inline asm
	ld.global.nc.u32 %r113, [%rd12];
	// end inline asm
	mov.b32 	%f60, %r113;
	add.s64 	%rd13, %rd4, 18432;
	// begin inline asm
	ld.global.nc.u32 %r114, [%rd13];
	// end inline asm
	mov.b32 	%f61, %r114;
	add.s64 	%rd14, %rd4, 20480;
	// begin inline asm
	ld.global.nc.u32 %r115, [%rd14];
	// end inline asm
	mov.b32 	%f62, %r115;
	add.s64 	%rd15, %rd4, 22528;
	// begin inline asm
	ld.global.nc.u32 %r116, [%rd15];
	// end inline asm
	mov.b32 	%f63, %r116;
	add.s64 	%rd16, %rd4, 24576;
	// begin inline asm
	ld.global.nc.u32 %r117, [%rd16];
	// end inline asm
	mov.b32 	%f64, %r117;
	add.s64 	%rd17, %rd4, 26624;
	// begin inline asm
	ld.global.nc.u32 %r118, [%rd17];
	// end inline asm
	mov.b32 	%f65, %r118;
	add.s64 	%rd18, %rd4, 28672;
	// begin inline asm
	ld.global.nc.u32 %r119, [%rd18];
	// end inline asm
	mov.b32 	%f66, %r119;
	add.s64 	%rd19, %rd4, 30720;
	// begin inline asm
	ld.global.nc.u32 %r120, [%rd19];
	// end inline asm
	mov.b32 	%f67, %r120;
	add.f32 	%f68, %f52, %f53;
	add.f32 	%f69, %f54, %f55;
	add.f32 	%f70, %f56, %f57;
	add.f32 	%f71, %f58, %f59;
	add.f32 	%f72, %f60, %f61;
	add.f32 	%f73, %f62, %f63;
	add.f32 	%f74, %f64, %f65;
	add.f32 	%f75, %f66, %f67;
	add.f32 	%f76, %f68, %f69;
	add.f32 	%f77, %f70, %f71;
	add.f32 	%f78, %f72, %f73;
	add.f32 	%f79, %f74, %f75;
	add.f32 	%f80, %f76, %f77;
	add.f32 	%f81, %f78, %f79;
	add.f32 	%f529, %f80, %f81;
	setp.lt.u32 	%p3, %r56, %r4;
	@%p3 bra 	$L__BB17_67;
	add.s32 	%r77, %r4, %r5;
	add.s32 	%r401, %r77, 512;
	add.s32 	%r400, %r77, %r76;
	mov.b32 	%r402, 0;
$L__BB17_57:
	add.s32 	%r5, %r5, %r4;
	add.s32 	%r123, %r1, -8192;
	setp.gt.u32 	%p4, %r5, %r123;
	@%p4 bra 	$L__BB17_59;
	add.s32 	%r140, %r76, %r5;
	mul.wide.u32 	%rd37, %r140, 4;
	add.s64 	%rd21, %rd1, %rd37;
	// begin inline asm
	ld.global.nc.u32 %r124, [%rd21];
	// end inline asm
	mov.b32 	%f82, %r124;
	add.s64 	%rd22, %rd21, 2048;
	// begin inline asm
	ld.global.nc.u32 %r125, [%rd22];
	// end inline asm
	mov.b32 	%f83, %r125;
	add.s64 	%rd23, %rd21, 4096;
	// begin inline asm
	ld.global.nc.u32 %r126, [%rd23];
	// end inline asm
	mov.b32 	%f84, %r126;
	add.s64 	%rd24, %rd21, 6144;
	// begin inline asm
	ld.global.nc.u32 %r127, [%rd24];
	// end inline asm
	mov.b32 	%f85, %r127;
	add.s64 	%rd25, %rd21, 8192;
	// begin inline asm
	ld.global.nc.u32 %r128, [%rd25];
	// end inline asm
	mov.b32 	%f86, %r128;
	add.s64 	%rd26, %rd21, 10240;
	// begin inline asm
	ld.global.nc.u32 %r129, [%rd26];
	// end inline asm
	mov.b32 	%f87, %r129;
	add.s64 	%rd27, %rd21, 12288;
	// begin inline asm
	ld.global.nc.u32 %r130, [%rd27];
	// end inline asm
	mov.b32 	%f88, %r130;
	add.s64 	%rd28, %rd21, 14336;
	// begin inline asm
	ld.global.nc.u32 %r131, [%rd28];
	// end inline asm
	mov.b32 	%f89, %r131;
	add.s64 	%rd29, %rd21, 16384;
	// begin inline asm
	ld.global.nc.u32 %r132, [%rd29];
	// end inline asm
	mov.b32 	%f90, %r132;
	add.s64 	%rd30, %rd21, 18432;
	// begin inline asm
	ld.global.nc.u32 %r133, [%rd30];
	// end inline asm
	mov.b32 	%f91, %r133;
	add.s64 	%rd31, %rd21, 20480;
	// begin inline asm
	ld.global.nc.u32 %r134, [%rd31];
	// end inline asm
	mov.b32 	%f92, %r134;
	add.s64 	%rd32, %rd21, 22528;
	// begin inline asm
	ld.global.nc.u32 %r135, [%rd32];
	// end inline asm
	mov.b32 	%f93, %r135;
	add.s64 	%rd33, %rd21, 24576;
	// begin inline asm
	ld.global.nc.u32 %r136, [%rd33];
	// end inline asm
	mov.b32 	%f94, %r136;
	add.s64 	%rd34, %rd21, 26624;
	// begin inline asm
	ld.global.nc.u32 %r137, [%rd34];
	// end inline asm
	mov.b32 	%f95, %r137;
	add.s64 	%rd35, %rd21, 28672;
	// begin inline asm
	ld.global.nc.u32 %r138, [%rd35];
	// end inline asm
	mov.b32 	%f96, %r138;
	add.s64 	%rd36, %rd21, 30720;
	// begin inline asm
	ld.global.nc.u32 %r139, [%rd36];
	// end inline asm
	mov.b32 	%f97, %r139;
	add.f32 	%f98, %f529, %f82;
	add.f32 	%f99, %f83, %f84;
	add.f32 	%f100, %f85, %f86;
	add.f32 	%f101, %f87, %f88;
	add.f32 	%f102, %f89, %f90;
	add.f32 	%f103, %f91, %f92;
	add.f32 	%f104, %f93, %f94;
	add.f32 	%f105, %f95, %f96;
	add.f32 	%f106, %f98, %f99;
	add.f32 	%f107, %f100, %f101;
	add.f32 	%f108, %f102, %f103;
	add.f32 	%f109, %f104, %f105;
	add.f32 	%f110, %f106, %f107;
	add.f32 	%f111, %f108, %f109;
	add.f32 	%f112, %f110, %f111;
	add.f32 	%f529, %f112, %f97;
	sub.s32 	%r141, %r1, %r5;
	setp.lt.u32 	%p5, %r141, %r4;
	add.s32 	%r402, %r402, 1;
	add.s32 	%r401, %r401, %r4;
	add.s32 	%r400, %r400, %r4;
	@%p5 bra 	$L__BB17_67;
	bra.uni 	$L__BB17_57;
$L__BB17_59:
	setp.le.u32 	%p6, %r1, %r5;
	@%p6 bra 	$L__BB17_67;
	sub.s32 	%r88, %r1, %r5;
	setp.ge.s32 	%p7, %r76, %r88;
	@%p7 bra 	$L__BB17_67;
	not.b32 	%r142, %r76;
	add.s32 	%r143, %r1, %r142;
	sub.s32 	%r144, %r143, %r77;
	mul.lo.s32 	%r145, %r2, %r402;
	shl.b32 	%r146, %r145, 13;
	sub.s32 	%r89, %r144, %r146;
	shr.u32 	%r147, %r143, 9;
	add.s32 	%r90, %r147, 1;
	and.b32  	%r148, %r143, 1536;
	setp.eq.s32 	%p8, %r148, 1536;
	mov.u32 	%r407, %r76;
	@%p8 bra 	$L__BB17_64;
	and.b32  	%r149, %r90, 3;
	neg.s32 	%r404, %r149;
	mov.u32 	%r407, %r76;
$L__BB17_63:
	.pragma "nounroll";
	mul.wide.u32 	%rd39, %r400, 4;
	add.s64 	%rd38, %rd1, %rd39;
	// begin inline asm
	ld.global.nc.u32 %r150, [%rd38];
	// end inline asm
	mov.b32 	%f114, %r150;
	add.f32 	%f529, %f529, %f114;
	add.s32 	%r407, %r407, 512;
	add.s32 	%r400, %r400, 512;
	add.s32 	%r404, %r404, 1;
	setp.ne.s32 	%p9, %r404, 0;
	@%p9 bra 	$L__BB17_63;
$L__BB17_64:
	setp.lt.u32 	%p10, %r89, 1536;
	@%p10 bra 	$L__BB17_67;
	add.s32 	%r409, %r407, 1024;
	add.s32 	%r408, %r407, %r401;
$L__BB17_66:
	add.s32 	%r155, %r408, -512;
	mul.wide.u32 	%rd44, %r155, 4;
	add.s64 	%rd40, %rd1, %rd44;
	// begin inline asm
	ld.global.nc.u32 %r151, [%rd40];
	// end inline asm
	mov.b32 	%f115, %r151;
	add.f32 	%f116, %f529, %f115;
	mul.wide.u32 	%rd45, %r408, 4;
	add.s64 	%rd41, %rd1, %rd45;
	// begin inline asm
	ld.global.nc.u32 %r152, [%rd41];
	// end inline asm
	mov.b32 	%f117, %r152;
	add.f32 	%f118, %f116, %f117;
	add.s32 	%r156, %r408, 512;
	mul.wide.u32 	%rd46, %r156, 4;
	add.s64 	%rd42, %rd1, %rd46;
	// begin inline asm
	ld.global.nc.u32 %r153, [%rd42];
	// end inline asm
	mov.b32 	%f119, %r153;
	add.f32 	%f120, %f118, %f119;
	add.s32 	%r157, %r408, 1024;
	mul.wide.u32 	%rd47, %r157, 4;
	add.s64 	%rd43, %rd1, %rd47;
	// begin inline asm
	ld.global.nc.u32 %r154, [%rd43];
	// end inline asm
	mov.b32 	%f121, %r154;
	add.f32 	%f529, %f120, %f121;
	add.s32 	%r103, %r409, 2048;
	add.s32 	%r158, %r409, 1024;
	add.s32 	%r408, %r408, 2048;
	setp.lt.s32 	%p11, %r158, %r88;
	mov.u32 	%r409, %r103;
	@%p11 bra 	$L__BB17_66;
$L__BB17_67:
	// begin inline asm
	mov.u32 %r159, %laneid;
	// end inline asm
	mov.b32 	%r160, 1;
	mov.b32 	%r173, 31;
	mov.b32 	%r174, -1;
	// begin inline asm
	{  .reg .f32 r0;  .reg .pred p;  shfl.sync.down.b32 r0|p, %f529, %r160, %r173, %r174;  @p add.f32 r0, r0, %f529;  mov.f32 %f122, r0;}
	// end inline asm
	mov.b32 	%r163, 2;
	// begin inline asm
	{  .reg .f32 r0;  .reg .pred p;  shfl.sync.down.b32 r0|p, %f122, %r163, %r173, %r174;  @p add.f32 r0, r0, %f122;  mov.f32 %f125, r0;}
	// end inline asm
	mov.b32 	%r166, 4;
	// begin inline asm
	{  .reg .f32 r0;  .reg .pred p;  shfl.sync.down.b32 r0|p, %f125, %r166, %r173, %r174;  @p add.f32 r0, r0, %f125;  mov.f32 %f128, r0;}
	// end inline asm
	mov.b32 	%r169, 8;
	// begin inline asm
	{  .reg .f32 r0;  .reg .pred p;  shfl.sync.down.b32 r0|p, %f128, %r169, %r173, %r174;  @p add.f32 r0, r0, %f128;  mov.f32 %f131, r0;}
	// end inline asm
	mov.b32 	%r172, 16;
	// begin inline asm
	{  .reg .f32 r0;  .reg .pred p;  shfl.sync.down.b32 r0|p, %f131, %r172, %r173, %r174;  @p add.f32 r0, r0, %f131;  mov.f32 %f530, r0;}
	// end inline asm
	setp.ne.s32 	%p12, %r159, 0;
	@%p12 bra 	$L__BB17_69;
	shr.u32 	%r175, %r76, 3;
	and.b32  	%r176, %r175, 124;
	mov.u32 	%r177, _ZZN3cub18CUB_300001_SM_10006detail6reduce18DeviceReduceKernelINS2_10policy_hubIfjN4cuda3std3__44plusIvEEE10Policy1000EPfjS9_fNS7_10__identityEEEvT0_PT3_T1_NS0_13GridEvenShareISH_EET2_T4_E12temp_storage;
	add.s32 	%r178, %r177, %r176;
	st.shared.f32 	[%r178+16], %f530;
$L__BB17_69:
	bar.sync 	0;
	setp.ne.s32 	%p13, %r76, 0;
	@%p13 bra 	$L__BB17_71;
	ld.shared.f32 	%f137, [_ZZN3cub18CUB_300001_SM_10006detail6reduce18DeviceReduceKernelINS2_10policy_hubIfjN4cuda3std3__44plusIvEEE10Policy1000EPfjS9_fNS7_10__identityEEEvT0_PT3_T1_NS0_13GridEvenShareISH_EET2_T4_E12temp_storage+20];
	add.f32 	%f138, %f530, %f137;
	ld.shared.f32 	%f139, [_ZZN3cub18CUB_300001_SM_10006detail6reduce18DeviceReduceKernelINS2_10policy_hubIfjN4cuda3std3__44plusIvEEE10Policy1000EPfjS9_fNS7_10__identityEEEvT0_PT3_T1_NS0_13GridEvenShareISH_EET2_T4_E12temp_storage+24];
	add.f32 	%f140, %f138, %f139;
	ld.shared.f32 	%f141, [_ZZN3cub18CUB_300001_SM_10006detail6reduce18DeviceReduceKernelINS2_10policy_hubIfjN4cuda3std3__44plusIvEEE10Policy1000EPfjS9_fNS7_10__identityEEEvT0_PT3_T1_NS0_13GridEvenShareISH_EET2_T4_E12temp_storage+28];
	add.f32 	%f142, %f140, %f141;
	ld.shared.f32 	%f143, [_ZZN3cub18CUB_300001_SM_10006detail6reduce18DeviceReduceKernelINS2_10policy_hubIfjN4cuda3std3__44plusIvEEE10Policy1000EPfjS9_fNS7_10__identityEEEvT0_PT3_T1_NS0_13GridEvenShareISH_EET2_T4_E12temp_storage+32];
	add.f32 	%f144, %f142, %f143;
	ld.shared.f32 	%f145, [_ZZN3cub18CUB_300001_SM_10006detail6reduce18DeviceReduceKernelINS2_10policy_hubIfjN4cuda3std3__44plusIvEEE10Policy1000EPfjS9_fNS7_10__identityEEEvT0_PT3_T1_NS0_13GridEvenShareISH_EET2_T4_E12temp_storage+36];
	add.f32 	%f146, %f144, %f145;
	ld.shared.f32 	%f147, [_ZZN3cub18CUB_300001_SM_10006detail6reduce18DeviceReduceKernelINS2_10policy_hubIfjN4cuda3std3__44plusIvEEE10Policy1000EPfjS9_fNS7_10__identityEEEvT0_PT3_T1_NS0_13GridEvenShareISH_EET2_T4_E12temp_storage+40];
	add.f32 	%f148, %f146, %f147;
	ld.shared.f32 	%f149, [_ZZN3cub18CUB_300001_SM_10006detail6reduce18DeviceReduceKernelINS2_10policy_hubIfjN4cuda3std3__44plusIvEEE10Policy1000EPfjS9_fNS7_10__identityEEEvT0_PT3_T1_NS0_13GridEvenShareISH_EET2_T4_E12temp_storage+44];
	add.f32 	%f150, %f148, %f149;
	ld.shared.f32 	%f151, [_ZZN3cub18CUB_300001_SM_10006detail6reduce18DeviceReduceKernelINS2_10policy_hubIfjN4cuda3std3__44plusIvEEE10Policy1000EPfjS9_fNS7_10__identityEEEvT0_PT3_T1_NS0_13GridEvenShareISH_EET2_T4_E12temp_storage+48];
	add.f32 	%f152, %f150, %f151;
	ld.shared.f32 	%f153, [_ZZN3cub18CUB_300001_SM_10006detail6reduce18DeviceReduceKernelINS2_10policy_hubIfjN4cuda3std3__44plusIvEEE10Policy1000EPfjS9_fNS7_10__identityEEEvT0_PT3_T1_NS0_13GridEvenShareISH_EET2_T4_E12temp_storage+52];
	add.f32 	%f154, %f152, %f153;
	ld.shared.f32 	%f155, [_ZZN3cub18CUB_300001_SM_10006detail6reduce18DeviceReduceKernelINS2_10policy_hubIfjN4cuda3std3__44plusIvEEE10Policy1000EPfjS9_fNS7_10__identityEEEvT0_PT3_T1_NS0_13GridEvenShareISH_EET2_T4_E12temp_storage+56];
	add.f32 	%f156, %f154, %f155;
	ld.shared.f32 	%f157, [_ZZN3cub18CUB_300001_SM_10006detail6reduce18DeviceReduceKernelINS2_10policy_hubIfjN4cuda3std3__44plusIvEEE10Policy1000EPfjS9_fNS7_10__identityEEEvT0_PT3_T1_NS0_13GridEvenShareISH_EET2_T4_E12temp_storage+60];
	add.f32 	%f158, %f156, %f157;
	ld.shared.f32 	%f159, [_ZZN3cub18CUB_300001_SM_10006detail6reduce18DeviceReduceKernelINS2_10policy_hubIfjN4cuda3std3__44plusIvEEE10Policy1000EPfjS9_fNS7_10__identityEEEvT0_PT3_T1_NS0_13GridEvenShareISH_EET2_T4_E12temp_storage+64];
	add.f32 	%f160, %f158, %f159;
	ld.shared.f32 	%f161, [_ZZN3cub18CUB_300001_SM_10006detail6reduce18DeviceReduceKernelINS2_10policy_hubIfjN4cuda3std3__44plusIvEEE10Policy1000EPfjS9_fNS7_10__identityEEEvT0_PT3_T1_NS0_13GridEvenShareISH_EET2_T4_E12temp_storage+68];
	add.f32 	%f162, %f160, %f161;
	ld.shared.f32 	%f163, [_ZZN3cub18CUB_300001_SM_10006detail6reduce18DeviceReduceKernelINS2_10policy_hubIfjN4cuda3std3__44plusIvEEE10Policy1000EPfjS9_fNS7_10__identityEEEvT0_PT3_T1_NS0_13GridEvenShareISH_EET2_T4_E12temp_storage+72];
	add.f32 	%f164, %f162, %f163;
	ld.shared.f32 	%f165, [_ZZN3cub18CUB_300001_SM_10006detail6reduce18DeviceReduceKernelINS2_10policy_hubIfjN4cuda3std3__44plusIvEEE10Policy1000EPfjS9_fNS7_10__identityEEEvT0_PT3_T1_NS0_13GridEvenShareISH_EET2_T4_E12temp_storage+76];
	add.f32 	%f530, %f164, %f165;
$L__BB17_71:
	mov.u32 	%r375, %tid.x;
	setp.ne.s32 	%p80, %r375, 0;
	@%p80 bra 	$L__BB17_73;
	ld.param.u64 	%rd119, [_ZN3cub18CUB_300001_SM_10006detail6reduce18DeviceReduceKernelINS2_10policy_hubIfjN4cuda3std3__44plusIvEEE10Policy1000EPfjS9_fNS7_10__identityEEEvT0_PT3_T1_NS0_13GridEvenShareISH_EET2_T4__param_1];
	cvta.to.global.u64 	%rd116, %rd119;
	mul.wide.u32 	%rd117, %r3, 4;
	add.s64 	%rd118, %rd116, %rd117;
	st.global.f32 	[%rd118], %f530;
$L__BB17_73:
	ret;

}
	// .globl	_ZN3cub18CUB_300001_SM_10006detail6reduce28DeviceReduceSingleTileKernelINS2_10policy_hubIfjN4cuda3std3__44plusIvEEE10Policy1000EPfSC_iS9_ffNS7_10__identityEEEvT0_T1_T2_T3_T4_T6_
.visible .entry _ZN3cub18CUB_300001_SM_10006detail6reduce28DeviceReduceSingleTileKernelINS2_10policy_hubIfjN4cuda3std3__44plusIvEEE10Policy1000EPfSC_iS9_ffNS7_10__identityEEEvT0_T1_T2_T3_T4_T6_(
	.param .u64 .ptr .align 1 _ZN3cub18CUB_300001_SM_10006detail6reduce28DeviceReduceSingleTileKernelINS2_10policy_hubIfjN4cuda3std3__44plusIvEEE10Policy1000EPfSC_iS9_ffNS7_10__identityEEEvT0_T1_T2_T3_T4_T6__param_0,
	.param .u64 .ptr .align 1 _ZN3cub18CUB_300001_SM_10006detail6reduce28DeviceReduceSingleTileKernelINS2_10policy_hubIfjN4cuda3std3__44plusIvEEE10Policy1000EPfSC_iS9_ffNS7_10__identityEEEvT0_T1_T2_T3_T4_T6__param_1,
	.param .u32 _ZN3cub18CUB_300001_SM_10006detail6reduce28DeviceReduceSingleTileKernelINS2_10policy_hubIfjN4cuda3std3__44plusIvEEE10Policy1000EPfSC_iS9_ffNS7_10__identityEEEvT0_T1_T2_T3_T4_T6__param_2,
	.param .align 1 .b8 _ZN3cub18CUB_300001_SM_10006detail6reduce28DeviceReduceSingleTileKernelINS2_10policy_hubIfjN4cuda3std3__44plusIvEEE10Policy1000EPfSC_iS9_ffNS7_10__identityEEEvT0_T1_T2_T3_T4_T6__param_3[1],
	.param .f32 _ZN3cub18CUB_300001_SM_10006detail6reduce28DeviceReduceSingleTileKernelINS2_10policy_hubIfjN4cuda3std3__44plusIvEEE10Policy1000EPfSC_iS9_ffNS7_10__identityEEEvT0_T1_T2_T3_T4_T6__param_4,
	.param .align 1 .b8 _ZN3cub18CUB_300001_SM_10006detail6reduce28DeviceReduceSingleTileKernelINS2_10policy_hubIfjN4cuda3std3__44plusIvEEE10Policy1000EPfSC_iS9_ffNS7_10__identityEEEvT0_T1_T2_T3_T4_T6__param_5[1]
)
.maxntid 512
.minnctapersm 1
{
	.reg .pred 	%p<83>;
	.reg .b32 	%r<339>;
	.reg .b32 	%f<537>;
	.reg .b64 	%rd<133>;
	// demoted variable
	.shared .align 4 .b8 _ZZN3cub18CUB_300001_SM_10006detail6reduce28DeviceReduceSingleTileKernelINS2_10policy_hubIfjN4cuda3std3__44plusIvEEE10Policy1000EPfSC_iS9_ffNS7_10__identityEEEvT0_T1_T2_T3_T4_T6_E12temp_storage[84];
	ld.param.u64 	%rd16, [_ZN3cub18CUB_300001_SM_10006detail6reduce28DeviceReduceSingleTileKernelINS2_10policy_hubIfjN4cuda3std3__44plusIvEEE10Policy1000EPfSC_iS9_ffNS7_10__identityEEEvT0_T1_T2_T3_T4_T6__param_0];
	ld.param.u64 	%rd17, [_ZN3cub18CUB_300001_SM_10006detail6reduce28DeviceReduceSingleTileKernelINS2_10policy_hubIfjN4cuda3std3__44plusIvEEE10Policy1000EPfSC_iS9_ffNS7_10__identityEEEvT0_T1_T2_T3_T4_T6__param_1];
	ld.param.u32 	%r67, [_ZN3cub18CUB_300001_SM_10006detail6reduce28DeviceReduceSingleTileKernelINS2_10policy_hubIfjN4cuda3std3__44plusIvEEE10Policy1000EPfSC_iS9_ffNS7_10__identityEEEvT0_T1_T2_T3_T4_T6__param_2];
	ld.param.f32 	%f54, [_ZN3cub18CUB_300001_SM_10006detail6reduce28DeviceReduceSingleTileKernelINS2_10policy_hubIfjN4cuda3std3__44plusIvEEE10Policy1000EPfSC_iS9_ffNS7_10__identityEEEvT0_T1_T2_T3_T4_T6__param_4];
	cvta.to.global.u64 	%rd1, %rd17;
	setp.ne.s32 	%p1, %r67, 0;
	@%p1 bra 	$L__BB18_3;
	mov.u32 	%r312, %tid.x;
	setp.ne.s32 	%p82, %r312, 0;
	@%p82 bra 	$L__BB18_74;
	st.global.f32 	[%rd1], %f54;
	bra.uni 	$L__BB18_74;
$L__BB18_3:
	and.b64  	%rd18, %rd16, 7;
	setp.ne.s64 	%p2, %rd18, 0;
	@%p2 bra 	$L__BB18_38;
	setp.gt.s32 	%p42, %r67, 8191;
	@%p42 bra 	$L__BB18_22;
	mov.u32 	%r1, %tid.x;
	setp.ge.s32 	%p54, %r1, %r67;
	mov.f32 	%f515, 0f00000000;
	mov.u32 	%r316, %r1;
	@%p54 bra 	$L__BB18_7;
	mul.wide.u32 	%rd121, %r1, 4;
	add.s64 	%rd120, %rd16, %rd121;
	// begin inline asm
	ld.global.nc.u32 %r256, [%rd120];
	// end inline asm
	mov.b32 	%f515, %r256;
	add.s32 	%r316, %r1, 512;
$L__BB18_7:
	setp.ge.s32 	%p55, %r316, %r67;
	@%p55 bra 	$L__BB18_13;
	not.b32 	%r257, %r316;
	add.s32 	%r4, %r67, %r257;
	and.b32  	%r258, %r4, 1536;
	setp.eq.s32 	%p56, %r258, 1536;
	@%p56 bra 	$L__BB18_11;
	mul.wide.u32 	%rd122, %r316, 4;
	add.s64 	%rd129, %rd16, %rd122;
	shr.u32 	%r259, %r4, 9;
	add.s32 	%r260, %r259, 1;
	and.b32  	%r261, %r260, 3;
	neg.s32 	%r314, %r261;
$L__BB18_10:
	.pragma "nounroll";
	// begin inline asm
	ld.global.nc.u32 %r262, [%rd129];
	// end inline asm
	mov.b32 	%f398, %r262;
	add.f32 	%f515, %f515, %f398;
	add.s32 	%r316, %r316, 512;
	add.s64 	%rd129, %rd129, 2048;
	add.s32 	%r314, %r314, 1;
	setp.ne.s32 	%p57, %r314, 0;
	@%p57 bra 	$L__BB18_10;
$L__BB18_11:
	setp.lt.u32 	%p58, %r4, 1536;
	@%p58 bra 	$L__BB18_13;
$L__BB18_12:
	mul.wide.s32 	%rd128, %r316, 4;
	add.s64 	%rd124, %rd16, %rd128;
	// begin inline asm
	ld.global.nc.u32 %r263, [%rd124];
	// end inline asm
	mov.b32 	%f399, %r263;
	add.f32 	%f400, %f515, %f399;
	add.s64 	%rd125, %rd124, 2048;
	// begin inline asm
	ld.global.nc.u32 %r264, [%rd125];
	// end inline asm
	mov.b32 	%f401, %r264;
	add.f32 	%f402, %f400, %f401;
	add.s64 	%rd126, %rd124, 4096;
	// begin inline asm
	ld.global.nc.u32 %r265, [%rd126];
	// end inline asm
	mov.b32 	%f403, %r265;
	add.f32 	%f404, %f402, %f403;
	add.s64 	%rd127, %rd124, 6144;
	// begin inline asm
	ld.global.nc.u32 %r266, [%rd127];
	// end inline asm
	mov.b32 	%f405, %r266;
	add.f32 	%f515, %f404, %f405;
	add.s32 	%r316, %r316, 2048;
	setp.lt.s32 	%p59, %r316, %r67;
	@%p59 bra 	$L__BB18_12;
$L__BB18_13:
	setp.lt.s32 	%p60, %r67, 512;
	@%p60 bra 	$L__BB18_18;
	// begin inline asm
	mov.u32 %r291, %laneid;
	// end inline asm
	mov.b32 	%r292, 1;
	mov.b32 	%r305, 31;
	mov.b32 	%r306, -1;
	// begin inline asm
	{  .reg .f32 r0;  .reg .pred p;  shfl.sync.down.b32 r0|p, %f515, %r292, %r305, %r306;  @p add.f32 r0, r0, %f515;  mov.f32 %f465, r0;}
	// end inline asm
	mov.b32 	%r295, 2;
	// begin inline asm
	{  .reg .f32 r0;  .reg .pred p;  shfl.sync.down.b32 r0|p, %f465, %r295, %r305, %r306;  @p add.f32 r0, r0, %f465;  mov.f32 %f468, r0;}
	// end inline asm
	mov.b32 	%r298, 4;
	// begin inline asm
	{  .reg .f32 r0;  .reg .pred p;  shfl.sync.down.b32 r0|p, %f468, %r298, %r305, %r306;  @p add.f32 r0, r0, %f468;  mov.f32 %f471, r0;}
	// end inline asm
	mov.b32 	%r301, 8;
	// begin inline asm
	{  .reg .f32 r0;  .reg .pred p;  shfl.sync.down.b32 r0|p, %f471, %r301, %r305, %r306;  @p add.f32 r0, r0, %f471;  mov.f32 %f474, r0;}
	// end inline asm
	mov.b32 	%r304, 16;
	// begin inline asm
	{  .reg .f32 r0;  .reg .pred p;  shfl.sync.down.b32 r0|p, %f474, %r304, %r305, %r306;  @p add.f32 r0, r0, %f474;  mov.f32 %f536, r0;}
	// end inline asm
	setp.ne.s32 	%p79, %r291, 0;
	@%p79 bra 	$L__BB18_16;
	shr.u32 	%r307, %r1, 3;
	and.b32  	%r308, %r307, 124;
	mov.u32 	%r309, _ZZN3cub18CUB_300001_SM_10006detail6reduce28DeviceReduceSingleTileKernelINS2_10policy_hubIfjN4cuda3std3__44plusIvEEE10Policy1000EPfSC_iS9_ffNS7_10__identityEEEvT0_T1_T2_T3_T4_T6_E12temp_storage;
	add.s32 	%r310, %r309, %r308;
	st.shared.f32 	[%r310+16], %f536;
$L__BB18_16:
	bar.sync 	0;
	setp.ne.s32 	%p80, %r1, 0;
	@%p80 bra 	$L__BB18_72;
	ld.shared.f32 	%f480, [_ZZN3cub18CUB_300001_SM_10006detail6reduce28DeviceReduceSingleTileKernelINS2_10policy_hubIfjN4cuda3std3__44plusIvEEE10Policy1000EPfSC_iS9_ffNS7_10__identityEEEvT0_T1_T2_T3_T4_T6_E12temp_storage+20];
	add.f32 	%f481, %f536, %f480;
	ld.shared.f32 	%f482, [_ZZN3cub18CUB_300001_SM_10006detail6reduce28DeviceReduceSingleTileKernelINS2_10policy_hubIfjN4cuda3std3__44plusIvEEE10Policy1000EPfSC_iS9_ffNS7_10__identityEEEvT0_T1_T2_T3_T4_T6_E12temp_storage+24];
	add.f32 	%f483, %f481, %f482;
	ld.shared.f32 	%f484, [_ZZN3cub18CUB_300001_SM_10006detail6reduce28DeviceReduceSingleTileKernelINS2_10policy_hubIfjN4cuda3std3__44plusIvEEE10Policy1000EPfSC_iS9_ffNS7_10__identityEEEvT0_T1_T2_T3_T4_T6_E12temp_storage+28];
	add.f32 	%f485, %f483, %f484;
	ld.shared.f32 	%f486, [_ZZN3cub18CUB_300001_SM_10006detail6reduce28DeviceReduceSingleTileKernelINS2_10policy_hubIfjN4cuda3std3__44plusIvEEE10Policy1000EPfSC_iS9_ffNS7_10__identityEEEvT0_T1_T2_T3_T4_T6_E12temp_storage+32];
	add.f32 	%f487, %f485, %f486;
	ld.shared.f32 	%f488, [_ZZN3cub18CUB_300001_SM_10006detail6reduce28DeviceReduceSingleTileKernelINS2_10policy_hubIfjN4cuda3std3__44plusIvEEE10Policy1000EPfSC_iS9_ffNS7_10__identityEEEvT0_T1_T2_T3_T4_T6_E12temp_storage+36];
	add.f32 	%f489, %f487, %f488;
	ld.shared.f32 	%f490, [_ZZN3cub18CUB_300001_SM_10006detail6reduce28DeviceReduceSingleTileKernelINS2_10policy_hubIfjN4cuda3std3__44plusIvEEE10Policy1000EPfSC_iS9_ffNS7_10__identityEEEvT0_T1_T2_T3_T4_T6_E12temp_storage+40];
	add.f32 	%f491, %f489, %f490;
	ld.shared.f32 	%f492, [_ZZN3cub18CUB_300001_SM_10006detail6reduce28DeviceReduceSingleTileKernelINS2_10policy_hubIfjN4cuda3std3__44plusIvEEE10Policy1000EPfSC_iS9_ffNS7_10__identityEEEvT0_T1_T2_T3_T4_T6_E12temp_storage+44];
	add.f32 	%f493, %f491, %f492;
	ld.shared.f32 	%f494, [_ZZN3cub18CUB_300001_SM_10006detail6reduce28DeviceReduceSingleTileKernelINS2_10policy_hubIfjN4cuda3std3__44plusIvEEE10Policy1000EPfSC_iS9_ffNS7_10__identityEEEvT0_T1_T2_T3_T4_T6_E12temp_storage+48];
	add.f32 	%f495, %f493, %f494;
	ld.shared.f32 	%f496, [_ZZN3cub18CUB_300001_SM_10006detail6reduce28DeviceReduceSingleTileKernelINS2_10policy_hubIfjN4cuda3std3__44plusIvEEE10Policy1000EPfSC_iS9_ffNS7_10__identityEEEvT0_T1_T2_T3_T4_T6_E12temp_storage+52];
	add.f32 	%f497, %f495, %f496;
	ld.shared.f32 	%f498, [_ZZN3cub18CUB_300001_SM_10006detail6reduce28DeviceReduceSingleTileKernelINS2_10policy_hubIfjN4cuda3std3__44plusIvEEE10Policy1000EPfSC_iS9_ffNS7_10__identityEEEvT0_T1_T2_T3_T4_T6_E12temp_storage+56];
	add.f32 	%f499, %f497, %f498;
	ld.shared.f32 	%f500, [_ZZN3cub18CUB_300001_SM_10006detail6reduce28DeviceReduceSingleTileKernelINS2_10policy_hubIfjN4cuda3std3__44plusIvEEE10Policy1000EPfSC_iS9_ffNS7_10__identityEEEvT0_T1_T2_T3_T4_T6_E12temp_storage+60];
	add.f32 	%f501, %f499, %f500;
	ld.shared.f32 	%f502, [_ZZN3cub18CUB_300001_SM_10006detail6reduce28DeviceReduceSingleTileKernelINS2_10policy_hubIfjN4cuda3std3__44plusIvEEE10Policy1000EPfSC_iS9_ffNS7_10__identityEEEvT0_T1_T2_T3_T4_T6_E12temp_storage+64];
	add.f32 	%f503, %f501, %f502;
	ld.shared.f32 	%f504, [_ZZN3cub18CUB_300001_SM_10006detail6reduce28DeviceReduceSingleTileKernelINS2_10policy_hubIfjN4cuda3std3__44plusIvEEE10Policy1000EPfSC_iS9_ffNS7_10__identityEEEvT0_T1_T2_T3_T4_T6_E12temp_storage+68];
	add.f32 	%f505, %f503, %f504;
	ld.shared.f32 	%f506, [_ZZN3cub18CUB_300001_SM_10006detail6reduce28DeviceReduceSingleTileKernelINS2_10policy_hubIfjN4cuda3std3__44plusIvEEE10Policy1000EPfSC_iS9_ffNS7_10__identityEEEvT0_T1_T2_T3_T4_T6_E12temp_storage+72];
	add.f32 	%f507, %f505, %f506;
	ld.shared.f32 	%f508, [_ZZN3cub18CUB_300001_SM_10006detail6reduce28DeviceReduceSingleTileKernelINS2_10policy_hubIfjN4cuda3std3__44plusIvEEE10Policy1000EPfSC_iS9_ffNS7_10__identityEEEvT0_T1_T2_T3_T4_T6_E12temp_storage+76];
	add.f32 	%f536, %f507, %f508;
	bra.uni 	$L__BB18_72;
$L__BB18_18:
	// begin inline asm
	mov.u32 %r267, %laneid;
	// end inline asm
	and.b32  	%r283, %r1, 992;
	add.s32 	%r284, %r283, 32;
	setp.gt.s32 	%p61, %r284, %r67;
	not.b32 	%r285, %r283;
	add.s32 	%r286, %r67, %r285;
	selp.b32 	%r281, %r286, 31, %p61;
	mov.b32 	%r268, 1;
	mov.b32 	%r282, -1;
	// begin inline asm
	{  .reg .f32 r0;  .reg .pred p;  shfl.sync.down.b32 r0|p, %f515, %r268, %r281, %r282;  @p add.f32 r0, r0, %f515;  mov.f32 %f406, r0;}
	// end inline asm
	mov.b32 	%r271, 2;
	// begin inline asm
	{  .reg .f32 r0;  .reg .pred p;  shfl.sync.down.b32 r0|p, %f406, %r271, %r281, %r282;  @p add.f32 r0, r0, %f406;  mov.f32 %f409, r0;}
	// end inline asm
	mov.b32 	%r274, 4;
	// begin inline asm
	{  .reg .f32 r0;  .reg .pred p;  shfl.sync.down.b32 r0|p, %f409, %r274, %r281, %r282;  @p add.f32 r0, r0, %f409;  mov.f32 %f412, r0;}
	// end inline asm
	mov.b32 	%r277, 8;
	// begin inline asm
	{  .reg .f32 r0;  .reg .pred p;  shfl.sync.down.b32 r0|p, %f412, %r277, %r281, %r282;  @p add.f32 r0, r0, %f412;  mov.f32 %f415, r0;}
	// end inline asm
	mov.b32 	%r280, 16;
	// begin inline asm
	{  .reg .f32 r0;  .reg .pred p;  shfl.sync.down.b32 r0|p, %f415, %r280, %r281, %r282;  @p add.f32 r0, r0, %f415;  mov.f32 %f536, r0;}
	// end inline asm
	setp.ne.s32 	%p62, %r267, 0;
	@%p62 bra 	$L__BB18_20;
	shr.u32 	%r287, %r1, 3;
	and.b32  	%r288, %r287, 124;
	mov.u32 	%r289, _ZZN3cub18CUB_300001_SM_10006detail6reduce28DeviceReduceSingleTileKernelINS2_10policy_hubIfjN4cuda3std3__44plusIvEEE10Policy1000EPfSC_iS9_ffNS7_10__identityEEEvT0_T1_T2_T3_T4_T6_E12temp_storage;
	add.s32 	%r290, %r289, %r288;
	st.shared.f32 	[%r290+16], %f536;
$L__BB18_20:
	bar.sync 	0;
	setp.ne.s32 	%p63, %r1, 0;
	@%p63 bra 	$L__BB18_72;
	setp.gt.s32 	%p64, %r67, 32;
	ld.shared.f32 	%f421, [_ZZN3cub18CUB_300001_SM_10006detail6reduce28DeviceReduceSingleTileKernelINS2_10policy_hubIfjN4cuda3std3__44plusIvEEE10Policy1000EPfSC_iS9_ffNS7_10__identityEEEvT0_T1_T2_T3_T4_T6_E12temp_storage+20];
	add.f32 	%f422, %f536, %f421;
	selp.f32 	%f423, %f422, %f536, %p64;
	setp.gt.s32 	%p65, %r67, 64;
	ld.shared.f32 	%f424, [_ZZN3cub18CUB_300001_SM_10006detail6reduce28DeviceReduceSingleTileKernelINS2_10policy_hubIfjN4cuda3std3__44plusIvEEE10Policy1000EPfSC_iS9_ffNS7_10__identityEEEvT0_T1_T2_T3_T4_T6_E12temp_storage+24];
	add.f32 	%f425, %f424, %f423;
	selp.f32 	%f426, %f425, %f423, %p65;
	setp.gt.s32 	%p66, %r67, 96;
	ld.shared.f32 	%f427, [_ZZN3cub18CUB_300001_SM_10006detail6reduce28DeviceReduceSingleTileKernelINS2_10policy_hubIfjN4cuda3std3__44plusIvEEE10Policy1000EPfSC_iS9_ffNS7_10__identityEEEvT0_T1_T2_T3_T4_T6_E12temp_storage+28];
	add.f32 	%f428, %f427, %f426;
	selp.f32 	%f429, %f428, %f426, %p66;
	setp.gt.s32 	%p67, %r67, 128;
	ld.shared.f32 	%f430, [_ZZN3cub18CUB_300001_SM_10006detail6reduce28DeviceReduceSingleTileKernelINS2_10policy_hubIfjN4cuda3std3__44plusIvEEE10Policy1000EPfSC_iS9_ffNS7_10__identityEEEvT0_T1_T2_T3_T4_T6_E12temp_storage+32];
	add.f32 	%f431, %f430, %f429;
	selp.f32 	%f432, %f431, %f429, %p67;
	setp.gt.s32 	%p68, %r67, 160;
	ld.shared.f32 	%f433, [_ZZN3cub18CUB_300001_SM_10006detail6reduce28DeviceReduceSingleTileKernelINS2_10policy_hubIfjN4cuda3std3__44plusIvEEE10Policy1000EPfSC_iS9_ffNS7_10__identityEEEvT0_T1_T2_T3_T4_T6_E12temp_storage+36];
	add.f32 	%f434, %f433, %f432;
	selp.f32 	%f435, %f434, %f432, %p68;
	setp.gt.s32 	%p69, %r67, 192;
	ld.shared.f32 	%f436, [_ZZN3cub18CUB_300001_SM_10006detail6reduce28DeviceReduceSingleTileKernelINS2_10policy_hubIfjN4cuda3std3__44plusIvEEE10Policy1000EPfSC_iS9_ffNS7_10__identityEEEvT0_T1_T2_T3_T4_T6_E12temp_storage+40];
	add.f32 	%f437, %f436, %f435;
	selp.f32 	%f438, %f437, %f435, %p69;
	setp.gt.s32 	%p70, %r67, 224;
	ld.shared.f32 	%f439, [_ZZN3cub18CUB_300001_SM_10006detail6reduce28DeviceReduceSingleTileKernelINS2_10policy_hubIfjN4cuda3std3__44plusIvEEE10Policy1000EPfSC_iS9_ffNS7_10__identityEEEvT0_T1_T2_T3_T4_T6_E12temp_storage+44];
	add.f32 	%f440, %f439, %f438;
	selp.f32 	%f441, %f440, %f438, %p70;
	setp.gt.s32 	%p71, %r67, 256;
	ld.shared.f32 	%f442, [_ZZN3cub18CUB_300001_SM_10006detail6reduce28DeviceReduceSingleTileKernelINS2_10policy_hubIfjN4cuda3std3__44plusIvEEE10Policy1000EPfSC_iS9_ffNS7_10__identityEEEvT0_T1_T2_T3_T4_T6_E12temp_storage+48];
	add.f32 	%f443, %f442, %f441;
	selp.f32 	%f444, %f443, %f441, %p71;
	setp.gt.s32 	%p72, %r67, 288;
	ld.shared.f32 	%f445, [_ZZN3cub18CUB_300001_SM_10006detail6reduce28DeviceReduceSingleTileKernelINS2_10policy_hubIfjN4cuda3std3__44plusIvEEE10Policy1000EPfSC_iS9_ffNS7_10__identityEEEvT0_T1_T2_T3_T4_T6_E12temp_storage+52];
	add.f32 	%f446, %f445, %f444;
	selp.f32 	%f447, %f446, %f444, %p72;
	setp.gt.s32 	%p73, %r67, 320;
	ld.shared.f32 	%f448, [_ZZN3cub18CUB_300001_SM_10006detail6reduce28DeviceReduceSingleTileKernelINS2_10policy_hubIfjN4cuda3std3__44plusIvEEE10Policy1000EPfSC_iS9_ffNS7_10__identityEEEvT0_T1_T2_T3_T4_T6_E12temp_storage+56];
	add.f32 	%f449, %f448, %f447;
	selp.f32 	%f450, %f449, %f447, %p73;
	setp.gt.s32 	%p74, %r67, 352;
	ld.shared.f32 	%f451, [_ZZN3cub18CUB_300001_SM_10006detail6reduce28DeviceReduceSingleTileKernelINS2_10policy_hubIfjN4cuda3std3__44plusIvEEE10Policy1000EPfSC_iS9_ffNS7_10__identityEEEvT0_T1_T2_T3_T4_T6_E12temp_storage+60];
	add.f32 	%f452, %f451, %f450;
	selp.f32 	%f453, %f452, %f450, %p74;
	setp.gt.s32 	%p75, %r67, 384;
	ld.shared.f32 	%f454, [_ZZN3cub18CUB_300001_SM_10006detail6reduce28DeviceReduceSingleTileKernelINS2_10policy_hubIfjN4cuda3std3__44plusIvEEE10Policy1000EPfSC_iS9_ffNS7_10__identityEEEvT0_T1_T2_T3_T4_T6_E12temp_storage+64];
	add.f32 	%f455, %f454, %f453;
	selp.f32 	%f456, %f455, %f453, %p75;
	setp.gt.s32 	%p76, %r67, 416;
	ld.shared.f32 	%f457, [_ZZN3cub18CUB_300001_SM_10006detail6reduce28DeviceReduceSingleTileKernelINS2_10policy_hubIfjN4cuda3std3__44plusIvEEE10Policy1000EPfSC_iS9_ffNS7_10__identityEEEvT0_T1_T2_T3_T4_T6_E12temp_storage+68];
	add.f32 	%f458, %f457, %f456;
	selp.f32 	%f459, %f458, %f456, %p76;
	setp.gt.s32 	%p77, %r67, 448;
	ld.shared.f32 	%f460, [_ZZN3cub18CUB_300001_SM_10006detail6reduce28DeviceReduceSingleTileKernelINS2_10policy_hubIfjN4cuda3std3__44plusIvEEE10Policy1000EPfSC_iS9_ffNS7_10__identityEEEvT0_T1_T2_T3_T4_T6_E12temp_storage+72];
	add.f32 	%f461, %f460, %f459;
	selp.f32 	%f462, %f461, %f459, %p77;
	setp.gt.s32 	%p78, %r67, 480;
	ld.shared.f32 	%f463, [_ZZN3cub18CUB_300001_SM_10006detail6reduce28DeviceReduceSingleTileKernelINS2_10policy_hubIfjN4cuda3std3__44plusIvEEE10Policy1000EPfSC_iS9_ffNS7_10__identityEEEvT0_T1_T2_T3_T4_T6_E12temp_storage+76];
	add.f32 	%f464, %f463, %f462;
	selp.f32 	%f536, %f464, %f462, %p78;
	bra.uni 	$L__BB18_72;
$L__BB18_22:
	mov.u32 	%r13, %tid.x;
	shl.b32 	%r190, %r13, 1;
	mul.wide.u32 	%rd90, %r190, 4;
	add.s64 	%rd75, %rd16, %rd90;
	// begin inline asm
	ld.global.nc.u64 %rd74, [%rd75];
	// end inline asm
	mov.b64 	{%r191, %r192}, %rd74;
	mov.b32 	%f282, %r192;
	mov.b32 	%f283, %r191;
	add.s64 	%rd77, %rd75, 4096;
	// begin inline asm
	ld.global.nc.u64 %rd76, [%rd77];
	// end inline asm
	mov.b64 	{%r193, %r194}, %rd76;
	mov.b32 	%f284, %r194;
	mov.b32 	%f285, %r193;
	add.s64 	%rd79, %rd75, 8192;
	// begin inline asm
	ld.global.nc.u64 %rd78, [%rd79];
	// end inline asm
	mov.b64 	{%r195, %r196}, %rd78;
	mov.b32 	%f286, %r196;
	mov.b32 	%f287, %r195;
	add.s64 	%rd81, %rd75, 12288;
	// begin inline asm
	ld.global.nc.u64 %rd80, [%rd81];
	// end inline asm
	mov.b64 	{%r197, %r198}, %rd80;
	mov.b32 	%f288, %r198;
	mov.b32 	%f289, %r197;
	add.s64 	%rd83, %rd75, 16384;
	// begin inline asm
	ld.global.nc.u64 %rd82, [%rd83];
	// end inline asm
	mov.b64 	{%r199, %r200}, %rd82;
	mov.b32 	%f290, %r200;
	mov.b32 	%f291, %r199;
	add.s64 	%rd85, %rd75, 20480;
	// begin inline asm
	ld.global.nc.u64 %rd84, [%rd85];
	// end inline asm
	mov.b64 	{%r201, %r202}, %rd84;
	mov.b32 	%f292, %r202;
	mov.b32 	%f293, %r201;
	add.s64 	%rd87, %rd75, 24576;
	// begin inline asm
	ld.global.nc.u64 %rd86, [%rd87];
	// end inline asm
	mov.b64 	{%r203, %r204}, %rd86;
	mov.b32 	%f294, %r204;
	mov.b32 	%f295, %r203;
	add.s64 	%rd89, %rd75, 28672;
	// begin inline asm
	ld.global.nc.u64 %rd88, [%rd89];
	// end inline asm
	mov.b64 	{%r205, %r206}, %rd88;
	mov.b32 	%f296, %r206;
	mov.b32 	%f297, %r205;
	add.f32 	%f298, %f283, %f282;
	add.f32 	%f299, %f285, %f284;
	add.f32 	%f300, %f287, %f286;
	add.f32 	%f301, %f289, %f288;
	add.f32 	%f302, %f291, %f290;
	add.f32 	%f303, %f293, %f292;
	add.f32 	%f304, %f295, %f294;
	add.f32 	%f305, %f297, %f296;
	add.f32 	%f306, %f298, %f299;
	add.f32 	%f307, %f300, %f301;
	add.f32 	%f308, %f302, %f303;
	add.f32 	%f309, %f304, %f305;
	add.f32 	%f310, %f306, %f307;
	add.f32 	%f311, %f308, %f309;
	add.f32 	%f522, %f310, %f311;
	setp.lt.u32 	%p43, %r67, 16384;
	mov.b32 	%r319, 8192;
	@%p43 bra 	$L__BB18_26;
	add.s32 	%r14, %r67, -8192;
	mov.b32 	%r319, 8192;
$L__BB18_24:
	mul.wide.s32 	%rd107, %r319, 4;
	add.s64 	%rd92, %rd75, %rd107;
	// begin inline asm
	ld.global.nc.u64 %rd91, [%rd92];
	// end inline asm
	mov.b64 	{%r208, %r209}, %rd91;
	mov.b32 	%f312, %r209;
	mov.b32 	%f313, %r208;
	add.s64 	%rd94, %rd92, 4096;
	// begin inline asm
	ld.global.nc.u64 %rd93, [%rd94];
	// end inline asm
	mov.b64 	{%r210, %r211}, %rd93;
	mov.b32 	%f314, %r211;
	mov.b32 	%f315, %r210;
	add.s64 	%rd96, %rd92, 8192;
	// begin inline asm
	ld.global.nc.u64 %rd95, [%rd96];
	// end inline asm
	mov.b64 	{%r212, %r213}, %rd95;
	mov.b32 	%f316, %r213;
	mov.b32 	%f317, %r212;
	add.s64 	%rd98, %rd92, 12288;
	// begin inline asm
	ld.global.nc.u64 %rd97, [%rd98];
	// end inline asm
	mov.b64 	{%r214, %r215}, %rd97;
	mov.b32 	%f318, %r215;
	mov.b32 	%f319, %r214;
	add.s64 	%rd100, %rd92, 16384;
	// begin inline asm
	ld.global.nc.u64 %rd99, [%rd100];
	// end inline asm
	mov.b64 	{%r216, %r217}, %rd99;
	mov.b32 	%f320, %r217;
	mov.b32 	%f321, %r216;
	add.s64 	%rd102, %rd92, 20480;
	// begin inline asm
	ld.global.nc.u64 %rd101, [%rd102];
	// end inline asm
	mov.b64 	{%r218, %r219}, %rd101;
	mov.b32 	%f322, %r219;
	mov.b32 	%f323, %r218;
	add.s64 	%rd104, %rd92, 24576;
	// begin inline asm
	ld.global.nc.u64 %rd103, [%rd104];
	// end inline asm
	mov.b64 	{%r220, %r221}, %rd103;
	mov.b32 	%f324, %r221;
	mov.b32 	%f325, %r220;
	add.s64 	%rd106, %rd92, 28672;
	// begin inline asm
	ld.global.nc.u64 %rd105, [%rd106];
	// end inline asm
	mov.b64 	{%r222, %r223}, %rd105;
	mov.b32 	%f326, %r223;
	mov.b32 	%f327, %r222;
	add.f32 	%f328, %f522, %f313;
	add.f32 	%f329, %f312, %f315;
	add.f32 	%f330, %f314, %f317;
	add.f32 	%f331, %f316, %f319;
	add.f32 	%f332, %f318, %f321;
	add.f32 	%f333, %f320, %f323;
	add.f32 	%f334, %f322, %f325;
	add.f32 	%f335, %f324, %f327;
	add.f32 	%f336, %f328, %f329;
	add.f32 	%f337, %f330, %f331;
	add.f32 	%f338, %f332, %f333;
	add.f32 	%f339, %f334, %f335;
	add.f32 	%f340, %f336, %f337;
	add.f32 	%f341, %f338, %f339;
	add.f32 	%f342, %f340, %f341;
	add.f32 	%f522, %f342, %f326;
	sub.s32 	%r224, %r67, %r319;
	setp.lt.s32 	%p44, %r224, 8192;
	@%p44 bra 	$L__BB18_34;
	add.s32 	%r319, %r319, 8192;
	setp.le.s32 	%p45, %r319, %r14;
	@%p45 bra 	$L__BB18_24;
$L__BB18_26:
	setp.le.s32 	%p46, %r67, %r319;
	@%p46 bra 	$L__BB18_34;
	sub.s32 	%r18, %r67, %r319;
	setp.ge.s32 	%p47, %r13, %r18;
	@%p47 bra 	$L__BB18_34;
	not.b32 	%r225, %r13;
	add.s32 	%r226, %r67, %r225;
	sub.s32 	%r19, %r226, %r319;
	and.b32  	%r227, %r19, 1536;
	setp.eq.s32 	%p48, %r227, 1536;
	mov.u32 	%r323, %r13;
	@%p48 bra 	$L__BB18_31;
	add.s32 	%r321, %r13, %r319;
	shr.u32 	%r228, %r19, 9;
	add.s32 	%r229, %r228, 1;
	and.b32  	%r230, %r229, 3;
	neg.s32 	%r320, %r230;
	mov.u32 	%r323, %r13;
$L__BB18_30:
	.pragma "nounroll";
	mul.wide.u32 	%rd109, %r321, 4;
	add.s64 	%rd108, %rd16, %rd109;
	// begin inline asm
	ld.global.nc.u32 %r231, [%rd108];
	// end inline asm
	mov.b32 	%f344, %r231;
	add.f32 	%f522, %f522, %f344;
	add.s32 	%r323, %r323, 512;
	add.s32 	%r321, %r321, 512;
	add.s32 	%r320, %r320, 1;
	setp.ne.s32 	%p49, %r320, 0;
	@%p49 bra 	$L__BB18_30;
$L__BB18_31:
	setp.lt.u32 	%p50, %r19, 1536;
	@%p50 bra 	$L__BB18_34;
	cvt.u64.u32 	%rd110, %r323;
	cvt.u64.u32 	%rd111, %r319;
	add.s64 	%rd112, %rd110, %rd111;
	shl.b64 	%rd113, %rd112, 2;
	add.s64 	%rd114, %rd113, %rd16;
	add.s64 	%rd130, %rd114, 4096;
	add.s32 	%r324, %r323, %r319;
$L__BB18_33:
	mul.wide.u32 	%rd119, %r324, 4;
	add.s64 	%rd115, %rd16, %rd119;
	// begin inline asm
	ld.global.nc.u32 %r232, [%rd115];
	// end inline asm
	mov.b32 	%f345, %r232;
	add.f32 	%f346, %f522, %f345;
	add.s64 	%rd116, %rd130, -2048;
	// begin inline asm
	ld.global.nc.u32 %r233, [%rd116];
	// end inline asm
	mov.b32 	%f347, %r233;
	add.f32 	%f348, %f346, %f347;
	// begin inline asm
	ld.global.nc.u32 %r234, [%rd130];
	// end inline asm
	mov.b32 	%f349, %r234;
	add.f32 	%f350, %f348, %f349;
	add.s64 	%rd118, %rd130, 2048;
	// begin inline asm
	ld.global.nc.u32 %r235, [%rd118];
	// end inline asm
	mov.b32 	%f351, %r235;
	add.f32 	%f522, %f350, %f351;
	add.s32 	%r323, %r323, 2048;
	add.s64 	%rd130, %rd130, 8192;
	add.s32 	%r324, %r324, 2048;
	setp.lt.s32 	%p51, %r323, %r18;
	@%p51 bra 	$L__BB18_33;
$L__BB18_34:
	// begin inline asm
	mov.u32 %r236, %laneid;
	// end inline asm
	mov.b32 	%r237, 1;
	mov.b32 	%r250, 31;
	mov.b32 	%r251, -1;
	// begin inline asm
	{  .reg .f32 r0;  .reg .pred p;  shfl.sync.down.b32 r0|p, %f522, %r237, %r250, %r251;  @p add.f32 r0, r0, %f522;  mov.f32 %f352, r0;}
	// end inline asm
	mov.b32 	%r240, 2;
	// begin inline asm
	{  .reg .f32 r0;  .reg .pred p;  shfl.sync.down.b32 r0|p, %f352, %r240, %r250, %r251;  @p add.f32 r0, r0, %f352;  mov.f32 %f355, r0;}
	// end inline asm
	mov.b32 	%r243, 4;
	// begin inline asm
	{  .reg .f32 r0;  .reg .pred p;  shfl.sync.down.b32 r0|p, %f355, %r243, %r250, %r251;  @p add.f32 r0, r0, %f355;  mov.f32 %f358, r0;}
	// end inline asm
	mov.b32 	%r246, 8;
	// begin inline asm
	{  .reg .f32 r0;  .reg .pred p;  shfl.sync.down.b32 r0|p, %f358, %r246, %r250, %r251;  @p add.f32 r0, r0, %f358;  mov.f32 %f361, r0;}
	// end inline asm
	mov.b32 	%r249, 16;
	// begin inline asm
	{  .reg .f32 r0;  .reg .pred p;  shfl.sync.down.b32 r0|p, %f361, %r249, %r250, %r251;  @p add.f32 r0, r0, %f361;  mov.f32 %f536, r0;}
	// end inline asm
	setp.ne.s32 	%p52, %r236, 0;
	@%p52 bra 	$L__BB18_36;
	shr.u32 	%r252, %r13, 3;
	and.b32  	%r253, %r252, 124;
	mov.u32 	%r254, _ZZN3cub18CUB_300001_SM_10006detail6reduce28DeviceReduceSingleTileKernelINS2_10policy_hubIfjN4cuda3std3__44plusIvEEE10Policy1000EPfSC_iS9_ffNS7_10__identityEEEvT0_T1_T2_T3_T4_T6_E12temp_storage;
	add.s32 	%r255, %r254, %r253;
	st.shared.f32 	[%r255+16], %f536;
$L__BB18_36:
	bar.sync 	0;
	setp.ne.s32 	%p53, %r13, 0;
	@%p53 bra 	$L__BB18_72;
	ld.shared.f32 	%f367, [_ZZN3cub18CUB_300001_SM_10006detail6reduce28DeviceReduceSingleTileKernelINS2_10policy_hubIfjN4cuda3std3__44plusIvEEE10Policy1000EPfSC_iS9_ffNS7_10__identityEEEvT0_T1_T2_T3_T4_T6_E12temp_storage+20];
	add.f32 	%f368, %f536, %f367;
	ld.shared.f32 	%f369, [_ZZN3cub18CUB_300001_SM_10006detail6reduce28DeviceReduceSingleTileKernelINS2_10policy_hubIfjN4cuda3std3__44plusIvEEE10Policy1000EPfSC_iS9_ffNS7_10__identityEEEvT0_T1_T2_T3_T4_T6_E12temp_storage+24];
	add.f32 	%f370, %f368, %f369;
	ld.shared.f32 	%f371, [_ZZN3cub18CUB_300001_SM_10006detail6reduce28DeviceReduceSingleTileKernelINS2_10policy_hubIfjN4cuda3std3__44plusIvEEE10Policy1000EPfSC_iS9_ffNS7_10__identityEEEvT0_T1_T2_T3_T4_T6_E12temp_storage+28];
	add.f32 	%f372, %f370, %f371;
	ld.shared.f32 	%f373, [_ZZN3cub18CUB_300001_SM_10006detail6reduce28DeviceReduceSingleTileKernelINS2_10policy_hubIfjN4cuda3std3__44plusIvEEE10Policy1000EPfSC_iS9_ffNS7_10__identityEEEvT0_T1_T2_T3_T4_T6_E12temp_storage+32];
	add.f32 	%f374, %f372, %f373;
	ld.shared.f32 	%f375, [_ZZN3cub18CUB_300001_SM_10006detail6reduce28DeviceReduceSingleTileKernelINS2_10policy_hubIfjN4cuda3std3__44plusIvEEE10Policy1000EPfSC_iS9_ffNS7_10__identityEEEvT0_T1_T2_T3_T4_T6_E12temp_storage+36];
	add.f32 	%f376, %f374, %f375;
	ld.shared.f32 	%f377, [_ZZN3cub18CUB_300001_SM_10006detail6reduce28DeviceReduceSingleTileKernelINS2_10policy_hubIfjN4cuda3std3__44plusIvEEE10Policy1000EPfSC_iS9_ffNS7_10__identityEEEvT0_T1_T2_T3_T4_T6_E12temp_storage+40];
	add.f32 	%f378, %f376, %f377;
	ld.shared.f32 	%f379, [_ZZN3cub18CUB_300001_SM_10006detail6reduce28DeviceReduceSingleTileKernelINS2_10policy_hubIfjN4cuda3std3__44plusIvEEE10Policy1000EPfSC_iS9_ffNS7_10__identityEEEvT0_T1_T2_T3_T4_T6_E12temp_storage+44];
	add.f32 	%f380, %f378, %f379;
	ld.shared.f32 	%f381, [_ZZN3cub18CUB_300001_SM_10006detail6reduce28DeviceReduceSingleTileKernelINS2_10policy_hubIfjN4cuda3std3__44plusIvEEE10Policy1000EPfSC_iS9_ffNS7_10__identityEEEvT0_T1_T2_T3_T4_T6_E12temp_storage+48];
	add.f32 	%f382, %f380, %f381;
	ld.shared.f32 	%f383, [_ZZN3cub18CUB_300001_SM_10006detail6reduce28DeviceReduceSingleTileKernelINS2_10policy_hubIfjN4cuda3std3__44plusIvEEE10Policy1000EPfSC_iS9_ffNS7_10__identityEEEvT0_T1_T2_T3_T4_T6_E12temp_storage+52];
	add.f32 	%f384, %f382, %f383;
	ld.shared.f32 	%f385, [_ZZN3cub18CUB_300001_SM_10006detail6reduce28DeviceReduceSingleTileKernelINS2_10policy_hubIfjN4cuda3std3__44plusIvEEE10Policy1000EPfSC_iS9_ffNS7_10__identityEEEvT0_T1_T2_T3_T4_T6_E12temp_storage+56];
	add.f32 	%f386, %f384, %f385;
	ld.shared.f32 	%f387, [_ZZN3cub18CUB_300001_SM_10006detail6reduce28DeviceReduceSingleTileKernelINS2_10policy_hubIfjN4cuda3std3__44plusIvEEE10Policy1000EPfSC_iS9_ffNS7_10__identityEEEvT0_T1_T2_T3_T4_T6_E12temp_storage+60];
	add.f32 	%f388, %f386, %f387;
	ld.shared.f32 	%f389, [_ZZN3cub18CUB_300001_SM_10006detail6reduce28DeviceReduceSingleTileKernelINS2_10policy_hubIfjN4cuda3std3__44plusIvEEE10Policy1000EPfSC_iS9_ffNS7_10__identityEEEvT0_T1_T2_T3_T4_T6_E12temp_storage+64];
	add.f32 	%f390, %f388, %f389;
	ld.shared.f32 	%f391, [_ZZN3cub18CUB_300001_SM_10006detail6reduce28DeviceReduceSingleTileKernelINS2_10policy_hubIfjN4cuda3std3__44plusIvEEE10Policy1000EPfSC_iS9_ffNS7_10__identityEEEvT0_T1_T2_T3_T4_T6_E12temp_storage+68];
	add.f32 	%f392, %f390, %f391;
	ld.shared.f32 	%f393, [_ZZN3cub18CUB_300001_SM_10006detail6reduce28DeviceReduceSingleTileKernelINS2_10policy_hubIfjN4cuda3std3__44plusIvEEE10Policy1000EPfSC_iS9_ffNS7_10__identityEEEvT0_T1_T2_T3_T4_T6_E12temp_storage+72];
	add.f32 	%f394, %f392, %f393;
	ld.shared.f32 	%f395, [_ZZN3cub18CUB_300001_SM_10006detail6reduce28DeviceReduceSingleTileKernelINS2_10policy_hubIfjN4cuda3std3__44plusIvEEE10Policy1000EPfSC_iS9_ffNS7_10__identityEEEvT0_T1_T2_T3_T4_T6_E12temp_storage+76];
	add.f32 	%f536, %f394, %f395;
	bra.uni 	$L__BB18_72;
$L__BB18_38:
	setp.gt.s32 	%p3, %r67, 8191;
	@%p3 bra 	$L__BB18_56;
	mov.u32 	%r34, %tid.x;
	setp.ge.s32 	%p15, %r34, %r67;
	mov.f32 	%f528, 0f00000000;
	mov.u32 	%r329, %r34;
	@%p15 bra 	$L__BB18_41;
	mul.wide.u32 	%rd66, %r34, 4;
	add.s64 	%rd65, %rd16, %rd66;
	// begin inline asm
	ld.global.nc.u32 %r134, [%rd65];
	// end inline asm
	mov.b32 	%f528, %r134;
	add.s32 	%r329, %r34, 512;
$L__BB18_41:
	setp.ge.s32 	%p16, %r329, %r67;
	@%p16 bra 	$L__BB18_47;
	not.b32 	%r135, %r329;
	add.s32 	%r37, %r67, %r135;
	and.b32  	%r136, %r37, 1536;
	setp.eq.s32 	%p17, %r136, 1536;
	@%p17 bra 	$L__BB18_45;
	mul.wide.u32 	%rd67, %r329, 4;
	add.s64 	%rd131, %rd16, %rd67;
	shr.u32 	%r137, %r37, 9;
	add.s32 	%r138, %r137, 1;
	and.b32  	%r139, %r138, 3;
	neg.s32 	%r327, %r139;
$L__BB18_44:
	.pragma "nounroll";
	// begin inline asm
	ld.global.nc.u32 %r140, [%rd131];
	// end inline asm
	mov.b32 	%f171, %r140;
	add.f32 	%f528, %f528, %f171;
	add.s32 	%r329, %r329, 512;
	add.s64 	%rd131, %rd131, 2048;
	add.s32 	%r327, %r327, 1;
	setp.ne.s32 	%p18, %r327, 0;
	@%p18 bra 	$L__BB18_44;
$L__BB18_45:
	setp.lt.u32 	%p19, %r37, 1536;
	@%p19 bra 	$L__BB18_47;
$L__BB18_46:
	mul.wide.s32 	%rd73, %r329, 4;
	add.s64 	%rd69, %rd16, %rd73;
	// begin inline asm
	ld.global.nc.u32 %r141, [%rd69];
	// end inline asm
	mov.b32 	%f172, %r141;
	add.f32 	%f173, %f528, %f172;
	add.s64 	%rd70, %rd69, 2048;
	// begin inline asm
	ld.global.nc.u32 %r142, [%rd70];
	// end inline asm
	mov.b32 	%f174, %r142;
	add.f32 	%f175, %f173, %f174;
	add.s64 	%rd71, %rd69, 4096;
	// begin inline asm
	ld.global.nc.u32 %r143, [%rd71];
	// end inline asm
	mov.b32 	%f176, %r143;
	add.f32 	%f177, %f175, %f176;
	add.s64 	%rd72, %rd69, 6144;
	// begin inline asm
	ld.global.nc.u32 %r144, [%rd72];
	// end inline asm
	mov.b32 	%f178, %r144;
	add.f32 	%f528, %f177, %f178;
	add.s32 	%r329, %r329, 2048;
	setp.lt.s32 	%p20, %r329, %r67;
	@%p20 bra 	$L__BB18_46;
$L__BB18_47:
	setp.lt.s32 	%p21, %r67, 512;
	@%p21 bra 	$L__BB18_52;
	// begin inline asm
	mov.u32 %r169, %laneid;
	// end inline asm
	mov.b32 	%r170, 1;
	mov.b32 	%r183, 31;
	mov.b32 	%r184, -1;
	// begin inline asm
	{  .reg .f32 r0;  .reg .pred p;  shfl.sync.down.b32 r0|p, %f528, %r170, %r183, %r184;  @p add.f32 r0, r0, %f528;  mov.f32 %f238, r0;}
	// end inline asm
	mov.b32 	%r173, 2;
	// begin inline asm
	{  .reg .f32 r0;  .reg .pred p;  shfl.sync.down.b32 r0|p, %f238, %r173, %r183, %r184;  @p add.f32 r0, r0, %f238;  mov.f32 %f241, r0;}
	// end inline asm
	mov.b32 	%r176, 4;
	// begin inline asm
	{  .reg .f32 r0;  .reg .pred p;  shfl.sync.down.b32 r0|p, %f241, %r176, %r183, %r184;  @p add.f32 r0, r0, %f241;  mov.f32 %f244, r0;}
	// end inline asm
	mov.b32 	%r179, 8;
	// begin inline asm
	{  .reg .f32 r0;  .reg .pred p;  shfl.sync.down.b32 r0|p, %f244, %r179, %r183, %r184;  @p add.f32 r0, r0, %f244;  mov.f32 %f247, r0;}
	// end inline asm
	mov.b32 	%r182, 16;
	// begin inline asm
	{  .reg .f32 r0;  .reg .pred p;  shfl.sync.down.b32 r0|p, %f247, %r182, %r183, %r184;  @p add.f32 r0, r0, %f247;  mov.f32 %f536, r0;}
	// end inline asm
	setp.ne.s32 	%p40, %r169, 0;
	@%p40 bra 	$L__BB18_50;
	shr.u32 	%r185, %r34, 3;
	and.b32  	%r186, %r185, 124;
	mov.u32 	%r187, _ZZN3cub18CUB_300001_SM_10006detail6reduce28DeviceReduceSingleTileKernelINS2_10policy_hubIfjN4cuda3std3__44plusIvEEE10Policy1000EPfSC_iS9_ffNS7_10__identityEEEvT0_T1_T2_T3_T4_T6_E12temp_storage;
	add.s32 	%r188, %r187, %r186;
	st.shared.f32 	[%r188+16], %f536;
$L__BB18_50:
	bar.sync 	0;
	setp.ne.s32 	%p41, %r34, 0;
	@%p41 bra 	$L__BB18_72;
	ld.shared.f32 	%f253, [_ZZN3cub18CUB_300001_SM_10006detail6reduce28DeviceReduceSingleTileKernelINS2_10policy_hubIfjN4cuda3std3__44plusIvEEE10Policy1000EPfSC_iS9_ffNS7_10__identityEEEvT0_T1_T2_T3_T4_T6_E12temp_storage+20];
	add.f32 	%f254, %f536, %f253;
	ld.shared.f32 	%f255, [_ZZN3cub18CUB_300001_SM_10006detail6reduce28DeviceReduceSingleTileKernelINS2_10policy_hubIfjN4cuda3std3__44plusIvEEE10Policy1000EPfSC_iS9_ffNS7_10__identityEEEvT0_T1_T2_T3_T4_T6_E12temp_storage+24];
	add.f32 	%f256, %f254, %f255;
	ld.shared.f32 	%f257, [_ZZN3cub18CUB_300001_SM_10006detail6reduce28DeviceReduceSingleTileKernelINS2_10policy_hubIfjN4cuda3std3__44plusIvEEE10Policy1000EPfSC_iS9_ffNS7_10__identityEEEvT0_T1_T2_T3_T4_T6_E12temp_storage+28];
	add.f32 	%f258, %f256, %f257;
	ld.shared.f32 	%f259, [_ZZN3cub18CUB_300001_SM_10006detail6reduce28DeviceReduceSingleTileKernelINS2_10policy_hubIfjN4cuda3std3__44plusIvEEE10Policy1000EPfSC_iS9_ffNS7_10__identityEEEvT0_T1_T2_T3_T4_T6_E12temp_storage+32];
	add.f32 	%f260, %f258, %f259;
	ld.shared.f32 	%f261, [_ZZN3cub18CUB_300001_SM_10006detail6reduce28DeviceReduceSingleTileKernelINS2_10policy_hubIfjN4cuda3std3__44plusIvEEE10Policy1000EPfSC_iS9_ffNS7_10__identityEEEvT0_T1_T2_T3_T4_T6_E12temp_storage+36];
	add.f32 	%f262, %f260, %f261;
	ld.shared.f32 	%f263, [_ZZN3cub18CUB_300001_SM_10006detail6reduce28DeviceReduceSingleTileKernelINS2_10policy_hubIfjN4cuda3std3__44plusIvEEE10Policy1000EPfSC_iS9_ffNS7_10__identityEEEvT0_T1_T2_T3_T4_T6_E12temp_storage+40];
	add.f32 	%f264, %f262, %f263;
	ld.shared.f32 	%f265, [_ZZN3cub18CUB_300001_SM_10006detail6reduce28DeviceReduceSingleTileKernelINS2_10policy_hubIfjN4cuda3std3__44plusIvEEE10Policy1000EPfSC_iS9_ffNS7_10__identityEEEvT0_T1_T2_T3_T4_T6_E12temp_storage+44];
	add.f32 	%f266, %f264, %f265;
	ld.shared.f32 	%f267, [_ZZN3cub18CUB_300001_SM_10006detail6reduce28DeviceReduceSingleTileKernelINS2_10policy_hubIfjN4cuda3std3__44plusIvEEE10Policy1000EPfSC_iS9_ffNS7_10__identityEEEvT0_T1_T2_T3_T4_T6_E12temp_storage+48];
	add.f32 	%f268, %f266, %f267;
	ld.shared.f32 	%f269, [_ZZN3cub18CUB_300001_SM_10006detail6reduce28DeviceReduceSingleTileKernelINS2_10policy_hubIfjN4cuda3std3__44plusIvEEE10Policy1000EPfSC_iS9_ffNS7_10__identityEEEvT0_T1_T2_T3_T4_T6_E12temp_storage+52];
	add.f32 	%f270, %f268, %f269;
	ld.shared.f32 	%f271, [_ZZN3cub18CUB_300001_SM_10006detail6reduce28DeviceReduceSingleTileKernelINS2_10policy_hubIfjN4cuda3std3__44plusIvEEE10Policy1000EPfSC_iS9_ffNS7_10__identityEEEvT0_T1_T2_T3_T4_T6_E12temp_storage+56];
	add.f32 	%f272, %f270, %f271;
	ld.shared.f32 	%f273, [_ZZN3cub18CUB_300001_SM_10006detail6reduce28DeviceReduceSingleTileKernelINS2_10policy_hubIfjN4cuda3std3__44plusIvEEE10Policy1000EPfSC_iS9_ffNS7_10__identityEEEvT0_T1_T2_T3_T4_T6_E12temp_storage+60];
	add.f32 	%f274, %f272, %f273;
	ld.shared.f32 	%f275, [_ZZN3cub18CUB_300001_SM_10006detail6reduce28DeviceReduceSingleTileKernelINS2_10policy_hubIfjN4cuda3std3__44plusIvEEE10Policy1000EPfSC_iS9_ffNS7_10__identityEEEvT0_T1_T2_T3_T4_T6_E12temp_storage+64];
	add.f32 	%f276, %f274, %f275;
	ld.shared.f32 	%f277, [_ZZN3cub18CUB_300001_SM_10006detail6reduce28DeviceReduceSingleTileKernelINS2_10policy_hubIfjN4cuda3std3__44plusIvEEE10Policy1000EPfSC_iS9_ffNS7_10__identityEEEvT0_T1_T2_T3_T4_T6_E12temp_storage+68];
	add.f32 	%f278, %f276, %f277;
	ld.shared.f32 	%f279, [_ZZN3cub18CUB_300001_SM_10006detail6reduce28DeviceReduceSingleTileKernelINS2_10policy_hubIfjN4cuda3std3__44plusIvEEE10Policy1000EPfSC_iS9_ffNS7_10__identityEEEvT0_T1_T2_T3_T4_T6_E12temp_storage+72];
	add.f32 	%f280, %f278, %f279;
	ld.shared.f32 	%f281, [_ZZN3cub18CUB_300001_SM_10006detail6reduce28DeviceReduceSingleTileKernelINS2_10policy_hubIfjN4cuda3std3__44plusIvEEE10Policy1000EPfSC_iS9_ffNS7_10__identityEEEvT0_T1_T2_T3_T4_T6_E12temp_storage+76];
	add.f32 	%f536, %f280, %f281;
	bra.uni 	$L__BB18_72;
$L__BB18_52:
	// begin inline asm
	mov.u32 %r145, %laneid;
	// end inline asm
	and.b32  	%r161, %r34, 992;
	add.s32 	%r162, %r161, 32;
	setp.gt.s32 	%p22, %r162, %r67;
	not.b32 	%r163, %r161;
	add.s32 	%r164, %r67, %r163;
	selp.b32 	%r159, %r164, 31, %p22;
	mov.b32 	%r146, 1;
	mov.b32 	%r160, -1;
	// begin inline asm
	{  .reg .f32 r0;  .reg .pred p;  shfl.sync.down.b32 r0|p, %f528, %r146, %r159, %r160;  @p add.f32 r0, r0, %f528;  mov.f32 %f179, r0;}
	// end inline asm
	mov.b32 	%r149, 2;
	// begin inline asm
	{  .reg .f32 r0;  .reg .pred p;  shfl.sync.down.b32 r0|p, %f179, %r149, %r159, %r160;  @p add.f32 r0, r0, %f179;  mov.f32 %f182, r0;}
	// end inline asm
	mov.b32 	%r152, 4;
	// begin inline asm
	{  .reg .f32 r0;  .reg .pred p;  shfl.sync.down.b32 r0|p, %f182, %r152, %r159, %r160;  @p add.f32 r0, r0, %f182;  mov.f32 %f185, r0;}
	// end inline asm
	mov.b32 	%r155, 8;
	// begin inline asm
	{  .reg .f32 r0;  .reg .pred p;  shfl.sync.down.b32 r0|p, %f185, %r155, %r159, %r160;  @p add.f32 r0, r0, %f185;  mov.f32 %f188, r0;}
	// end inline asm
	mov.b32 	%r158, 16;
	// begin inline asm
	{  .reg .f32 r0;  .reg .pred p;  shfl.sync.down.b32 r0|p, %f188, %r158, %r159, %r160;  @p add.f32 r0, r0, %f188;  mov.f32 %f536, r0;}
	// end inline asm
	setp.ne.s32 	%p23, %r145, 0;
	@%p23 bra 	$L__BB18_54;
	shr.u32 	%r165, %r34, 3;
	and.b32  	%r166, %r165, 124;
	mov.u32 	%r167, _ZZN3cub18CUB_300001_SM_10006detail6reduce28DeviceReduceSingleTileKernelINS2_10policy_hubIfjN4cuda3std3__44plusIvEEE10Policy1000EPfSC_iS9_ffNS7_10__identityEEEvT0_T1_T2_T3_T4_T6_E12temp_storage;
	add.s32 	%r168, %r167, %r166;
	st.shared.f32 	[%r168+16], %f536;
$L__BB18_54:
	bar.sync 	0;
	setp.ne.s32 	%p24, %r34, 0;
	@%p24 bra 	$L__BB18_72;
	setp.gt.s32 	%p25, %r67, 32;
	ld.shared.f32 	%f194, [_ZZN3cub18CUB_300001_SM_10006detail6reduce28DeviceReduceSingleTileKernelINS2_10policy_hubIfjN4cuda3std3__44plusIvEEE10Policy1000EPfSC_iS9_ffNS7_10__identityEEEvT0_T1_T2_T3_T4_T6_E12temp_storage+20];
	add.f32 	%f195, %f536, %f194;
	selp.f32 	%f196, %f195, %f536, %p25;
	setp.gt.s32 	%p26, %r67, 64;
	ld.shared.f32 	%f197, [_ZZN3cub18CUB_300001_SM_10006detail6reduce28DeviceReduceSingleTileKernelINS2_10policy_hubIfjN4cuda3std3__44plusIvEEE10Policy1000EPfSC_iS9_ffNS7_10__identityEEEvT0_T1_T2_T3_T4_T6_E12temp_storage+24];
	add.f32 	%f198, %f197, %f196;
	selp.f32 	%f199, %f198, %f196, %p26;
	setp.gt.s32 	%p27, %r67, 96;
	ld.shared.f32 	%f200, [_ZZN3cub18CUB_300001_SM_10006detail6reduce28DeviceReduceSingleTileKernelINS2_10policy_hubIfjN4cuda3std3__44plusIvEEE10Policy1000EPfSC_iS9_ffNS7_10__identityEEEvT0_T1_T2_T3_T4_T6_E12temp_storage+28];
	add.f32 	%f201, %f200, %f199;
	selp.f32 	%f202, %f201, %f199, %p27;
	setp.gt.s32 	%p28, %r67, 128;
	ld.shared.f32 	%f203, [_ZZN3cub18CUB_300001_SM_10006detail6reduce28DeviceReduceSingleTileKernelINS2_10policy_hubIfjN4cuda3std3__44plusIvEEE10Policy1000EPfSC_iS9_ffNS7_10__identityEEEvT0_T1_T2_T3_T4_T6_E12temp_storage+32];
	add.f32 	%f204, %f203, %f202;
	selp.f32 	%f205, %f204, %f202, %p28;
	setp.gt.s32 	%p29, %r67, 160;
	ld.shared.f32 	%f206, [_ZZN3cub18CUB_300001_SM_10006detail6reduce28DeviceReduceSingleTileKernelINS2_10policy_hubIfjN4cuda3std3__44plusIvEEE10Policy1000EPfSC_iS9_ffNS7_10__identityEEEvT0_T1_T2_T3_T4_T6_E12temp_storage+36];
	add.f32 	%f207, %f206, %f205;
	selp.f32 	%f208, %f207, %f205, %p29;
	setp.gt.s32 	%p30, %r67, 192;
	ld.shared.f32 	%f209, [_ZZN3cub18CUB_300001_SM_10006detail6reduce28DeviceReduceSingleTileKernelINS2_10policy_hubIfjN4cuda3std3__44plusIvEEE10Policy1000EPfSC_iS9_ffNS7_10__identityEEEvT0_T1_T2_T3_T4_T6_E12temp_storage+40];
	add.f32 	%f210, %f209, %f208;
	selp.f32 	%f211, %f210, %f208, %p30;
	setp.gt.s32 	%p31, %r67, 224;
	ld.shared.f32 	%f212, [_ZZN3cub18CUB_300001_SM_10006detail6reduce28DeviceReduceSingleTileKernelINS2_10policy_hubIfjN4cuda3std3__44plusIvEEE10Policy1000EPfSC_iS9_ffNS7_10__identityEEEvT0_T1_T2_T3_T4_T6_E12temp_storage+44];
	add.f32 	%f213, %f212, %f211;
	selp.f32 	%f214, %f213, %f211, %p31;
	setp.gt.s32 	%p32, %r67, 256;
	ld.shared.f32 	%f215, [_ZZN3cub18CUB_300001_SM_10006detail6reduce28DeviceReduceSingleTileKernelINS2_10policy_hubIfjN4cuda3std3__44plusIvEEE10Policy1000EPfSC_iS9_ffNS7_10__identityEEEvT0_T1_T2_T3_T4_T6_E12temp_storage+48];
	add.f32 	%f216, %f215, %f214;
	selp.f32 	%f217, %f216, %f214, %p32;
	setp.gt.s32 	%p33, %r67, 288;
	ld.shared.f32 	%f218, [_ZZN3cub18CUB_300001_SM_10006detail6reduce28DeviceReduceSingleTileKernelINS2_10policy_hubIfjN4cuda3std3__44plusIvEEE10Policy1000EPfSC_iS9_ffNS7_10__identityEEEvT0_T1_T2_T3_T4_T6_E12temp_storage+52];
	add.f32 	%f219, %f218, %f217;
	selp.f32 	%f220, %f219, %f217, %p33;
	setp.gt.s32 	%p34, %r67, 320;
	ld.shared.f32 	%f221, [_ZZN3cub18CUB_300001_SM_10006detail6reduce28DeviceReduceSingleTileKernelINS2_10policy_hubIfjN4cuda3std3__44plusIvEEE10Policy1000EPfSC_iS9_ffNS7_10__identityEEEvT0_T1_T2_T3_T4_T6_E12temp_storage+56];
	add.f32 	%f222, %f221, %f220;
	selp.f32 	%f223, %f222, %f220, %p34;
	setp.gt.s32 	%p35, %r67, 352;
	ld.shared.f32 	%f224, [_ZZN3cub18CUB_300001_SM_10006detail6reduce28DeviceReduceSingleTileKernelINS2_10policy_hubIfjN4cuda3std3__44plusIvEEE10Policy1000EPfSC_iS9_ffNS7_10__identityEEEvT0_T1_T2_T3_T4_T6_E12temp_storage+60];
	add.f32 	%f225, %f224, %f223;
	selp.f32 	%f226, %f225, %f223, %p35;
	setp.gt.s32 	%p36, %r67, 384;
	ld.shared.f32 	%f227, [_ZZN3cub18CUB_300001_SM_10006detail6reduce28DeviceReduceSingleTileKernelINS2_10policy_hubIfjN4cuda3std3__44plusIvEEE10Policy1000EPfSC_iS9_ffNS7_10__identityEEEvT0_T1_T2_T3_T4_T6_E12temp_storage+64];
	add.f32 	%f228, %f227, %f226;
	selp.f32 	%f229, %f228, %f226, %p36;
	setp.gt.s32 	%p37, %r67, 416;
	ld.shared.f32 	%f230, [_ZZN3cub18CUB_300001_SM_10006detail6reduce28DeviceReduceSingleTileKernelINS2_10policy_hubIfjN4cuda3std3__44plusIvEEE10Policy1000EPfSC_iS9_ffNS7_10__identityEEEvT0_T1_T2_T3_T4_T6_E12temp_storage+68];
	add.f32 	%f231, %f230, %f229;
	selp.f32 	%f232, %f231, %f229, %p37;
	setp.gt.s32 	%p38, %r67, 448;
	ld.shared.f32 	%f233, [_ZZN3cub18CUB_300001_SM_10006detail6reduce28DeviceReduceSingleTileKernelINS2_10policy_hubIfjN4cuda3std3__44plusIvEEE10Policy1000EPfSC_iS9_ffNS7_10__identityEEEvT0_T1_T2_T3_T4_T6_E12temp_storage+72];
	add.f32 	%f234, %f233, %f232;
	selp.f32 	%f235, %f234, %f232, %p38;
	setp.gt.s32 	%p39, %r67, 480;
	ld.shared.f32 	%f236, [_ZZN3cub18CUB_300001_SM_10006detail6reduce28DeviceReduceSingleTileKernelINS2_10policy_hubIfjN4cuda3std3__44plusIvEEE10Policy1000EPfSC_iS9_ffNS7_10__identityEEEvT0_T1_T2_T3_T4_T6_E12temp_storage+76];
	add.f32 	%f237, %f236, %f235;
	selp.f32 	%f536, %f237, %f235, %p39;
	bra.uni 	$L__BB18_72;
$L__BB18_56:
	mov.u32 	%r46, %tid.x;
	mul.wide.u32 	%rd35, %r46, 4;
	add.s64 	%rd19, %rd16, %rd35;
	// begin inline asm
	ld.global.nc.u32 %r68, [%rd19];
	// end inline asm
	mov.b32 	%f55, %r68;
	add.s64 	%rd20, %rd19, 2048;
	// begin inline asm
	ld.global.nc.u32 %r69, [%rd20];
	// end inline asm
	mov.b32 	%f56, %r69;
	add.s64 	%rd21, %rd19, 4096;
	// begin inline asm
	ld.global.nc.u32 %r70, [%rd21];
	// end inline asm
	mov.b32 	%f57, %r70;
	add.s64 	%rd22, %rd19, 6144;
	// begin inline asm
	ld.global.nc.u32 %r71, [%rd22];
	// end inline asm
	mov.b32 	%f58, %r71;
	add.s64 	%rd23, %rd19, 8192;
	// begin inline asm
	ld.global.nc.u32 %r72, [%rd23];
	// end inline asm
	mov.b32 	%f59, %r72;
	add.s64 	%rd24, %rd19, 10240;
	// begin inline asm
	ld.global.nc.u32 %r73, [%rd24];
	// end inline asm
	mov.b32 	%f60, %r73;
	add.s64 	%rd25, %rd19, 12288;
	// begin inline asm
	ld.global.nc.u32 %r74, [%rd25];
	// end inline asm
	mov.b32 	%f61, %r74;
	add.s64 	%rd26, %rd19, 14336;
	// begin inline asm
	ld.global.nc.u32 %r75, [%rd26];
	// end inline asm
	mov.b32 	%f62, %r75;
	add.s64 	%rd27, %rd19, 16384;
	// begin inline asm
	ld.global.nc.u32 %r76, [%rd27];
	// end inline asm
	mov.b32 	%f63, %r76;
	add.s64 	%rd28, %rd19, 18432;
	// begin inline asm
	ld.global.nc.u32 %r77, [%rd28];
	// end inline asm
	mov.b32 	%f64, %r77;
	add.s64 	%rd29, %rd19, 20480;
	// begin inline asm
	ld.global.nc.u32 %r78, [%rd29];
	// end inline asm
	mov.b32 	%f65, %r78;
	add.s64 	%rd30, %rd19, 22528;
	// begin inline asm
	ld.global.nc.u32 %r79, [%rd30];
	// end inline asm
	mov.b32 	%f66, %r79;
	add.s64 	%rd31, %rd19, 24576;
	// begin inline asm
	ld.global.nc.u32 %r80, [%rd31];
	// end inline asm
	mov.b32 	%f67, %r80;
	add.s64 	%rd32, %rd19, 26624;
	// begin inline asm
	ld.global.nc.u32 %r81, [%rd32];
	// end inline asm
	mov.b32 	%f68, %r81;
	add.s64 	%rd33, %rd19, 28672;
	// begin inline asm
	ld.global.nc.u32 %r82, [%rd33];
	// end inline asm
	mov.b32 	%f69, %r82;
	add.s64 	%rd34, %rd19, 30720;
	// begin inline asm
	ld.global.nc.u32 %r83, [%rd34];
	// end inline asm
	mov.b32 	%f70, %r83;
	add.f32 	%f71, %f55, %f56;
	add.f32 	%f72, %f57, %f58;
	add.f32 	%f73, %f59, %f60;
	add.f32 	%f74, %f61, %f62;
	add.f32 	%f75, %f63, %f64;
	add.f32 	%f76, %f65, %f66;
	add.f32 	%f77, %f67, %f68;
	add.f32 	%f78, %f69, %f70;
	add.f32 	%f79, %f71, %f72;
	add.f32 	%f80, %f73, %f74;
	add.f32 	%f81, %f75, %f76;
	add.f32 	%f82, %f77, %f78;
	add.f32 	%f83, %f79, %f80;
	add.f32 	%f84, %f81, %f82;
	add.f32 	%f535, %f83, %f84;
	setp.lt.u32 	%p4, %r67, 16384;
	mov.b32 	%r332, 8192;
	@%p4 bra 	$L__BB18_60;
	add.s32 	%r47, %r67, -8192;
	mov.b32 	%r332, 8192;
$L__BB18_58:
	mul.wide.s32 	%rd52, %r332, 4;
	add.s64 	%rd36, %rd19, %rd52;
	// begin inline asm
	ld.global.nc.u32 %r86, [%rd36];
	// end inline asm
	mov.b32 	%f85, %r86;
	add.s64 	%rd37, %rd36, 2048;
	// begin inline asm
	ld.global.nc.u32 %r87, [%rd37];
	// end inline asm
	mov.b32 	%f86, %r87;
	add.s64 	%rd38, %rd36, 4096;
	// begin inline asm
	ld.global.nc.u32 %r88, [%rd38];
	// end inline asm
	mov.b32 	%f87, %r88;
	add.s64 	%rd39, %rd36, 6144;
	// begin inline asm
	ld.global.nc.u32 %r89, [%rd39];
	// end inline asm
	mov.b32 	%f88, %r89;
	add.s64 	%rd40, %rd36, 8192;
	// begin inline asm
	ld.global.nc.u32 %r90, [%rd40];
	// end inline asm
	mov.b32 	%f89, %r90;
	add.s64 	%rd41, %rd36, 10240;
	// begin inline asm
	ld.global.nc.u32 %r91, [%rd41];
	// end inline asm
	mov.b32 	%f90, %r91;
	add.s64 	%rd42, %rd36, 12288;
	// begin inline asm
	ld.global.nc.u32 %r92, [%rd42];
	// end inline asm
	mov.b32 	%f91, %r92;
	add.s64 	%rd43, %rd36, 14336;
	// begin inline asm
	ld.global.nc.u32 %r93, [%rd43];
	// end inline asm
	mov.b32 	%f92, %r93;
	add.s64 	%rd44, %rd36, 16384;
	// begin inline asm
	ld.global.nc.u32 %r94, [%rd44];
	// end inline asm
	mov.b32 	%f93, %r94;
	add.s64 	%rd45, %rd36, 18432;
	// begin inline asm
	ld.global.nc.u32 %r95, [%rd45];
	// end inline asm
	mov.b32 	%f94, %r95;
	add.s64 	%rd46, %rd36, 20480;
	// begin inline asm
	ld.global.nc.u32 %r96, [%rd46];
	// end inline asm
	mov.b32 	%f95, %r96;
	add.s64 	%rd47, %rd36, 22528;
	// begin inline asm
	ld.global.nc.u32 %r97, [%rd47];
	// end inline asm
	mov.b32 	%f96, %r97;
	add.s64 	%rd48, %rd36, 24576;
	// begin inline asm
	ld.global.nc.u32 %r98, [%rd48];
	// end inline asm
	mov.b32 	%f97, %r98;
	add.s64 	%rd49, %rd36, 26624;
	// begin inline asm
	ld.global.nc.u32 %r99, [%rd49];
	// end inline asm
	mov.b32 	%f98, %r99;
	add.s64 	%rd50, %rd36, 28672;
	// begin inline asm
	ld.global.nc.u32 %r100, [%rd50];
	// end inline asm
	mov.b32 	%f99, %r100;
	add.s64 	%rd51, %rd36, 30720;
	// begin inline asm
	ld.global.nc.u32 %r101, [%rd51];
	// end inline asm
	mov.b32 	%f100, %r101;
	add.f32 	%f101, %f535, %f85;
	add.f32 	%f102, %f86, %f87;
	add.f32 	%f103, %f88, %f89;
	add.f32 	%f104, %f90, %f91;
	add.f32 	%f105, %f92, %f93;
	add.f32 	%f106, %f94, %f95;
	add.f32 	%f107, %f96, %f97;
	add.f32 	%f108, %f98, %f99;
	add.f32 	%f109, %f101, %f102;
	add.f32 	%f110, %f103, %f104;
	add.f32 	%f111, %f105, %f106;
	add.f32 	%f112, %f107, %f108;
	add.f32 	%f113, %f109, %f110;
	add.f32 	%f114, %f111, %f112;
	add.f32 	%f115, %f113, %f114;
	add.f32 	%f535, %f115, %f100;
	sub.s32 	%r102, %r67, %r332;
	setp.lt.s32 	%p5, %r102, 8192;
	@%p5 bra 	$L__BB18_68;
	add.s32 	%r332, %r332, 8192;
	setp.le.s32 	%p6, %r332, %r47;
	@%p6 bra 	$L__BB18_58;
$L__BB18_60:
	setp.le.s32 	%p7, %r67, %r332;
	@%p7 bra 	$L__BB18_68;
	sub.s32 	%r51, %r67, %r332;
	setp.ge.s32 	%p8, %r46, %r51;
	@%p8 bra 	$L__BB18_68;
	not.b32 	%r103, %r46;
	add.s32 	%r104, %r67, %r103;
	sub.s32 	%r52, %r104, %r332;
	and.b32  	%r105, %r52, 1536;
	setp.eq.s32 	%p9, %r105, 1536;
	mov.u32 	%r336, %r46;
	@%p9 bra 	$L__BB18_65;
	add.s32 	%r334, %r46, %r332;
	shr.u32 	%r106, %r52, 9;
	add.s32 	%r107, %r106, 1;
	and.b32  	%r108, %r107, 3;
	neg.s32 	%r333, %r108;
	mov.u32 	%r336, %r46;
$L__BB18_64:
	.pragma "nounroll";
	mul.wide.u32 	%rd54, %r334, 4;
	add.s64 	%rd53, %rd16, %rd54;
	// begin inline asm
	ld.global.nc.u32 %r109, [%rd53];
	// end inline asm
	mov.b32 	%f117, %r109;
	add.f32 	%f535, %f535, %f117;
	add.s32 	%r336, %r336, 512;
	add.s32 	%r334, %r334, 512;
	add.s32 	%r333, %r333, 1;
	setp.ne.s32 	%p10, %r333, 0;
	@%p10 bra 	$L__BB18_64;
$L__BB18_65:
	setp.lt.u32 	%p11, %r52, 1536;
	@%p11 bra 	$L__BB18_68;
	cvt.u64.u32 	%rd55, %r336;
	cvt.u64.u32 	%rd56, %r332;
	add.s64 	%rd57, %rd55, %rd56;
	shl.b64 	%rd58, %rd57, 2;
	add.s64 	%rd59, %rd58, %rd16;
	add.s64 	%rd132, %rd59, 4096;
	add.s32 	%r337, %r336, %r332;
$L__BB18_67:
	mul.wide.u32 	%rd64, %r337, 4;
	add.s64 	%rd60, %rd16, %rd64;
	// begin inline asm
	ld.global.nc.u32 %r110, [%rd60];
	// end inline asm
	mov.b32 	%f118, %r110;
	add.f32 	%f119, %f535, %f118;
	add.s64 	%rd61, %rd132, -2048;
	// begin inline asm
	ld.global.nc.u32 %r111, [%rd61];
	// end inline asm
	mov.b32 	%f120, %r111;
	add.f32 	%f121, %f119, %f120;
	// begin inline asm
	ld.global.nc.u32 %r112, [%rd132];
	// end inline asm
	mov.b32 	%f122, %r112;
	add.f32 	%f123, %f121, %f122;
	add.s64 	%rd63, %rd132, 2048;
	// begin inline asm
	ld.global.nc.u32 %r113, [%rd63];
	// end inline asm
	mov.b32 	%f124, %r113;
	add.f32 	%f535, %f123, %f124;
	add.s32 	%r336, %r336, 2048;
	add.s64 	%rd132, %rd132, 8192;
	add.s32 	%r337, %r337, 2048;
	setp.lt.s32 	%p12, %r336, %r51;
	@%p12 bra 	$L__BB18_67;
$L__BB18_68:
	// begin inline asm
	mov.u32 %r114, %laneid;
	// end inline asm
	mov.b32 	%r115, 1;
	mov.b32 	%r128, 31;
	mov.b32 	%r129, -1;
	// begin inline asm
	{  .reg .f32 r0;  .reg .pred p;  shfl.sync.down.b32 r0|p, %f535, %r115, %r128, %r129;  @p add.f32 r0, r0, %f535;  mov.f32 %f125, r0;}
	// end inline asm
	mov.b32 	%r118, 2;
	// begin inline asm
	{  .reg .f32 r0;  .reg .pred p;  shfl.sync.down.b32 r0|p, %f125, %r118, %r128, %r129;  @p add.f32 r0, r0, %f125;  mov.f32 %f128, r0;}
	// end inline asm
	mov.b32 	%r121, 4;
	// begin inline asm
	{  .reg .f32 r0;  .reg .pred p;  shfl.sync.down.b32 r0|p, %f128, %r121, %r128, %r129;  @p add.f32 r0, r0, %f128;  mov.f32 %f131, r0;}
	// end inline asm
	mov.b32 	%r124, 8;
	// begin inline asm
	{  .reg .f32 r0;  .reg .pred p;  shfl.sync.down.b32 r0|p, %f131, %r124, %r128, %r129;  @p add.f32 r0, r0, %f131;  mov.f32 %f134, r0;}
	// end inline asm
	mov.b32 	%r127, 16;
	// begin inline asm
	{  .reg .f32 r0;  .reg .pred p;  shfl.sync.down.b32 r0|p, %f134, %r127, %r128, %r129;  @p add.f32 r0, r0, %f134;  mov.f32 %f536, r0;}
	// end inline asm
	setp.ne.s32 	%p13, %r114, 0;
	@%p13 bra 	$L__BB18_70;
	shr.u32 	%r130, %r46, 3;
	and.b32  	%r131, %r130, 124;
	mov.u32 	%r132, _ZZN3cub18CUB_300001_SM_10006detail6reduce28DeviceReduceSingleTileKernelINS2_10policy_hubIfjN4cuda3std3__44plusIvEEE10Policy1000EPfSC_iS9_ffNS7_10__identityEEEvT0_T1_T2_T3_T4_T6_E12temp_storage;
	add.s32 	%r133, %r132, %r131;
	st.shared.f32 	[%r133+16], %f536;
$L__BB18_70:
	bar.sync 	0;
	setp.ne.s32 	%p14, %r46, 0;
	@%p14 bra 	$L__BB18_72;
	ld.shared.f32 	%f140, [_ZZN3cub18CUB_300001_SM_10006detail6reduce28DeviceReduceSingleTileKernelINS2_10policy_hubIfjN4cuda3std3__44plusIvEEE10Policy1000EPfSC_iS9_ffNS7_10__identityEEEvT0_T1_T2_T3_T4_T6_E12temp_storage+20];
	add.f32 	%f141, %f536, %f140;
	ld.shared.f32 	%f142, [_ZZN3cub18CUB_300001_SM_10006detail6reduce28DeviceReduceSingleTileKernelINS2_10policy_hubIfjN4cuda3std3__44plusIvEEE10Policy1000EPfSC_iS9_ffNS7_10__identityEEEvT0_T1_T2_T3_T4_T6_E12temp_storage+24];
	add.f32 	%f143, %f141, %f142;
	ld.shared.f32 	%f144, [_ZZN3cub18CUB_300001_SM_10006detail6reduce28DeviceReduceSingleTileKernelINS2_10policy_hubIfjN4cuda3std3__44plusIvEEE10Policy1000EPfSC_iS9_ffNS7_10__identityEEEvT0_T1_T2_T3_T4_T6_E12temp_storage+28];
	add.f32 	%f145, %f143, %f144;
	ld.shared.f32 	%f146, [_ZZN3cub18CUB_300001_SM_10006detail6reduce28DeviceReduceSingleTileKernelINS2_10policy_hubIfjN4cuda3std3__44plusIvEEE10Policy1000EPfSC_iS9_ffNS7_10__identityEEEvT0_T1_T2_T3_T4_T6_E12temp_storage+32];
	add.f32 	%f147, %f145, %f146;
	ld.shared.f32 	%f148, [_ZZN3cub18CUB_300001_SM_10006detail6reduce28DeviceReduceSingleTileKernelINS2_10policy_hubIfjN4cuda3std3__44plusIvEEE10Policy1000EPfSC_iS9_ffNS7_10__identityEEEvT0_T1_T2_T3_T4_T6_E12temp_storage+36];
	add.f32 	%f149, %f147, %f148;
	ld.shared.f32 	%f150, [_ZZN3cub18CUB_300001_SM_10006detail6reduce28DeviceReduceSingleTileKernelINS2_10policy_hubIfjN4cuda3std3__44plusIvEEE10Policy1000EPfSC_iS9_ffNS7_10__identityEEEvT0_T1_T2_T3_T4_T6_E12temp_storage+40];
	add.f32 	%f151, %f149, %f150;
	ld.shared.f32 	%f152, [_ZZN3cub18CUB_300001_SM_10006detail6reduce28DeviceReduceSingleTileKernelINS2_10policy_hubIfjN4cuda3std3__44plusIvEEE10Policy1000EPfSC_iS9_ffNS7_10__identityEEEvT0_T1_T2_T3_T4_T6_E12temp_storage+44];
	add.f32 	%f153, %f151, %f152;
	ld.shared.f32 	%f154, [_ZZN3cub18CUB_300001_SM_10006detail6reduce28DeviceReduceSingleTileKernelINS2_10policy_hubIfjN4cuda3std3__44plusIvEEE10Policy1000EPfSC_iS9_ffNS7_10__identityEEEvT0_T1_T2_T3_T4_T6_E12temp_storage+48];
	add.f32 	%f155, %f153, %f154;
	ld.shared.f32 	%f156, [_ZZN3cub18CUB_300001_SM_10006detail6reduce28DeviceReduceSingleTileKernelINS2_10policy_hubIfjN4cuda3std3__44plusIvEEE10Policy1000EPfSC_iS9_ffNS7_10__identityEEEvT0_T1_T2_T3_T4_T6_E12temp_storage+52];
	add.f32 	%f157, %f155, %f156;
	ld.shared.f32 	%f158, [_ZZN3cub18CUB_300001_SM_10006detail6reduce28DeviceReduceSingleTileKernelINS2_10policy_hubIfjN4cuda3std3__44plusIvEEE10Policy1000EPfSC_iS9_ffNS7_10__identityEEEvT0_T1_T2_T3_T4_T6_E12temp_storage+56];
	add.f32 	%f159, %f157, %f158;
	ld.shared.f32 	%f160, [_ZZN3cub18CUB_300001_SM_10006detail6reduce28DeviceReduceSingleTileKernelINS2_10policy_hubIfjN4cuda3std3__44plusIvEEE10Policy1000EPfSC_iS9_ffNS7_10__identityEEEvT0_T1_T2_T3_T4_T6_E12temp_storage+60];
	add.f32 	%f161, %f159, %f160;
	ld.shared.f32 	%f162, [_ZZN3cub18CUB_300001_SM_10006detail6reduce28DeviceReduceSingleTileKernelINS2_10policy_hubIfjN4cuda3std3__44plusIvEEE10Policy1000EPfSC_iS9_ffNS7_10__identityEEEvT0_T1_T2_T3_T4_T6_E12temp_storage+64];
	add.f32 	%f163, %f161, %f162;
	ld.shared.f32 	%f164, [_ZZN3cub18CUB_300001_SM_10006detail6reduce28DeviceReduceSingleTileKernelINS2_10policy_hubIfjN4cuda3std3__44plusIvEEE10Policy1000EPfSC_iS9_ffNS7_10__identityEEEvT0_T1_T2_T3_T4_T6_E12temp_storage+68];
	add.f32 	%f165, %f163, %f164;
	ld.shared.f32 	%f166, [_ZZN3cub18CUB_300001_SM_10006detail6reduce28DeviceReduceSingleTileKernelINS2_10policy_hubIfjN4cuda3std3__44plusIvEEE10Policy1000EPfSC_iS9_ffNS7_10__identityEEEvT0_T1_T2_T3_T4_T6_E12temp_storage+72];
	add.f32 	%f167, %f165, %f166;
	ld.shared.f32 	%f168, [_ZZN3cub18CUB_300001_SM_10006detail6reduce28DeviceReduceSingleTileKernelINS2_10policy_hubIfjN4cuda3std3__44plusIvEEE10Policy1000EPfSC_iS9_ffNS7_10__identityEEEvT0_T1_T2_T3_T4_T6_E12temp_storage+76];
	add.f32 	%f536, %f167, %f168;
$L__BB18_72:
	mov.u32 	%r311, %tid.x;
	setp.ne.s32 	%p81, %r311, 0;
	@%p81 bra 	$L__BB18_74;
	add.f32 	%f509, %f54, %f536;
	st.global.f32 	[%rd1], %f509;
$L__BB18_74:
	ret;

}


// ===== COMPILED SASS (sm_100) =====

	.target	sm_100

	.elftype	@"ET_EXEC"


//--------------------- .note.nv.tkinfo           --------------------------
	.section	.note.nv.tkinfo,"",@"SHT_NOTE"
	.sectionflags	@"SHF_NOTE_NV_TKINFO"
	.tkinfo
        /*0018*/ 	.word	0x00000002
        /*0030*/ 	.string	""
        /*0030*/ 	.string	"ptxas"
        /*0030*/ 	.string	"Cuda compilation tools, release 13.0, V13.0.88"
        /*0030*/ 	.string	"Build cuda_13.0.r13.0/compiler.36424714_0"
        /*0030*/ 	.string	"-arch sm_100 -m 64 "



//--------------------- .note.nv.cuinfo           --------------------------
	.section	.note.nv.cuinfo,"",@"SHT_NOTE"
	.sectionflags	@"SHF_NOTE_NV_CUINFO"
        /*0018*/ 	.short	0x0002
        /*001a*/ 	.short	0x0064
        /*001c*/ 	.short	0x0082
	.zero		2


//--------------------- .nv.info                  --------------------------
	.section	.nv.info,"",@"SHT_CUDA_INFO"
	.align	4


	//----- nvinfo : EIATTR_REGCOUNT
	.align		4
        /*0000*/ 	.byte	0x04, 0x2f
        /*0002*/ 	.short	(.L_42 - .L_41)
	.align		4
.L_41:
        /*0004*/ 	.word	index@(_Z15init_randombondPaPKfxxf)
        /*0008*/ 	.word	0x0000000a


	//----- nvinfo : EIATTR_FRAME_SIZE
	.align		4
.L_42:
        /*000c*/ 	.byte	0x04, 0x11
        /*000e*/ 	.short	(.L_44 - .L_43)
	.align		4
.L_43:
        /*0010*/ 	.word	index@(_Z15init_randombondPaPKfxxf)
        /*0014*/ 	.word	0x00000000


	//----- nvinfo : EIATTR_REGCOUNT
	.align		4
.L_44:
        /*0018*/ 	.byte	0x04, 0x2f
        /*001a*/ 	.short	(.L_46 - .L_45)
	.align		4
.L_45:
        /*001c*/ 	.word	index@(_Z10init_spinsPaPKfxx)
        /*0020*/ 	.word	0x0000000a


	//----- nvinfo : EIATTR_FRAME_SIZE
	.align		4
.L_46:
        /*0024*/ 	.byte	0x04, 0x11
        /*0026*/ 	.short	(.L_48 - .L_47)
	.align		4
.L_47:
        /*0028*/ 	.word	index@(_Z10init_spinsPaPKfxx)
        /*002c*/ 	.word	0x00000000


	//----- nvinfo : EIATTR_REGCOUNT
	.align		4
.L_48:
        /*0030*/ 	.byte	0x04, 0x2f
        /*0032*/ 	.short	(.L_50 - .L_49)
	.align		4
.L_49:
        /*0034*/ 	.word	index@(_Z11B2_latticesPaS_PKfPN6thrust24THRUST_300001_SM_1000_NS7complexIfEEii)
        /*0038*/ 	.word	0x0000001c


	//----- nvinfo : EIATTR_FRAME_SIZE
	.align		4
.L_50:
        /*003c*/ 	.byte	0x04, 0x11
        /*003e*/ 	.short	(.L_52 - .L_51)
	.align		4
.L_51:
        /*0040*/ 	.word	index@(_Z11B2_latticesPaS_PKfPN6thrust24THRUST_300001_SM_1000_NS7complexIfEEii)
        /*0044*/ 	.word	0x00000000


	//----- nvinfo : EIATTR_REGCOUNT
	.align		4
.L_52:
        /*0048*/ 	.byte	0x04, 0x2f
        /*004a*/ 	.short	(.L_54 - .L_53)
	.align		4
.L_53:
        /*004c*/ 	.word	index@(_Z10abs_squarePN6thrust24THRUST_300001_SM_1000_NS7complexIfEEi)
        /*0050*/ 	.word	0x0000000f


	//----- nvinfo : EIATTR_FRAME_SIZE
	.align		4
.L_54:
        /*0054*/ 	.byte	0x04, 0x11
        /*0056*/ 	.short	(.L_56 - .L_55)
	.align		4
.L_55:
        /*0058*/ 	.word	index@($__internal_4_$__cuda_sm20_sqrt_rn_f32_slowpath)
        /*005c*/ 	.word	0x00000000


	//----- nvinfo : EIATTR_FRAME_SIZE
	.align		4
.L_56:
        /*0060*/ 	.byte	0x04, 0x11
        /*0062*/ 	.short	(.L_58 - .L_57)
	.align		4
.L_57:
        /*0064*/ 	.word	index@(_Z10abs_squarePN6thrust24THRUST_300001_SM_1000_NS7complexIfEEi)
        /*0068*/ 	.word	0x00000000


	//----- nvinfo : EIATTR_REGCOUNT
	.align		4
.L_58:
        /*006c*/ 	.byte	0x04, 0x2f
        /*006e*/ 	.short	(.L_60 - .L_59)
	.align		4
.L_59:
        /*0070*/ 	.word	index@(_Z8exp_betaPffi)
        /*0074*/ 	.word	0x0000000a


	//----- nvinfo : EIATTR_FRAME_SIZE
	.align		4
.L_60:
        /*0078*/ 	.byte	0x04, 0x11
        /*007a*/ 	.short	(.L_62 - .L_61)
	.align		4
.L_61:
        /*007c*/ 	.word	index@(_Z8exp_betaPffi)
        /*0080*/ 	.word	0x00000000


	//----- nvinfo : EIATTR_REGCOUNT
	.align		4
.L_62:
        /*0084*/ 	.byte	0x04, 0x2f
        /*0086*/ 	.short	(.L_64 - .L_63)
	.align		4
.L_63:
        /*0088*/ 	.word	index@(_Z11calc_energyILb1EEvPfPaS1_S1_xxf)
        /*008c*/ 	.word	0x0000001c


	//----- nvinfo : EIATTR_FRAME_SIZE
	.align		4
.L_64:
        /*0090*/ 	.byte	0x04, 0x11
        /*0092*/ 	.short	(.L_66 - .L_65)
	.align		4
.L_65:
        /*0094*/ 	.word	index@($__internal_3_$__cuda_sm20_div_s64)
        /*0098*/ 	.word	0x00000000


	//----- nvinfo : EIATTR_FRAME_SIZE
	.align		4
.L_66:
        /*009c*/ 	.byte	0x04, 0x11
        /*009e*/ 	.short	(.L_68 - .L_67)
	.align		4
.L_67:
        /*00a0*/ 	.word	index@(_Z11calc_energyILb1EEvPfPaS1_S1_xxf)
        /*00a4*/ 	.word	0x00000000


	//----- nvinfo : EIATTR_REGCOUNT
	.align		4
.L_68:
        /*00a8*/ 	.byte	0x04, 0x2f
        /*00aa*/ 	.short	(.L_70 - .L_69)
	.align		4
.L_69:
        /*00ac*/ 	.word	index@(_Z17weighted_energiesPfS_PN6thrust24THRUST_300001_SM_1000_NS7complexIfEES_i)
        /*00b0*/ 	.word	0x00000010


	//----- nvinfo : EIATTR_FRAME_SIZE
	.align		4
.L_70:
        /*00b4*/ 	.byte	0x04, 0x11
        /*00b6*/ 	.short	(.L_72 - .L_71)
	.align		4
.L_71:
        /*00b8*/ 	.word	index@($__internal_2_$__cuda_sm3x_div_rn_noftz_f32_slowpath)
        /*00bc*/ 	.word	0x00000000


	//----- nvinfo : EIATTR_FRAME_SIZE
	.align		4
.L_72:
        /*00c0*/ 	.byte	0x04, 0x11
        /*00c2*/ 	.short	(.L_74 - .L_73)
	.align		4
.L_73:
        /*00c4*/ 	.word	index@(_Z17weighted_energiesPfS_PN6thrust24THRUST_300001_SM_1000_NS7complexIfEES_i)
        /*00c8*/ 	.word	0x00000000


	//----- nvinfo : EIATTR_REGCOUNT
	.align		4
.L_74:
        /*00cc*/ 	.byte	0x04, 0x2f
        /*00ce*/ 	.short	(.L_76 - .L_75)
	.align		4
.L_75:
        /*00d0*/ 	.word	index@(_Z14update_latticeILb1EEvPaS0_PKfS0_fxxf)
        /*00d4*/ 	.word	0x00000019


	//----- nvinfo : EIATTR_FRAME_SIZE
	.align		4
.L_76:
        /*00d8*/ 	.byte	0x04, 0x11
        /*00da*/ 	.short	(.L_78 - .L_77)
	.align		4
.L_77:
        /*00dc*/ 	.word	index@($__internal_1_$__cuda_sm20_div_s64)
        /*00e0*/ 	.word	0x00000000


	//----- nvinfo : EIATTR_FRAME_SIZE
	.align		4
.L_78:
        /*00e4*/ 	.byte	0x04, 0x11
        /*00e6*/ 	.short	(.L_80 - .L_79)
	.align		4
.L_79:
        /*00e8*/ 	.word	index@(_Z14update_latticeILb1EEvPaS0_PKfS0_fxxf)
        /*00ec*/ 	.word	0x00000000


	//----- nvinfo : EIATTR_REGCOUNT
	.align		4
.L_80:
        /*00f0*/ 	.byte	0x04, 0x2f
        /*00f2*/ 	.short	(.L_82 - .L_81)
	.align		4
.L_81:
        /*00f4*/ 	.word	index@(_Z14update_latticeILb0EEvPaS0_PKfS0_fxxf)
        /*00f8*/ 	.word	0x0000001a


	//----- nvinfo : EIATTR_FRAME_SIZE
	.align		4
.L_82:
        /*00fc*/ 	.byte	0x04, 0x11
        /*00fe*/ 	.short	(.L_84 - .L_83)
	.align		4
.L_83:
        /*0100*/ 	.word	index@($__internal_0_$__cuda_sm20_div_s64)
        /*0104*/ 	.word	0x00000000


	//----- nvinfo : EIATTR_FRAME_SIZE
	.align		4
.L_84:
        /*0108*/ 	.byte	0x04, 0x11
        /*010a*/ 	.short	(.L_86 - .L_85)
	.align		4
.L_85:
        /*010c*/ 	.word	index@(_Z14update_latticeILb0EEvPaS0_PKfS0_fxxf)
        /*0110*/ 	.word	0x00000000


	//----- nvinfo : EIATTR_REGCOUNT
	.align		4
.L_86:
        /*0114*/ 	.byte	0x04, 0x2f
        /*0116*/ 	.short	(.L_88 - .L_87)
	.align		4
.L_87:
        /*0118*/ 	.word	index@(_ZN3cub18CUB_300001_SM_10006detail11EmptyKernelIvEEvv)
        /*011c*/ 	.word	0x00000004


	//----- nvinfo : EIATTR_FRAME_SIZE
	.align		4
.L_88:
        /*0120*/ 	.byte	0x04, 0x11
        /*0122*/ 	.short	(.L_90 - .L_89)
	.align		4
.L_89:
        /*0124*/ 	.word	index@(_ZN3cub18CUB_300001_SM_10006detail11EmptyKernelIvEEvv)
        /*0128*/ 	.word	0x00000000


	//----- nvinfo : EIATTR_REGCOUNT
	.align		4
.L_90:
        /*012c*/ 	.byte	0x04, 0x2f
        /*012e*/ 	.short	(.L_92 - .L_91)
	.align		4
.L_91:
        /*0130*/ 	.word	index@(_ZN3cub18CUB_300001_SM_10006detail6reduce28DeviceReduceSingleTileKernelINS2_10policy_hubIN6thrust24THRUST_300001_SM_1000_NS7complexIfEEyN4cuda3std3__44plusIvEEE10Policy1000EPS8_SG_ySD_S8_S8_NSB_10__identityEEEvT0_T1_T2_T3_T4_T6_)
        /*0134*/ 	.word	0x00000030


	//----- nvinfo : EIATTR_FRAME_SIZE
	.align		4
.L_92:
        /*0138*/ 	.byte	0x04, 0x11
        /*013a*/ 	.short	(.L_94 - .L_93)
	.align		4
.L_93:
        /*013c*/ 	.word	index@(_ZN3cub18CUB_300001_SM_10006detail6reduce28DeviceReduceSingleTileKernelINS2_10policy_hubIN6thrust24THRUST_300001_SM_1000_NS7complexIfEEyN4cuda3std3__44plusIvEEE10Policy1000EPS8_SG_ySD_S8_S8_NSB_10__identityEEEvT0_T1_T2_T3_T4_T6_)
        /*0140*/ 	.word	0x00000000


	//----- nvinfo : EIATTR_REGCOUNT
	.align		4
.L_94:
        /*0144*/ 	.byte	0x04, 0x2f
        /*0146*/ 	.short	(.L_96 - .L_95)
	.align		4
.L_95:
        /*0148*/ 	.word	index@(_ZN3cub18CUB_300001_SM_10006detail6reduce18DeviceReduceKernelINS2_10policy_hubIN6thrust24THRUST_300001_SM_1000_NS7complexIfEEyN4cuda3std3__44plusIvEEE10Policy1000EPS8_ySD_S8_NSB_10__identityEEEvT0_PT3_T1_NS0_13GridEvenShareISL_EET2_T4_)
        /*014c*/ 	.word	0x00000020


	//----- nvinfo : EIATTR_FRAME_SIZE
	.align		4
.L_96:
        /*0150*/ 	.byte	0x04, 0x11
        /*0152*/ 	.short	(.L_98 - .L_97)
	.align		4
.L_97:
        /*0154*/ 	.word	index@(_ZN3cub18CUB_300001_SM_10006detail6reduce18DeviceReduceKernelINS2_10policy_hubIN6thrust24THRUST_300001_SM_1000_NS7complexIfEEyN4cuda3std3__44plusIvEEE10Policy1000EPS8_ySD_S8_NSB_10__identityEEEvT0_PT3_T1_NS0_13GridEvenShareISL_EET2_T4_)
        /*0158*/ 	.word	0x00000000


	//----- nvinfo : EIATTR_REGCOUNT
	.align		4
.L_98:
        /*015c*/ 	.byte	0x04, 0x2f
        /*015e*/ 	.short	(.L_100 - .L_99)
	.align		4
.L_99:
        /*0160*/ 	.word	index@(_ZN3cub18CUB_300001_SM_10006detail6reduce28DeviceReduceSingleTileKernelINS2_10policy_hubIN6thrust24THRUST_300001_SM_1000_NS7complexIfEEyN4cuda3std3__44plusIvEEE10Policy1000EPS8_SG_iSD_S8_S8_NSB_10__identityEEEvT0_T1_T2_T3_T4_T6_)
        /*0164*/ 	.word	0x00000030


	//----- nvinfo : EIATTR_FRAME_SIZE
	.align		4
.L_100:
        /*0168*/ 	.byte	0x04, 0x11
        /*016a*/ 	.short	(.L_102 - .L_101)
	.align		4
.L_101:
        /*016c*/ 	.word	index@(_ZN3cub18CUB_300001_SM_10006detail6reduce28DeviceReduceSingleTileKernelINS2_10policy_hubIN6thrust24THRUST_300001_SM_1000_NS7complexIfEEyN4cuda3std3__44plusIvEEE10Policy1000EPS8_SG_iSD_S8_S8_NSB_10__identityEEEvT0_T1_T2_T3_T4_T6_)
        /*0170*/ 	.word	0x00000000


	//----- nvinfo : EIATTR_REGCOUNT
	.align		4
.L_102:
        /*0174*/ 	.byte	0x04, 0x2f
        /*0176*/ 	.short	(.L_104 - .L_103)
	.align		4
.L_103:
        /*0178*/ 	.word	index@(_ZN3cub18CUB_300001_SM_10006detail6reduce28DeviceReduceSingleTileKernelINS2_10policy_hubIfyN4cuda3std3__44plusIvEEE10Policy1000EPfSC_yS9_ffNS7_10__identityEEEvT0_T1_T2_T3_T4_T6_)
        /*017c*/ 	.word	0x00000020


	//----- nvinfo : EIATTR_FRAME_SIZE
	.align		4
.L_104:
        /*0180*/ 	.byte	0x04, 0x11
        /*0182*/ 	.short	(.L_106 - .L_105)
	.align		4
.L_105:
        /*0184*/ 	.word	index@(_ZN3cub18CUB_300001_SM_10006detail6reduce28DeviceReduceSingleTileKernelINS2_10policy_hubIfyN4cuda3std3__44plusIvEEE10Policy1000EPfSC_yS9_ffNS7_10__identityEEEvT0_T1_T2_T3_T4_T6_)
        /*0188*/ 	.word	0x00000000


	//----- nvinfo : EIATTR_REGCOUNT
	.align		4
.L_106:
        /*018c*/ 	.byte	0x04, 0x2f
        /*018e*/ 	.short	(.L_108 - .L_107)
	.align		4
.L_107:
        /*0190*/ 	.word	index@(_ZN3cub18CUB_300001_SM_10006detail6reduce18DeviceReduceKernelINS2_10policy_hubIfyN4cuda3std3__44plusIvEEE10Policy1000EPfyS9_fNS7_10__identityEEEvT0_PT3_T1_NS0_13GridEvenShareISH_EET2_T4_)
        /*0194*/ 	.word	0x0000001f


	//----- nvinfo : EIATTR_FRAME_SIZE
	.align		4
.L_108:
        /*0198*/ 	.byte	0x04, 0x11
        /*019a*/ 	.short	(.L_110 - .L_109)
	.align		4
.L_109:
        /*019c*/ 	.word	index@(_ZN3cub18CUB_300001_SM_10006detail6reduce18DeviceReduceKernelINS2_10policy_hubIfyN4cuda3std3__44plusIvEEE10Policy1000EPfyS9_fNS7_10__identityEEEvT0_PT3_T1_NS0_13GridEvenShareISH_EET2_T4_)
        /*01a0*/ 	.word	0x00000000


	//----- nvinfo : EIATTR_REGCOUNT
	.align		4
.L_110:
        /*01a4*/ 	.byte	0x04, 0x2f
        /*01a6*/ 	.short	(.L_112 - .L_111)
	.align		4
.L_111:
        /*01a8*/ 	.word	index@(_ZN3cub18CUB_300001_SM_10006detail6reduce28DeviceReduceSingleTileKernelINS2_10policy_hubIfyN4cuda3std3__44plusIvEEE10Policy1000EPfSC_iS9_ffNS7_10__identityEEEvT0_T1_T2_T3_T4_T6_)
        /*01ac*/ 	.word	0x0000001e


	//----- nvinfo : EIATTR_FRAME_SIZE
	.align		4
.L_112:
        /*01b0*/ 	.byte	0x04, 0x11
        /*01b2*/ 	.short	(.L_114 - .L_113)
	.align		4
.L_113:
        /*01b4*/ 	.word	index@(_ZN3cub18CUB_300001_SM_10006detail6reduce28DeviceReduceSingleTileKernelINS2_10policy_hubIfyN4cuda3std3__44plusIvEEE10Policy1000EPfSC_iS9_ffNS7_10__identityEEEvT0_T1_T2_T3_T4_T6_)
        /*01b8*/ 	.word	0x00000000


	//----- nvinfo : EIATTR_REGCOUNT
	.align		4
.L_114:
        /*01bc*/ 	.byte	0x04, 0x2f
        /*01be*/ 	.short	(.L_116 - .L_115)
	.align		4
.L_115:
        /*01c0*/ 	.word	index@(_ZN3cub18CUB_300001_SM_10006detail6reduce28DeviceReduceSingleTileKernelINS2_10policy_hubIfjN4cuda3std3__44plusIvEEE10Policy1000EPfSC_jS9_ffNS7_10__identityEEEvT0_T1_T2_T3_T4_T6_)
        /*01c4*/ 	.word	0x00000020


	//----- nvinfo : EIATTR_FRAME_SIZE
	.align		4
.L_116:
        /*01c8*/ 	.byte	0x04, 0x11
        /*01ca*/ 	.short	(.L_118 - .L_117)
	.align		4
.L_117:
        /*01cc*/ 	.word	index@(_ZN3cub18CUB_300001_SM_10006detail6reduce28DeviceReduceSingleTileKernelINS2_10policy_hubIfjN4cuda3std3__44plusIvEEE10Policy1000EPfSC_jS9_ffNS7_10__identityEEEvT0_T1_T2_T3_T4_T6_)
        /*01d0*/ 	.word	0x00000000


	//----- nvinfo : EIATTR_REGCOUNT
	.align		4
.L_118:
        /*01d4*/ 	.byte	0x04, 0x2f
        /*01d6*/ 	.short	(.L_120 - .L_119)
	.align		4
.L_119:
        /*01d8*/ 	.word	index@(_ZN3cub18CUB_300001_SM_10006detail6reduce18DeviceReduceKernelINS2_10policy_hubIfjN4cuda3std3__44plusIvEEE10Policy1000EPfjS9_fNS7_10__identityEEEvT0_PT3_T1_NS0_13GridEvenShareISH_EET2_T4_)
        /*01dc*/ 	.word	0x0000001e


	//----- nvinfo : EIATTR_FRAME_SIZE
	.align		4
.L_120:
        /*01e0*/ 	.byte	0x04, 0x11
        /*01e2*/ 	.short	(.L_122 - .L_121)
	.align		4
.L_121:
        /*01e4*/ 	.word	index@(_ZN3cub18CUB_300001_SM_10006detail6reduce18DeviceReduceKernelINS2_10policy_hubIfjN4cuda3std3__44plusIvEEE10Policy1000EPfjS9_fNS7_10__identityEEEvT0_PT3_T1_NS0_13GridEvenShareISH_EET2_T4_)
        /*01e8*/ 	.word	0x00000000


	//----- nvinfo : EIATTR_REGCOUNT
	.align		4
.L_122:
        /*01ec*/ 	.byte	0x04, 0x2f
        /*01ee*/ 	.short	(.L_124 - .L_123)
	.align		4
.L_123:
        /*01f0*/ 	.word	index@(_ZN3cub18CUB_300001_SM_10006detail6reduce28DeviceReduceSingleTileKernelINS2_10policy_hubIfjN4cuda3std3__44plusIvEEE10Policy1000EPfSC_iS9_ffNS7_10__identityEEEvT0_T1_T2_T3_T4_T6_)
        /*01f4*/ 	.word	0x0000001e


	//----- nvinfo : EIATTR_FRAME_SIZE
	.align		4
.L_124:
        /*01f8*/ 	.byte	0x04, 0x11
        /*01fa*/ 	.short	(.L_126 - .L_125)
	.align		4
.L_125:
        /*01fc*/ 	.word	index@(_ZN3cub18CUB_300001_SM_10006detail6reduce28DeviceReduceSingleTileKernelINS2_10policy_hubIfjN4cuda3std3__44plusIvEEE10Policy1000EPfSC_iS9_ffNS7_10__identityEEEvT0_T1_T2_T3_T4_T6_)
        /*0200*/ 	.word	0x00000000


	//----- nvinfo : EIATTR_MIN_STACK_SIZE
	.align		4
.L_126:
        /*0204*/ 	.byte	0x04, 0x12
        /*0206*/ 	.short	(.L_128 - .L_127)
	.align		4
.L_127:
        /*0208*/ 	.word	index@(_ZN3cub18CUB_300001_SM_10006detail6reduce28DeviceReduceSingleTileKernelINS2_10policy_hubIfjN4cuda3std3__44plusIvEEE10Policy1000EPfSC_iS9_ffNS7_10__identityEEEvT0_T1_T2_T3_T4_T6_)
        /*020c*/ 	.word	0x00000000


	//----- nvinfo : EIATTR_MIN_STACK_SIZE
	.align		4
.L_128:
        /*0210*/ 	.byte	0x04, 0x12
        /*0212*/ 	.short	(.L_130 - .L_129)
	.align		4
.L_129:
        /*0214*/ 	.word	index@(_ZN3cub18CUB_300001_SM_10006detail6reduce18DeviceReduceKernelINS2_10policy_hubIfjN4cuda3std3__44plusIvEEE10Policy1000EPfjS9_fNS7_10__identityEEEvT0_PT3_T1_NS0_13GridEvenShareISH_EET2_T4_)
        /*0218*/ 	.word	0x00000000


	//----- nvinfo : EIATTR_MIN_STACK_SIZE
	.align		4
.L_130:
        /*021c*/ 	.byte	0x04, 0x12
        /*021e*/ 	.short	(.L_132 - .L_131)
	.align		4
.L_131:
        /*0220*/ 	.word	index@(_ZN3cub18CUB_300001_SM_10006detail6reduce28DeviceReduceSingleTileKernelINS2_10policy_hubIfjN4cuda3std3__44plusIvEEE10Policy1000EPfSC_jS9_ffNS7_10__identityEEEvT0_T1_T2_T3_T4_T6_)
        /*0224*/ 	.word	0x00000000


	//----- nvinfo : EIATTR_MIN_STACK_SIZE
	.align		4
.L_132:
        /*0228*/ 	.byte	0x04, 0x12
        /*022a*/ 	.short	(.L_134 - .L_133)
	.align		4
.L_133:
        /*022c*/ 	.word	index@(_ZN3cub18CUB_300001_SM_10006detail6reduce28DeviceReduceSingleTileKernelINS2_10policy_hubIfyN4cuda3std3__44plusIvEEE10Policy1000EPfSC_iS9_ffNS7_10__identityEEEvT0_T1_T2_T3_T4_T6_)
        /*0230*/ 	.word	0x00000000


	//----- nvinfo : EIATTR_MIN_STACK_SIZE
	.align		4
.L_134:
        /*0234*/ 	.byte	0x04, 0x12
        /*0236*/ 	.short	(.L_136 - .L_135)
	.align		4
.L_135:
        /*0238*/ 	.word	index@(_ZN3cub18CUB_300001_SM_10006detail6reduce18DeviceReduceKernelINS2_10policy_hubIfyN4cuda3std3__44plusIvEEE10Policy1000EPfyS9_fNS7_10__identityEEEvT0_PT3_T1_NS0_13GridEvenShareISH_EET2_T4_)
        /*023c*/ 	.word	0x00000000


	//----- nvinfo : EIATTR_MIN_STACK_SIZE
	.align		4
.L_136:
        /*0240*/ 	.byte	0x04, 0x12
        /*0242*/ 	.short	(.L_138 - .L_137)
	.align		4
.L_137:
        /*0244*/ 	.word	index@(_ZN3cub18CUB_300001_SM_10006detail6reduce28DeviceReduceSingleTileKernelINS2_10policy_hubIfyN4cuda3std3__44plusIvEEE10Policy1000EPfSC_yS9_ffNS7_10__identityEEEvT0_T1_T2_T3_T4_T6_)
        /*0248*/ 	.word	0x00000000


	//----- nvinfo : EIATTR_MIN_STACK_SIZE
	.align		4
.L_138:
        /*024c*/ 	.byte	0x04, 0x12
        /*024e*/ 	.short	(.L_140 - .L_139)
	.align		4
.L_139:
        /*0250*/ 	.word	index@(_ZN3cub18CUB_300001_SM_10006detail6reduce28DeviceReduceSingleTileKernelINS2_10policy_hubIN6thrust24THRUST_300001_SM_1000_NS7complexIfEEyN4cuda3std3__44plusIvEEE10Policy1000EPS8_SG_iSD_S8_S8_NSB_10__identityEEEvT0_T1_T2_T3_T4_T6_)
        /*0254*/ 	.word	0x00000000


	//----- nvinfo : EIATTR_MIN_STACK_SIZE
	.align		4
.L_140:
        /*0258*/ 	.byte	0x04, 0x12
        /*025a*/ 	.short	(.L_142 - .L_141)
	.align		4
.L_141:
        /*025c*/ 	.word	index@(_ZN3cub18CUB_300001_SM_10006detail6reduce18DeviceReduceKernelINS2_10policy_hubIN6thrust24THRUST_300001_SM_1000_NS7complexIfEEyN4cuda3std3__44plusIvEEE10Policy1000EPS8_ySD_S8_NSB_10__identityEEEvT0_PT3_T1_NS0_13GridEvenShareISL_EET2_T4_)
        /*0260*/ 	.word	0x00000000


	//----- nvinfo : EIATTR_MIN_STACK_SIZE
	.align		4
.L_142:
        /*0264*/ 	.byte	0x04, 0x12
        /*0266*/ 	.short	(.L_144 - .L_143)
	.align		4
.L_143:
        /*0268*/ 	.word	index@(_ZN3cub18CUB_300001_SM_10006detail6reduce28DeviceReduceSingleTileKernelINS2_10policy_hubIN6thrust24THRUST_300001_SM_1000_NS7complexIfEEyN4cuda3std3__44plusIvEEE10Policy1000EPS8_SG_ySD_S8_S8_NSB_10__identityEEEvT0_T1_T2_T3_T4_T6_)
        /*026c*/ 	.word	0x00000000


	//----- nvinfo : EIATTR_MIN_STACK_SIZE
	.align		4
.L_144:
        /*0270*/ 	.byte	0x04, 0x12
        /*0272*/ 	.short	(.L_146 - .L_145)
	.align		4
.L_145:
        /*0274*/ 	.word	index@(_ZN3cub18CUB_300001_SM_10006detail11EmptyKernelIvEEvv)
        /*0278*/ 	.word	0x00000000


	//----- nvinfo : EIATTR_MIN_STACK_SIZE
	.align		4
.L_146:
        /*027c*/ 	.byte	0x04, 0x12
        /*027e*/ 	.short	(.L_148 - .L_147)
	.align		4
.L_147:
        /*0280*/ 	.word	index@(_Z14update_latticeILb0EEvPaS0_PKfS0_fxxf)
        /*0284*/ 	.word	0x00000000


	//----- nvinfo : EIATTR_MIN_STACK_SIZE
	.align		4
.L_148:
        /*0288*/ 	.byte	0x04, 0x12
        /*028a*/ 	.short	(.L_150 - .L_149)
	.align		4
.L_149:
        /*028c*/ 	.word	index@(_Z14update_latticeILb1EEvPaS0_PKfS0_fxxf)
        /*0290*/ 	.word	0x00000000


	//----- nvinfo : EIATTR_MIN_STACK_SIZE
	.align		4
.L_150:
        /*0294*/ 	.byte	0x04, 0x12
        /*0296*/ 	.short	(.L_152 - .L_151)
	.align		4
.L_151:
        /*0298*/ 	.word	index@(_Z17weighted_energiesPfS_PN6thrust24THRUST_300001_SM_1000_NS7complexIfEES_i)
        /*029c*/ 	.word	0x00000000


	//----- nvinfo : EIATTR_MIN_STACK_SIZE
	.align		4
.L_152:
        /*02a0*/ 	.byte	0x04, 0x12
        /*02a2*/ 	.short	(.L_154 - .L_153)
	.align		4
.L_153:
        /*02a4*/ 	.word	index@(_Z11calc_energyILb1EEvPfPaS1_S1_xxf)
        /*02a8*/ 	.word	0x00000000


	//----- nvinfo : EIATTR_MIN_STACK_SIZE
	.align		4
.L_154:
        /*02ac*/ 	.byte	0x04, 0x12
        /*02ae*/ 	.short	(.L_156 - .L_155)
	.align		4
.L_155:
        /*02b0*/ 	.word	index@(_Z8exp_betaPffi)
        /*02b4*/ 	.word	0x00000000


	//----- nvinfo : EIATTR_MIN_STACK_SIZE
	.align		4
.L_156:
        /*02b8*/ 	.byte	0x04, 0x12
        /*02ba*/ 	.short	(.L_158 - .L_157)
	.align		4
.L_157:
        /*02bc*/ 	.word	index@(_Z10abs_squarePN6thrust24THRUST_300001_SM_1000_NS7complexIfEEi)
        /*02c0*/ 	.word	0x00000000


	//----- nvinfo : EIATTR_MIN_STACK_SIZE
	.align		4
.L_158:
        /*02c4*/ 	.byte	0x04, 0x12
        /*02c6*/ 	.short	(.L_160 - .L_159)
	.align		4
.L_159:
        /*02c8*/ 	.word	index@(_Z11B2_latticesPaS_PKfPN6thrust24THRUST_300001_SM_1000_NS7complexIfEEii)
        /*02cc*/ 	.word	0x00000000


	//----- nvinfo : EIATTR_MIN_STACK_SIZE
	.align		4
.L_160:
        /*02d0*/ 	.byte	0x04, 0x12
        /*02d2*/ 	.short	(.L_162 - .L_161)
	.align		4
.L_161:
        /*02d4*/ 	.word	index@(_Z10init_spinsPaPKfxx)
        /*02d8*/ 	.word	0x00000000


	//----- nvinfo : EIATTR_MIN_STACK_SIZE
	.align		4
.L_162:
        /*02dc*/ 	.byte	0x04, 0x12
        /*02de*/ 	.short	(.L_164 - .L_163)
	.align		4
.L_163:
        /*02e0*/ 	.word	index@(_Z15init_randombondPaPKfxxf)
        /*02e4*/ 	.word	0x00000000
.L_164:


//--------------------- .nv.compat                --------------------------
	.section	.nv.compat,"",@"SHT_CUDA_COMPAT_INFO"
	.align	4
        /*0000*/ 	.byte	0x02, 0x09, 0x00, 0x00, 0x02, 0x02, 0x01, 0x00, 0x02, 0x05, 0x05, 0x00, 0x03, 0x07, 0x01, 0x01
        /*0010*/ 	.byte	0x02, 0x03, 0x00, 0x00, 0x02, 0x06, 0x01, 0x00, 0x04, 0x0b, 0x08, 0x00, 0x01, 0x00, 0x00, 0x00
        /*0020*/ 	.byte	0x00, 0x00, 0x00, 0x00


//--------------------- .nv.info._ZN3cub18CUB_300001_SM_10006detail6reduce28DeviceReduceSingleTileKernelINS2_10policy_hubIfjN4cuda3std3__44plusIvEEE10Policy1000EPfSC_iS9_ffNS7_10__identityEEEvT0_T1_T2_T3_T4_T6_ --------------------------
	.section	.nv.info._ZN3cub18CUB_300001_SM_10006detail6reduce28DeviceReduceSingleTileKernelINS2_10policy_hubIfjN4cuda3std3__44plusIvEEE10Policy1000EPfSC_iS9_ffNS7_10__identityEEEvT0_T1_T2_T3_T4_T6_,"",@"SHT_CUDA_INFO"
	.sectionflags	@""
	.align	4


	//----- nvinfo : EIATTR_CUDA_API_VERSION
	.align		4
        /*0000*/ 	.byte	0x04, 0x37
        /*0002*/ 	.short	(.L_166 - .L_165)
.L_165:
        /*0004*/ 	.word	0x00000082


	//----- nvinfo : EIATTR_KPARAM_INFO
	.align		4
.L_166:
        /*0008*/ 	.byte	0x04, 0x17
        /*000a*/ 	.short	(.L_168 - .L_167)
.L_167:
        /*000c*/ 	.word	0x00000000
        /*0010*/ 	.short	0x0005
        /*0012*/ 	.short	0x001c
        /*0014*/ 	.byte	0x00, 0xf0, 0x05, 0x00


	//----- nvinfo : EIATTR_KPARAM_INFO
	.align		4
.L_168:
        /*0018*/ 	.byte	0x04, 0x17
        /*001a*/ 	.short	(.L_170 - .L_169)
.L_169:
        /*001c*/ 	.word	0x00000000
        /*0020*/ 	.short	0x0004
        /*0022*/ 	.short	0x0018
        /*0024*/ 	.byte	0x00, 0xf0, 0x11, 0x00


	//----- nvinfo : EIATTR_KPARAM_INFO
	.align		4
.L_170:
        /*0028*/ 	.byte	0x04, 0x17
        /*002a*/ 	.short	(.L_172 - .L_171)
.L_171:
        /*002c*/ 	.word	0x00000000
        /*0030*/ 	.short	0x0003
        /*0032*/ 	.short	0x0014
        /*0034*/ 	.byte	0x00, 0xf0, 0x05, 0x00


	//----- nvinfo : EIATTR_KPARAM_INFO
	.align		4
.L_172:
        /*0038*/ 	.byte	0x04, 0x17
        /*003a*/ 	.short	(.L_174 - .L_173)
.L_173:
        /*003c*/ 	.word	0x00000000
        /*0040*/ 	.short	0x0002
        /*0042*/ 	.short	0x0010
        /*0044*/ 	.byte	0x00, 0xf0, 0x11, 0x00


	//----- nvinfo : EIATTR_KPARAM_INFO
	.align		4
.L_174:
        /*0048*/ 	.byte	0x04, 0x17
        /*004a*/ 	.short	(.L_176 - .L_175)
.L_175:
        /*004c*/ 	.word	0x00000000
        /*0050*/ 	.short	0x0001
        /*0052*/ 	.short	0x0008
        /*0054*/ 	.byte	0x00, 0xf5, 0x21, 0x00


	//----- nvinfo : EIATTR_KPARAM_INFO
	.align		4
.L_176:
        /*0058*/ 	.byte	0x04, 0x17
        /*005a*/ 	.short	(.L_178 - .L_177)
.L_177:
        /*005c*/ 	.word	0x00000000
        /*0060*/ 	.short	0x0000
        /*0062*/ 	.short	0x0000
        /*0064*/ 	.byte	0x00, 0xf5, 0x21, 0x00


	//----- nvinfo : EIATTR_SPARSE_MMA_MASK
	.align		4
.L_178:
        /*0068*/ 	.byte	0x03, 0x50
        /*006a*/ 	.short	0x0000


	//----- nvinfo : EIATTR_MAXREG_COUNT
	.align		4
        /*006c*/ 	.byte	0x03, 0x1b
        /*006e*/ 	.short	0x0080


	//----- nvinfo : EIATTR_NUM_BARRIERS
	.align		4
        /*0070*/ 	.byte	0x02, 0x4c
        /*0072*/ 	.byte	0x01
	.zero		1


	//----- nvinfo : EIATTR_MERCURY_ISA_VERSION
	.align		4
        /*0074*/ 	.byte	0x03, 0x5f
        /*0076*/ 	.short	0x0101


	//----- nvinfo : EIATTR_UNUSED_LOAD_BYTE_OFFSET
	.align		4
        /*0078*/ 	.byte	0x04, 0x44
        /*007a*/ 	.short	(.L_180 - .L_179)


	//   ....[0]....
.L_179:
        /*007c*/ 	.word	0x00000af0
        /*0080*/ 	.word	0x0000fff0


	//   ....[1]....
        /*0084*/ 	.word	0x00000e60
        /*0088*/ 	.word	0x0000fff0


	//   ....[2]....
        /*008c*/ 	.word	0x00001e80
        /*0090*/ 	.word	0x0000fff0


	//   ....[3]....
        /*0094*/ 	.word	0x000029a0
        /*0098*/ 	.word	0x0000fff0


	//   ....[4]....
        /*009c*/ 	.word	0x00002d10
        /*00a0*/ 	.word	0x0000fff0


	//   ....[5]....
        /*00a4*/ 	.word	0x00003e20
        /*00a8*/ 	.word	0x0000fff0


	//----- nvinfo : EIATTR_COOP_GROUP_MASK_REGIDS
	.align		4
.L_180:
        /*00ac*/ 	.byte	0x04, 0x29
        /*00ae*/ 	.short	(.L_182 - .L_181)


	//   ....[0]....
.L_181:
        /*00b0*/ 	.word	0xffffffff


	//   ....[1]....
        /*00b4*/ 	.word	0xffffffff


	//   ....[2]....
        /*00b8*/ 	.word	0xffffffff


	//   ....[3]....
        /*00bc*/ 	.word	0xffffffff


	//   ....[4]....
        /*00c0*/ 	.word	0xffffffff


	//   ....[5]....
        /*00c4*/ 	.word	0xffffffff


	//   ....[6]....
        /*00c8*/ 	.word	0xffffffff


	//   ....[7]....
        /*00cc*/ 	.word	0xffffffff


	//   ....[8]....
        /*00d0*/ 	.word	0xffffffff


	//   ....[9]....
        /*00d4*/ 	.word	0xffffffff


	//   ....[10]....
        /*00d8*/ 	.word	0xffffffff


	//   ....[11]....
        /*00dc*/ 	.word	0xffffffff


	//   ....[12]....
        /*00e0*/ 	.word	0xffffffff


	//   ....[13]....
        /*00e4*/ 	.word	0xffffffff


	//   ....[14]....
        /*00e8*/ 	.word	0xffffffff


	//   ....[15]....
        /*00ec*/ 	.word	0xffffffff


	//   ....[16]....
        /*00f0*/ 	.word	0xffffffff


	//   ....[17]....
        /*00f4*/ 	.word	0xffffffff


	//   ....[18]....
        /*00f8*/ 	.word	0xffffffff


	//   ....[19]....
        /*00fc*/ 	.word	0xffffffff


	//   ....[20]....
        /*0100*/ 	.word	0xffffffff


	//   ....[21]....
        /*0104*/ 	.word	0xffffffff


	//   ....[22]....
        /*0108*/ 	.word	0xffffffff


	//   ....[23]....
        /*010c*/ 	.word	0xffffffff


	//   ....[24]....
        /*0110*/ 	.word	0xffffffff


	//   ....[25]....
        /*0114*/ 	.word	0xffffffff


	//   ....[26]....
        /*0118*/ 	.word	0xffffffff


	//   ....[27]....
        /*011c*/ 	.word	0xffffffff


	//   ....[28]....
        /*0120*/ 	.word	0xffffffff


	//   ....[29]....
        /*0124*/ 	.word	0xffffffff


	//----- nvinfo : EIATTR_COOP_GROUP_INSTR_OFFSETS
	.align		4
.L_182:
        /*0128*/ 	.byte	0x04, 0x28
        /*012a*/ 	.short	(.L_184 - .L_183)


	//   ....[0]....
.L_183:
        /*012c*/ 	.word	0x00000960


	//   ....[1]....
        /*0130*/ 	.word	0x00000990


	//   ....[2]....
        /*0134*/ 	.word	0x000009f0


	//   ....[3]....
        /*0138*/ 	.word	0x00000a40


	//   ....[4]....
        /*013c*/ 	.word	0x00000a60


	//   ....[5]....
        /*0140*/ 	.word	0x00000ca0


	//   ....[6]....
        /*0144*/ 	.word	0x00000cf0


	//   ....[7]....
        /*0148*/ 	.word	0x00000d30


	//   ....[8]....
        /*014c*/ 	.word	0x00000d70


	//   ....[9]....
        /*0150*/ 	.word	0x00000d90


	//   ....[10]....
        /*0154*/ 	.word	0x00001cf0


	//   ....[11]....
        /*0158*/ 	.word	0x00001d20


	//   ....[12]....
        /*015c*/ 	.word	0x00001d80


	//   ....[13]....
        /*0160*/ 	.word	0x00001dd0


	//   ....[14]....
        /*0164*/ 	.word	0x00001df0


	//   ....[15]....
        /*0168*/ 	.word	0x00002810


	//   ....[16]....
        /*016c*/ 	.word	0x00002840


	//   ....[17]....
        /*0170*/ 	.word	0x000028a0


	//   ....[18]....
        /*0174*/ 	.word	0x000028f0


	//   ....[19]....
        /*0178*/ 	.word	0x00002910


	//   ....[20]....
        /*017c*/ 	.word	0x00002b50


	//   ....[21]....
        /*0180*/ 	.word	0x00002ba0


	//   ....[22]....
        /*0184*/ 	.word	0x00002be0


	//   ....[23]....
        /*0188*/ 	.word	0x00002c20


	//   ....[24]....
        /*018c*/ 	.word	0x00002c40


	//   ....[25]....
        /*0190*/ 	.word	0x00003c90


	//   ....[26]....
        /*0194*/ 	.word	0x00003cc0


	//   ....[27]....
        /*0198*/ 	.word	0x00003d20


	//   ....[28]....
        /*019c*/ 	.word	0x00003d70


	//   ....[29]....
        /*01a0*/ 	.word	0x00003d90


	//----- nvinfo : EIATTR_VRC_CTA_INIT_COUNT
	.align		4
.L_184:
        /*01a4*/ 	.byte	0x02, 0x4a
	.zero		1
	.zero		1


	//----- nvinfo : EIATTR_EXIT_INSTR_OFFSETS
	.align		4
        /*01a8*/ 	.byte	0x04, 0x1c
        /*01aa*/ 	.short	(.L_186 - .L_185)


	//   ....[0]....
.L_185:
        /*01ac*/ 	.word	0x00000080


	//   ....[1]....
        /*01b0*/ 	.word	0x000000c0


	//   ....[2]....
        /*01b4*/ 	.word	0x00003f60


	//   ....[3]....
        /*01b8*/ 	.word	0x00003fb0


	//----- nvinfo : EIATTR_MAX_THREADS
	.align		4
.L_186:
        /*01bc*/ 	.byte	0x04, 0x05
        /*01be*/ 	.short	(.L_188 - .L_187)
.L_187:
        /*01c0*/ 	.word	0x00000200
        /*01c4*/ 	.word	0x00000001
        /*01c8*/ 	.word	0x00000001


	//----- nvinfo : EIATTR_CRS_STACK_SIZE
	.align		4
.L_188:
        /*01cc*/ 	.byte	0x04, 0x1e
        /*01ce*/ 	.short	(.L_190 - .L_189)
.L_189:
        /*01d0*/ 	.word	0x00000000


	//----- nvinfo : EIATTR_CBANK_PARAM_SIZE
	.align		4
.L_190:
        /*01d4*/ 	.byte	0x03, 0x19
        /*01d6*/ 	.short	0x001d


	//----- nvinfo : EIATTR_PARAM_CBANK
	.align		4
        /*01d8*/ 	.byte	0x04, 0x0a
        /*01da*/ 	.short	(.L_192 - .L_191)
	.align		4
.L_191:
        /*01dc*/ 	.word	index@(.nv.constant0._ZN3cub18CUB_300001_SM_10006detail6reduce28DeviceReduceSingleTileKernelINS2_10policy_hubIfjN4cuda3std3__44plusIvEEE10Policy1000EPfSC_iS9_ffNS7_10__identityEEEvT0_T1_T2_T3_T4_T6_)
        /*01e0*/ 	.short	0x0380
        /*01e2*/ 	.short	0x001d


	//----- nvinfo : EIATTR_SW_WAR
	.align		4
.L_192:
        /*01e4*/ 	.byte	0x04, 0x36
        /*01e6*/ 	.short	(.L_194 - .L_193)
.L_193:
        /*01e8*/ 	.word	0x00000008
.L_194:


//--------------------- .nv.info._ZN3cub18CUB_300001_SM_10006detail6reduce18DeviceReduceKernelINS2_10policy_hubIfjN4cuda3std3__44plusIvEEE10Policy1000EPfjS9_fNS7_10__identityEEEvT0_PT3_T1_NS0_13GridEvenShareISH_EET2_T4_ --------------------------
	.section	.nv.info._ZN3cub18CUB_300001_SM_10006detail6reduce18DeviceReduceKernelINS2_10policy_hubIfjN4cuda3std3__44plusIvEEE10Policy1000EPfjS9_fNS7_10__identityEEEvT0_PT3_T1_NS0_13GridEvenShareISH_EET2_T4_,"",@"SHT_CUDA_INFO"
	.sectionflags	@""
	.align	4


	//----- nvinfo : EIATTR_CUDA_API_VERSION
	.align		4
        /*0000*/ 	.byte	0x04, 0x37
        /*0002*/ 	.short	(.L_196 - .L_195)
.L_195:
        /*0004*/ 	.word	0x00000082


	//----- nvinfo : EIATTR_KPARAM_INFO
	.align		4
.L_196:
        /*0008*/ 	.byte	0x04, 0x17
        /*000a*/ 	.short	(.L_198 - .L_197)
.L_197:
        /*000c*/ 	.word	0x00000000
        /*0010*/ 	.short	0x0005
        /*0012*/ 	.short	0x003d
        /*0014*/ 	.byte	0x00, 0xf0, 0x05, 0x00


	//----- nvinfo : EIATTR_KPARAM_INFO
	.align		4
.L_198:
        /*0018*/ 	.byte	0x04, 0x17
        /*001a*/ 	.short	(.L_200 - .L_199)
.L_199:
        /*001c*/ 	.word	0x00000000
        /*0020*/ 	.short	0x0004
        /*0022*/ 	.short	0x003c
        /*0024*/ 	.byte	0x00, 0xf0, 0x05, 0x00


	//----- nvinfo : EIATTR_KPARAM_INFO
	.align		4
.L_200:
        /*0028*/ 	.byte	0x04, 0x17
        /*002a*/ 	.short	(.L_202 - .L_201)
.L_201:
        /*002c*/ 	.word	0x00000000
        /*0030*/ 	.short	0x0003
        /*0032*/ 	.short	0x0014
        /*0034*/ 	.byte	0x00, 0xf0, 0xa1, 0x00


	//----- nvinfo : EIATTR_KPARAM_INFO
	.align		4
.L_202:
        /*0038*/ 	.byte	0x04, 0x17
        /*003a*/ 	.short	(.L_204 - .L_203)
.L_203:
        /*003c*/ 	.word	0x00000000
        /*0040*/ 	.short	0x0002
        /*0042*/ 	.short	0x0010
        /*0044*/ 	.byte	0x00, 0xf0, 0x11, 0x00


	//----- nvinfo : EIATTR_KPARAM_INFO
	.align		4
.L_204:
        /*0048*/ 	.byte	0x04, 0x17
        /*004a*/ 	.short	(.L_206 - .L_205)
.L_205:
        /*004c*/ 	.word	0x00000000
        /*0050*/ 	.short	0x0001
        /*0052*/ 	.short	0x0008
        /*0054*/ 	.byte	0x00, 0xf5, 0x21, 0x00


	//----- nvinfo : EIATTR_KPARAM_INFO
	.align		4
.L_206:
        /*0058*/ 	.byte	0x04, 0x17
        /*005a*/ 	.short	(.L_208 - .L_207)
.L_207:
        /*005c*/ 	.word	0x00000000
        /*0060*/ 	.short	0x0000
        /*0062*/ 	.short	0x0000
        /*0064*/ 	.byte	0x00, 0xf5, 0x21, 0x00


	//----- nvinfo : EIATTR_SPARSE_MMA_MASK
	.align		4
.L_208:
        /*0068*/ 	.byte	0x03, 0x50
        /*006a*/ 	.short	0x0000


	//----- nvinfo : EIATTR_MAXREG_COUNT
	.align		4
        /*006c*/ 	.byte	0x03, 0x1b
        /*006e*/ 	.short	0x0080


	//----- nvinfo : EIATTR_NUM_BARRIERS
	.align		4
        /*0070*/ 	.byte	0x02, 0x4c
        /*0072*/ 	.byte	0x01
	.zero		1


	//----- nvinfo : EIATTR_MERCURY_ISA_VERSION
	.align		4
        /*0074*/ 	.byte	0x03, 0x5f
        /*0076*/ 	.short	0x0101


	//----- nvinfo : EIATTR_UNUSED_LOAD_BYTE_OFFSET
	.align		4
        /*0078*/ 	.byte	0x04, 0x44
        /*007a*/ 	.short	(.L_210 - .L_209)


	//   ....[0]....
.L_209:
        /*007c*/ 	.word	0x00000670
        /*0080*/ 	.word	0x0000fff0


	//   ....[1]....
        /*0084*/ 	.word	0x000009e0
        /*0088*/ 	.word	0x0000fff0


	//   ....[2]....
        /*008c*/ 	.word	0x00001590
        /*0090*/ 	.word	0x0000fff0


	//   ....[3]....
        /*0094*/ 	.word	0x00001ca0
        /*0098*/ 	.word	0x0000fff0


	//   ....[4]....
        /*009c*/ 	.word	0x00002010
        /*00a0*/ 	.word	0x0000fff0


	//   ....[5]....
        /*00a4*/ 	.word	0x00002d00
        /*00a8*/ 	.word	0x0000fff0


	//----- nvinfo : EIATTR_COOP_GROUP_MASK_REGIDS
	.align		4
.L_210:
        /*00ac*/ 	.byte	0x04, 0x29
        /*00ae*/ 	.short	(.L_212 - .L_211)


	//   ....[0]....
.L_211:
        /*00b0*/ 	.word	0xffffffff


	//   ....[1]....
        /*00b4*/ 	.word	0xffffffff


	//   ....[2]....
        /*00b8*/ 	.word	0xffffffff


	//   ....[3]....
        /*00bc*/ 	.word	0xffffffff


	//   ....[4]....
        /*00c0*/ 	.word	0xffffffff


	//   ....[5]....
        /*00c4*/ 	.word	0xffffffff


	//   ....[6]....
        /*00c8*/ 	.word	0xffffffff


	//   ....[7]....
        /*00cc*/ 	.word	0xffffffff


	//   ....[8]....
        /*00d0*/ 	.word	0xffffffff


	//   ....[9]....
        /*00d4*/ 	.word	0xffffffff


	//   ....[10]....
        /*00d8*/ 	.word	0xffffffff


	//   ....[11]....
        /*00dc*/ 	.word	0xffffffff


	//   ....[12]....
        /*00e0*/ 	.word	0xffffffff


	//   ....[13]....
        /*00e4*/ 	.word	0xffffffff


	//   ....[14]....
        /*00e8*/ 	.word	0xffffffff


	//   ....[15]....
        /*00ec*/ 	.word	0xffffffff


	//   ....[16]....
        /*00f0*/ 	.word	0xffffffff


	//   ....[17]....
        /*00f4*/ 	.word	0xffffffff


	//   ....[18]....
        /*00f8*/ 	.word	0xffffffff


	//   ....[19]....
        /*00fc*/ 	.word	0xffffffff


	//   ....[20]....
        /*0100*/ 	.word	0xffffffff


	//   ....[21]....
        /*0104*/ 	.word	0xffffffff


	//   ....[22]....
        /*0108*/ 	.word	0xffffffff


	//   ....[23]....
        /*010c*/ 	.word	0xffffffff


	//   ....[24]....
        /*0110*/ 	.word	0xffffffff


	//   ....[25]....
        /*0114*/ 	.word	0xffffffff


	//   ....[26]....
        /*0118*/ 	.word	0xffffffff


	//   ....[27]....
        /*011c*/ 	.word	0xffffffff


	//   ....[28]....
        /*0120*/ 	.word	0xffffffff


	//   ....[29]....
        /*0124*/ 	.word	0xffffffff


	//----- nvinfo : EIATTR_COOP_GROUP_INSTR_OFFSETS
	.align		4
.L_212:
        /*0128*/ 	.byte	0x04, 0x28
        /*012a*/ 	.short	(.L_214 - .L_213)


	//   ....[0]....
.L_213:
        /*012c*/ 	.word	0x000004e0


	//   ....[1]....
        /*0130*/ 	.word	0x00000510


	//   ....[2]....
        /*0134*/ 	.word	0x00000570


	//   ....[3]....
        /*0138*/ 	.word	0x000005c0


	//   ....[4]....
        /*013c*/ 	.word	0x000005e0


	//   ....[5]....
        /*0140*/ 	.word	0x00000820


	//   ....[6]....
        /*0144*/ 	.word	0x00000870


	//   ....[7]....
        /*0148*/ 	.word	0x000008b0


	//   ....[8]....
        /*014c*/ 	.word	0x000008f0


	//   ....[9]....
        /*0150*/ 	.word	0x00000910


	//   ....[10]....
        /*0154*/ 	.word	0x00001400


	//   ....[11]....
        /*0158*/ 	.word	0x00001430


	//   ....[12]....
        /*015c*/ 	.word	0x00001490


	//   ....[13]....
        /*0160*/ 	.word	0x000014e0


	//   ....[14]....
        /*0164*/ 	.word	0x00001500


	//   ....[15]....
        /*0168*/ 	.word	0x00001b10


	//   ....[16]....
        /*016c*/ 	.word	0x00001b40


	//   ....[17]....
        /*0170*/ 	.word	0x00001ba0


	//   ....[18]....
        /*0174*/ 	.word	0x00001bf0


	//   ....[19]....
        /*0178*/ 	.word	0x00001c10


	//   ....[20]....
        /*017c*/ 	.word	0x00001e50


	//   ....[21]....
        /*0180*/ 	.word	0x00001ea0


	//   ....[22]....
        /*0184*/ 	.word	0x00001ee0


	//   ....[23]....
        /*0188*/ 	.word	0x00001f20


	//   ....[24]....
        /*018c*/ 	.word	0x00001f40


	//   ....[25]....
        /*0190*/ 	.word	0x00002b70


	//   ....[26]....
        /*0194*/ 	.word	0x00002ba0


	//   ....[27]....
        /*0198*/ 	.word	0x00002c00


	//   ....[28]....
        /*019c*/ 	.word	0x00002c50


	//   ....[29]....
        /*01a0*/ 	.word	0x00002c70


	//----- nvinfo : EIATTR_VRC_CTA_INIT_COUNT
	.align		4
.L_214:
        /*01a4*/ 	.byte	0x02, 0x4a
	.zero		1
	.zero		1


	//----- nvinfo : EIATTR_EXIT_INSTR_OFFSETS
	.align		4
        /*01a8*/ 	.byte	0x04, 0x1c
        /*01aa*/ 	.short	(.L_216 - .L_215)


	//   ....[0]....
.L_215:
        /*01ac*/ 	.word	0x00002e40


	//   ....[1]....
        /*01b0*/ 	.word	0x00002e80


	//----- nvinfo : EIATTR_MAX_THREADS
	.align		4
.L_216:
        /*01b4*/ 	.byte	0x04, 0x05
        /*01b6*/ 	.short	(.L_218 - .L_217)
.L_217:
        /*01b8*/ 	.word	0x00000200
        /*01bc*/ 	.word	0x00000001
        /*01c0*/ 	.word	0x00000001


	//----- nvinfo : EIATTR_CRS_STACK_SIZE
	.align		4
.L_218:
        /*01c4*/ 	.byte	0x04, 0x1e
        /*01c6*/ 	.short	(.L_220 - .L_219)
.L_219:
        /*01c8*/ 	.word	0x00000000


	//----- nvinfo : EIATTR_CBANK_PARAM_SIZE
	.align		4
.L_220:
        /*01cc*/ 	.byte	0x03, 0x19
        /*01ce*/ 	.short	0x003e


	//----- nvinfo : EIATTR_PARAM_CBANK
	.align		4
        /*01d0*/ 	.byte	0x04, 0x0a
        /*01d2*/ 	.short	(.L_222 - .L_221)
	.align		4
.L_221:
        /*01d4*/ 	.word	index@(.nv.constant0._ZN3cub18CUB_300001_SM_10006detail6reduce18DeviceReduceKernelINS2_10policy_hubIfjN4cuda3std3__44plusIvEEE10Policy1000EPfjS9_fNS7_10__identityEEEvT0_PT3_T1_NS0_13GridEvenShareISH_EET2_T4_)
        /*01d8*/ 	.short	0x0380
        /*01da*/ 	.short	0x003e


	//----- nvinfo : EIATTR_SW_WAR
	.align		4
.L_222:
        /*01dc*/ 	.byte	0x04, 0x36
        /*01de*/ 	.short	(.L_224 - .L_223)
.L_223:
        /*01e0*/ 	.word	0x00000008
.L_224:


//--------------------- .nv.info._ZN3cub18CUB_300001_SM_10006detail6reduce28DeviceReduceSingleTileKernelINS2_10policy_hubIfjN4cuda3std3__44plusIvEEE10Policy1000EPfSC_jS9_ffNS7_10__identityEEEvT0_T1_T2_T3_T4_T6_ --------------------------
	.section	.nv.info._ZN3cub18CUB_300001_SM_10006detail6reduce28DeviceReduceSingleTileKernelINS2_10policy_hubIfjN4cuda3std3__44plusIvEEE10Policy1000EPfSC_jS9_ffNS7_10__identityEEEvT0_T1_T2_T3_T4_T6_,"",@"SHT_CUDA_INFO"
	.sectionflags	@""
	.align	4


	//----- nvinfo : EIATTR_CUDA_API_VERSION
	.align		4
        /*0000*/ 	.byte	0x04, 0x37
        /*0002*/ 	.short	(.L_226 - .L_225)
.L_225:
        /*0004*/ 	.word	0x00000082


	//----- nvinfo : EIATTR_KPARAM_INFO
	.align		4
.L_226:
        /*0008*/ 	.byte	0x04, 0x17
        /*000a*/ 	.short	(.L_228 - .L_227)
.L_227:
        /*000c*/ 	.word	0x00000000
        /*0010*/ 	.short	0x0005
        /*0012*/ 	.short	0x001c
        /*0014*/ 	.byte	0x00, 0xf0, 0x05, 0x00


	//----- nvinfo : EIATTR_KPARAM_INFO
	.align		4
.L_228:
        /*0018*/ 	.byte	0x04, 0x17
        /*001a*/ 	.short	(.L_230 - .L_229)
.L_229:
        /*001c*/ 	.word	0x00000000
        /*0020*/ 	.short	0x0004
        /*0022*/ 	.short	0x0018
        /*0024*/ 	.byte	0x00, 0xf0, 0x11, 0x00


	//----- nvinfo : EIATTR_KPARAM_INFO
	.align		4
.L_230:
        /*0028*/ 	.byte	0x04, 0x17
        /*002a*/ 	.short	(.L_232 - .L_231)
.L_231:
        /*002c*/ 	.word	0x00000000
        /*0030*/ 	.short	0x0003
        /*0032*/ 	.short	0x0014
        /*0034*/ 	.byte	0x00, 0xf0, 0x05, 0x00


	//----- nvinfo : EIATTR_KPARAM_INFO
	.align		4
.L_232:
        /*0038*/ 	.byte	0x04, 0x17
        /*003a*/ 	.short	(.L_234 - .L_233)
.L_233:
        /*003c*/ 	.word	0x00000000
        /*0040*/ 	.short	0x0002
        /*0042*/ 	.short	0x0010
        /*0044*/ 	.byte	0x00, 0xf0, 0x11, 0x00


	//----- nvinfo : EIATTR_KPARAM_INFO
	.align		4
.L_234:
        /*0048*/ 	.byte	0x04, 0x17
        /*004a*/ 	.short	(.L_236 - .L_235)
.L_235:
        /*004c*/ 	.word	0x00000000
        /*0050*/ 	.short	0x0001
        /*0052*/ 	.short	0x0008
        /*0054*/ 	.byte	0x00, 0xf5, 0x21, 0x00


	//----- nvinfo : EIATTR_KPARAM_INFO
	.align		4
.L_236:
        /*0058*/ 	.byte	0x04, 0x17
        /*005a*/ 	.short	(.L_238 - .L_237)
.L_237:
        /*005c*/ 	.word	0x00000000
        /*0060*/ 	.short	0x0000
        /*0062*/ 	.short	0x0000
        /*0064*/ 	.byte	0x00, 0xf5, 0x21, 0x00


	//----- nvinfo : EIATTR_SPARSE_MMA_MASK
	.align		4
.L_238:
        /*0068*/ 	.byte	0x03, 0x50
        /*006a*/ 	.short	0x0000


	//----- nvinfo : EIATTR_MAXREG_COUNT
	.align		4
        /*006c*/ 	.byte	0x03, 0x1b
        /*006e*/ 	.short	0x0080


	//----- nvinfo : EIATTR_NUM_BARRIERS
	.align		4
        /*0070*/ 	.byte	0x02, 0x4c
        /*0072*/ 	.byte	0x01
	.zero		1


	//----- nvinfo : EIATTR_MERCURY_ISA_VERSION
	.align		4
        /*0074*/ 	.byte	0x03, 0x5f
        /*0076*/ 	.short	0x0101


	//----- nvinfo : EIATTR_UNUSED_LOAD_BYTE_OFFSET
	.align		4
        /*0078*/ 	.byte	0x04, 0x44
        /*007a*/ 	.short	(.L_240 - .L_239)


	//   ....[0]....
.L_239:
        /*007c*/ 	.word	0x00000a90
        /*0080*/ 	.word	0x0000fff0


	//   ....[1]....
        /*0084*/ 	.word	0x00000e00
        /*0088*/ 	.word	0x0000fff0


	//   ....[2]....
        /*008c*/ 	.word	0x00001900
        /*0090*/ 	.word	0x0000fff0


	//   ....[3]....
        /*0094*/ 	.word	0x000023c0
        /*0098*/ 	.word	0x0000fff0


	//   ....[4]....
        /*009c*/ 	.word	0x00002730
        /*00a0*/ 	.word	0x0000fff0


	//   ....[5]....
        /*00a4*/ 	.word	0x00003340
        /*00a8*/ 	.word	0x0000fff0


	//----- nvinfo : EIATTR_COOP_GROUP_MASK_REGIDS
	.align		4
.L_240:
        /*00ac*/ 	.byte	0x04, 0x29
        /*00ae*/ 	.short	(.L_242 - .L_241)


	//   ....[0]....
.L_241:
        /*00b0*/ 	.word	0xffffffff


	//   ....[1]....
        /*00b4*/ 	.word	0xffffffff


	//   ....[2]....
        /*00b8*/ 	.word	0xffffffff


	//   ....[3]....
        /*00bc*/ 	.word	0xffffffff


	//   ....[4]....
        /*00c0*/ 	.word	0xffffffff


	//   ....[5]....
        /*00c4*/ 	.word	0xffffffff


	//   ....[6]....
        /*00c8*/ 	.word	0xffffffff


	//   ....[7]....
        /*00cc*/ 	.word	0xffffffff


	//   ....[8]....
        /*00d0*/ 	.word	0xffffffff


	//   ....[9]....
        /*00d4*/ 	.word	0xffffffff


	//   ....[10]....
        /*00d8*/ 	.word	0xffffffff


	//   ....[11]....
        /*00dc*/ 	.word	0xffffffff


	//   ....[12]....
        /*00e0*/ 	.word	0xffffffff


	//   ....[13]....
        /*00e4*/ 	.word	0xffffffff


	//   ....[14]....
        /*00e8*/ 	.word	0xffffffff


	//   ....[15]....
        /*00ec*/ 	.word	0xffffffff


	//   ....[16]....
        /*00f0*/ 	.word	0xffffffff


	//   ....[17]....
        /*00f4*/ 	.word	0xffffffff


	//   ....[18]....
        /*00f8*/ 	.word	0xffffffff


	//   ....[19]....
        /*00fc*/ 	.word	0xffffffff


	//   ....[20]....
        /*0100*/ 	.word	0xffffffff


	//   ....[21]....
        /*0104*/ 	.word	0xffffffff


	//   ....[22]....
        /*0108*/ 	.word	0xffffffff


	//   ....[23]....
        /*010c*/ 	.word	0xffffffff


	//   ....[24]....
        /*0110*/ 	.word	0xffffffff


	//   ....[25]....
        /*0114*/ 	.word	0xffffffff


	//   ....[26]....
        /*0118*/ 	.word	0xffffffff


	//   ....[27]....
        /*011c*/ 	.word	0xffffffff


	//   ....[28]....
        /*0120*/ 	.word	0xffffffff


	//   ....[29]....
        /*0124*/ 	.word	0xffffffff


	//----- nvinfo : EIATTR_COOP_GROUP_INSTR_OFFSETS
	.align		4
.L_242:
        /*0128*/ 	.byte	0x04, 0x28
        /*012a*/ 	.short	(.L_244 - .L_243)


	//   ....[0]....
.L_243:
        /*012c*/ 	.word	0x00000900


	//   ....[1]....
        /*0130*/ 	.word	0x00000930


	//   ....[2]....
        /*0134*/ 	.word	0x00000990


	//   ....[3]....
        /*0138*/ 	.word	0x000009e0


	//   ....[4]....
        /*013c*/ 	.word	0x00000a00


	//   ....[5]....
        /*0140*/ 	.word	0x00000c40


	//   ....[6]....
        /*0144*/ 	.word	0x00000c70


	//   ....[7]....
        /*0148*/ 	.word	0x00000cc0


	//   ....[8]....
        /*014c*/ 	.word	0x00000d10


	//   ....[9]....
        /*0150*/ 	.word	0x00000d30


	//   ....[10]....
        /*0154*/ 	.word	0x00001770


	//   ....[11]....
        /*0158*/ 	.word	0x000017a0


	//   ....[12]....
        /*015c*/ 	.word	0x00001800


	//   ....[13]....
        /*0160*/ 	.word	0x00001850


	//   ....[14]....
        /*0164*/ 	.word	0x00001870


	//   ....[15]....
        /*0168*/ 	.word	0x00002230


	//   ....[16]....
        /*016c*/ 	.word	0x00002260


	//   ....[17]....
        /*0170*/ 	.word	0x000022c0


	//   ....[18]....
        /*0174*/ 	.word	0x00002310


	//   ....[19]....
        /*0178*/ 	.word	0x00002330


	//   ....[20]....
        /*017c*/ 	.word	0x00002570


	//   ....[21]....
        /*0180*/ 	.word	0x000025a0


	//   ....[22]....
        /*0184*/ 	.word	0x000025f0


	//   ....[23]....
        /*0188*/ 	.word	0x00002640


	//   ....[24]....
        /*018c*/ 	.word	0x00002660


	//   ....[25]....
        /*0190*/ 	.word	0x000031b0


	//   ....[26]....
        /*0194*/ 	.word	0x000031e0


	//   ....[27]....
        /*0198*/ 	.word	0x00003240


	//   ....[28]....
        /*019c*/ 	.word	0x00003290


	//   ....[29]....
        /*01a0*/ 	.word	0x000032b0


	//----- nvinfo : EIATTR_VRC_CTA_INIT_COUNT
	.align		4
.L_244:
        /*01a4*/ 	.byte	0x02, 0x4a
	.zero		1
	.zero		1


	//----- nvinfo : EIATTR_EXIT_INSTR_OFFSETS
	.align		4
        /*01a8*/ 	.byte	0x04, 0x1c
        /*01aa*/ 	.short	(.L_246 - .L_245)


	//   ....[0]....
.L_245:
        /*01ac*/ 	.word	0x00000080


	//   ....[1]....
        /*01b0*/ 	.word	0x000000c0


	//   ....[2]....
        /*01b4*/ 	.word	0x00003480


	//   ....[3]....
        /*01b8*/ 	.word	0x000034d0


	//----- nvinfo : EIATTR_MAX_THREADS
	.align		4
.L_246:
        /*01bc*/ 	.byte	0x04, 0x05
        /*01be*/ 	.short	(.L_248 - .L_247)
.L_247:
        /*01c0*/ 	.word	0x00000200
        /*01c4*/ 	.word	0x00000001
        /*01c8*/ 	.word	0x00000001


	//----- nvinfo : EIATTR_CRS_STACK_SIZE
	.align		4
.L_248:
        /*01cc*/ 	.byte	0x04, 0x1e
        /*01ce*/ 	.short	(.L_250 - .L_249)
.L_249:
        /*01d0*/ 	.word	0x00000000


	//----- nvinfo : EIATTR_CBANK_PARAM_SIZE
	.align		4
.L_250:
        /*01d4*/ 	.byte	0x03, 0x19
        /*01d6*/ 	.short	0x001d


	//----- nvinfo : EIATTR_PARAM_CBANK
	.align		4
        /*01d8*/ 	.byte	0x04, 0x0a
        /*01da*/ 	.short	(.L_252 - .L_251)
	.align		4
.L_251:
        /*01dc*/ 	.word	index@(.nv.constant0._ZN3cub18CUB_300001_SM_10006detail6reduce28DeviceReduceSingleTileKernelINS2_10policy_hubIfjN4cuda3std3__44plusIvEEE10Policy1000EPfSC_jS9_ffNS7_10__identityEEEvT0_T1_T2_T3_T4_T6_)
        /*01e0*/ 	.short	0x0380
        /*01e2*/ 	.short	0x001d


	//----- nvinfo : EIATTR_SW_WAR
	.align		4
.L_252:
        /*01e4*/ 	.byte	0x04, 0x36
        /*01e6*/ 	.short	(.L_254 - .L_253)
.L_253:
        /*01e8*/ 	.word	0x00000008
.L_254:


//--------------------- .nv.info._ZN3cub18CUB_300001_SM_10006detail6reduce28DeviceReduceSingleTileKernelINS2_10policy_hubIfyN4cuda3std3__44plusIvEEE10Policy1000EPfSC_iS9_ffNS7_10__identityEEEvT0_T1_T2_T3_T4_T6_ --------------------------
	.section	.nv.info._ZN3cub18CUB_300001_SM_10006detail6reduce28DeviceReduceSingleTileKernelINS2_10policy_hubIfyN4cuda3std3__44plusIvEEE10Policy1000EPfSC_iS9_ffNS7_10__identityEEEvT0_T1_T2_T3_T4_T6_,"",@"SHT_CUDA_INFO"
	.sectionflags	@""
	.align	4


	//----- nvinfo : EIATTR_CUDA_API_VERSION
	.align		4
        /*0000*/ 	.byte	0x04, 0x37
        /*0002*/ 	.short	(.L_256 - .L_255)
.L_255:
        /*0004*/ 	.word	0x00000082


	//----- nvinfo : EIATTR_KPARAM_INFO
	.align		4
.L_256:
        /*0008*/ 	.byte	0x04, 0x17
        /*000a*/ 	.short	(.L_258 - .L_257)
.L_257:
        /*000c*/ 	.word	0x00000000
        /*0010*/ 	.short	0x0005
        /*0012*/ 	.short	0x001c
        /*0014*/ 	.byte	0x00, 0xf0, 0x05, 0x00


	//----- nvinfo : EIATTR_KPARAM_INFO
	.align		4
.L_258:
        /*0018*/ 	.byte	0x04, 0x17
        /*001a*/ 	.short	(.L_260 - .L_259)
.L_259:
        /*001c*/ 	.word	0x00000000
        /*0020*/ 	.short	0x0004
        /*0022*/ 	.short	0x0018
        /*0024*/ 	.byte	0x00, 0xf0, 0x11, 0x00


	//----- nvinfo : EIATTR_KPARAM_INFO
	.align		4
.L_260:
        /*0028*/ 	.byte	0x04, 0x17
        /*002a*/ 	.short	(.L_262 - .L_261)
.L_261:
        /*002c*/ 	.word	0x00000000
        /*0030*/ 	.short	0x0003
        /*0032*/ 	.short	0x0014
        /*0034*/ 	.byte	0x00, 0xf0, 0x05, 0x00


	//----- nvinfo : EIATTR_KPARAM_INFO
	.align		4
.L_262:
        /*0038*/ 	.byte	0x04, 0x17
        /*003a*/ 	.short	(.L_264 - .L_263)
.L_263:
        /*003c*/ 	.word	0x00000000
        /*0040*/ 	.short	0x0002
        /*0042*/ 	.short	0x0010
        /*0044*/ 	.byte	0x00, 0xf0, 0x11, 0x00


	//----- nvinfo : EIATTR_KPARAM_INFO
	.align		4
.L_264:
        /*0048*/ 	.byte	0x04, 0x17
        /*004a*/ 	.short	(.L_266 - .L_265)
.L_265:
        /*004c*/ 	.word	0x00000000
        /*0050*/ 	.short	0x0001
        /*0052*/ 	.short	0x0008
        /*0054*/ 	.byte	0x00, 0xf5, 0x21, 0x00


	//----- nvinfo : EIATTR_KPARAM_INFO
	.align		4
.L_266:
        /*0058*/ 	.byte	0x04, 0x17
        /*005a*/ 	.short	(.L_268 - .L_267)
.L_267:
        /*005c*/ 	.word	0x00000000
        /*0060*/ 	.short	0x0000
        /*0062*/ 	.short	0x0000
        /*0064*/ 	.byte	0x00, 0xf5, 0x21, 0x00


	//----- nvinfo : EIATTR_SPARSE_MMA_MASK
	.align		4
.L_268:
        /*0068*/ 	.byte	0x03, 0x50
        /*006a*/ 	.short	0x0000


	//----- nvinfo : EIATTR_MAXREG_COUNT
	.align		4
        /*006c*/ 	.byte	0x03, 0x1b
        /*006e*/ 	.short	0x00ff


	//----- nvinfo : EIATTR_NUM_BARRIERS
	.align		4
        /*0070*/ 	.byte	0x02, 0x4c
        /*0072*/ 	.byte	0x01
	.zero		1


	//----- nvinfo : EIATTR_MERCURY_ISA_VERSION
	.align		4
        /*0074*/ 	.byte	0x03, 0x5f
        /*0076*/ 	.short	0x0101


	//----- nvinfo : EIATTR_COOP_GROUP_MASK_REGIDS
	.align		4
        /*0078*/ 	.byte	0x04, 0x29
        /*007a*/ 	.short	(.L_270 - .L_269)


	//   ....[0]....
.L_269:
        /*007c*/ 	.word	0xffffffff


	//   ....[1]....
        /*0080*/ 	.word	0xffffffff


	//   ....[2]....
        /*0084*/ 	.word	0xffffffff


	//   ....[3]....
        /*0088*/ 	.word	0xffffffff


	//   ....[4]....
        /*008c*/ 	.word	0xffffffff


	//   ....[5]....
        /*0090*/ 	.word	0xffffffff


	//   ....[6]....
        /*0094*/ 	.word	0xffffffff


	//   ....[7]....
        /*0098*/ 	.word	0xffffffff


	//   ....[8]....
        /*009c*/ 	.word	0xffffffff


	//   ....[9]....
        /*00a0*/ 	.word	0xffffffff


	//   ....[10]....
        /*00a4*/ 	.word	0xffffffff


	//   ....[11]....
        /*00a8*/ 	.word	0xffffffff


	//   ....[12]....
        /*00ac*/ 	.word	0xffffffff


	//   ....[13]....
        /*00b0*/ 	.word	0xffffffff


	//   ....[14]....
        /*00b4*/ 	.word	0xffffffff


	//   ....[15]....
        /*00b8*/ 	.word	0xffffffff


	//   ....[16]....
        /*00bc*/ 	.word	0xffffffff


	//   ....[17]....
        /*00c0*/ 	.word	0xffffffff


	//   ....[18]....
        /*00c4*/ 	.word	0xffffffff


	//   ....[19]....
        /*00c8*/ 	.word	0xffffffff


	//   ....[20]....
        /*00cc*/ 	.word	0xffffffff


	//   ....[21]....
        /*00d0*/ 	.word	0xffffffff


	//   ....[22]....
        /*00d4*/ 	.word	0xffffffff


	//   ....[23]....
        /*00d8*/ 	.word	0xffffffff


	//   ....[24]....
        /*00dc*/ 	.word	0xffffffff


	//   ....[25]....
        /*00e0*/ 	.word	0xffffffff


	//   ....[26]....
        /*00e4*/ 	.word	0xffffffff


	//   ....[27]....
        /*00e8*/ 	.word	0xffffffff


	//   ....[28]....
        /*00ec*/ 	.word	0xffffffff


	//   ....[29]....
        /*00f0*/ 	.word	0xffffffff


	//----- nvinfo : EIATTR_COOP_GROUP_INSTR_OFFSETS
	.align		4
.L_270:
        /*00f4*/ 	.byte	0x04, 0x28
        /*00f6*/ 	.short	(.L_272 - .L_271)


	//   ....[0]....
.L_271:
        /*00f8*/ 	.word	0x00000960


	//   ....[1]....
        /*00fc*/ 	.word	0x00000990


	//   ....[2]....
        /*0100*/ 	.word	0x00000a00


	//   ....[3]....
        /*0104*/ 	.word	0x00000a40


	//   ....[4]....
        /*0108*/ 	.word	0x00000a60


	//   ....[5]....
        /*010c*/ 	.word	0x00000c10


	//   ....[6]....
        /*0110*/ 	.word	0x00000c40


	//   ....[7]....
        /*0114*/ 	.word	0x00000ca0


	//   ....[8]....
        /*0118*/ 	.word	0x00000ce0


	//   ....[9]....
        /*011c*/ 	.word	0x00000d00


	//   ....[10]....
        /*0120*/ 	.word	0x00001ad0


	//   ....[11]....
        /*0124*/ 	.word	0x00001b00


	//   ....[12]....
        /*0128*/ 	.word	0x00001b60


	//   ....[13]....
        /*012c*/ 	.word	0x00001bb0


	//   ....[14]....
        /*0130*/ 	.word	0x00001bd0


	//   ....[15]....
        /*0134*/ 	.word	0x00002560


	//   ....[16]....
        /*0138*/ 	.word	0x00002590


	//   ....[17]....
        /*013c*/ 	.word	0x00002600


	//   ....[18]....
        /*0140*/ 	.word	0x00002640


	//   ....[19]....
        /*0144*/ 	.word	0x00002660


	//   ....[20]....
        /*0148*/ 	.word	0x00002810


	//   ....[21]....
        /*014c*/ 	.word	0x00002840


	//   ....[22]....
        /*0150*/ 	.word	0x000028a0


	//   ....[23]....
        /*0154*/ 	.word	0x000028e0


	//   ....[24]....
        /*0158*/ 	.word	0x00002900


	//   ....[25]....
        /*015c*/ 	.word	0x00003840


	//   ....[26]....
        /*0160*/ 	.word	0x00003870


	//   ....[27]....
        /*0164*/ 	.word	0x000038d0


	//   ....[28]....
        /*0168*/ 	.word	0x00003920


	//   ....[29]....
        /*016c*/ 	.word	0x00003940


	//----- nvinfo : EIATTR_VRC_CTA_INIT_COUNT
	.align		4
.L_272:
        /*0170*/ 	.byte	0x02, 0x4a
	.zero		1
	.zero		1


	//----- nvinfo : EIATTR_EXIT_INSTR_OFFSETS
	.align		4
        /*0174*/ 	.byte	0x04, 0x1c
        /*0176*/ 	.short	(.L_274 - .L_273)


	//   ....[0]....
.L_273:
        /*0178*/ 	.word	0x00000080


	//   ....[1]....
        /*017c*/ 	.word	0x000000c0


	//   ....[2]....
        /*0180*/ 	.word	0x00003a80


	//   ....[3]....
        /*0184*/ 	.word	0x00003ad0


	//----- nvinfo : EIATTR_MAX_THREADS
	.align		4
.L_274:
        /*0188*/ 	.byte	0x04, 0x05
        /*018a*/ 	.short	(.L_276 - .L_275)
.L_275:
        /*018c*/ 	.word	0x00000100
        /*0190*/ 	.word	0x00000001
        /*0194*/ 	.word	0x00000001


	//----- nvinfo : EIATTR_CRS_STACK_SIZE
	.align		4
.L_276:
        /*0198*/ 	.byte	0x04, 0x1e
        /*019a*/ 	.short	(.L_278 - .L_277)
.L_277:
        /*019c*/ 	.word	0x00000000


	//----- nvinfo : EIATTR_CBANK_PARAM_SIZE
	.align		4
.L_278:
        /*01a0*/ 	.byte	0x03, 0x19
        /*01a2*/ 	.short	0x001d


	//----- nvinfo : EIATTR_PARAM_CBANK
	.align		4
        /*01a4*/ 	.byte	0x04, 0x0a
        /*01a6*/ 	.short	(.L_280 - .L_279)
	.align		4
.L_279:
        /*01a8*/ 	.word	index@(.nv.constant0._ZN3cub18CUB_300001_SM_10006detail6reduce28DeviceReduceSingleTileKernelINS2_10policy_hubIfyN4cuda3std3__44plusIvEEE10Policy1000EPfSC_iS9_ffNS7_10__identityEEEvT0_T1_T2_T3_T4_T6_)
        /*01ac*/ 	.short	0x0380
        /*01ae*/ 	.short	0x001d


	//----- nvinfo : EIATTR_SW_WAR
	.align		4
.L_280:
        /*01b0*/ 	.byte	0x04, 0x36
        /*01b2*/ 	.short	(.L_282 - .L_281)
.L_281:
        /*01b4*/ 	.word	0x00000008
.L_282:


//--------------------- .nv.info._ZN3cub18CUB_300001_SM_10006detail6reduce18DeviceReduceKernelINS2_10policy_hubIfyN4cuda3std3__44plusIvEEE10Policy1000EPfyS9_fNS7_10__identityEEEvT0_PT3_T1_NS0_13GridEvenShareISH_EET2_T4_ --------------------------
	.section	.nv.info._ZN3cub18CUB_300001_SM_10006detail6reduce18DeviceReduceKernelINS2_10policy_hubIfyN4cuda3std3__44plusIvEEE10Policy1000EPfyS9_fNS7_10__identityEEEvT0_PT3_T1_NS0_13GridEvenShareISH_EET2_T4_,"",@"SHT_CUDA_INFO"
	.sectionflags	@""
	.align	4


	//----- nvinfo : EIATTR_CUDA_API_VERSION
	.align		4
        /*0000*/ 	.byte	0x04, 0x37
        /*0002*/ 	.short	(.L_284 - .L_283)
.L_283:
        /*0004*/ 	.word	0x00000082


	//----- nvinfo : EIATTR_KPARAM_INFO
	.align		4
.L_284:
        /*0008*/ 	.byte	0x04, 0x17
        /*000a*/ 	.short	(.L_286 - .L_285)
.L_285:
        /*000c*/ 	.word	0x00000000
        /*0010*/ 	.short	0x0005
        /*0012*/ 	.short	0x0061
        /*0014*/ 	.byte	0x00, 0xf0, 0x05, 0x00


	//----- nvinfo : EIATTR_KPARAM_INFO
	.align		4
.L_286:
        /*0018*/ 	.byte	0x04, 0x17
        /*001a*/ 	.short	(.L_288 - .L_287)
.L_287:
        /*001c*/ 	.word	0x00000000
        /*0020*/ 	.short	0x0004
        /*0022*/ 	.short	0x0060
        /*0024*/ 	.byte	0x00, 0xf0, 0x05, 0x00


	//----- nvinfo : EIATTR_KPARAM_INFO
	.align		4
.L_288:
        /*0028*/ 	.byte	0x04, 0x17
        /*002a*/ 	.short	(.L_290 - .L_289)
.L_289:
        /*002c*/ 	.word	0x00000000
        /*0030*/ 	.short	0x0003
        /*0032*/ 	.short	0x0018
        /*0034*/ 	.byte	0x00, 0xf0, 0x21, 0x01


	//----- nvinfo : EIATTR_KPARAM_INFO
	.align		4
.L_290:
        /*0038*/ 	.byte	0x04, 0x17
        /*003a*/ 	.short	(.L_292 - .L_291)
.L_291:
        /*003c*/ 	.word	0x00000000
        /*0040*/ 	.short	0x0002
        /*0042*/ 	.short	0x0010
        /*0044*/ 	.byte	0x00, 0xf0, 0x21, 0x00


	//----- nvinfo : EIATTR_KPARAM_INFO
	.align		4
.L_292:
        /*0048*/ 	.byte	0x04, 0x17
        /*004a*/ 	.short	(.L_294 - .L_293)
.L_293:
        /*004c*/ 	.word	0x00000000
        /*0050*/ 	.short	0x0001
        /*0052*/ 	.short	0x0008
        /*0054*/ 	.byte	0x00, 0xf5, 0x21, 0x00


	//----- nvinfo : EIATTR_KPARAM_INFO
	.align		4
.L_294:
        /*0058*/ 	.byte	0x04, 0x17
        /*005a*/ 	.short	(.L_296 - .L_295)
.L_295:
        /*005c*/ 	.word	0x00000000
        /*0060*/ 	.short	0x0000
        /*0062*/ 	.short	0x0000
        /*0064*/ 	.byte	0x00, 0xf5, 0x21, 0x00


	//----- nvinfo : EIATTR_SPARSE_MMA_MASK
	.align		4
.L_296:
        /*0068*/ 	.byte	0x03, 0x50
        /*006a*/ 	.short	0x0000


	//----- nvinfo : EIATTR_MAXREG_COUNT
	.align		4
        /*006c*/ 	.byte	0x03, 0x1b
        /*006e*/ 	.short	0x00ff


	//----- nvinfo : EIATTR_NUM_BARRIERS
	.align		4
        /*0070*/ 	.byte	0x02, 0x4c
        /*0072*/ 	.byte	0x01
	.zero		1


	//----- nvinfo : EIATTR_MERCURY_ISA_VERSION
	.align		4
        /*0074*/ 	.byte	0x03, 0x5f
        /*0076*/ 	.short	0x0101


	//----- nvinfo : EIATTR_COOP_GROUP_MASK_REGIDS
	.align		4
        /*0078*/ 	.byte	0x04, 0x29
        /*007a*/ 	.short	(.L_298 - .L_297)


	//   ....[0]....
.L_297:
        /*007c*/ 	.word	0xffffffff


	//   ....[1]....
        /*0080*/ 	.word	0xffffffff


	//   ....[2]....
        /*0084*/ 	.word	0xffffffff


	//   ....[3]....
        /*0088*/ 	.word	0xffffffff


	//   ....[4]....
        /*008c*/ 	.word	0xffffffff


	//   ....[5]....
        /*0090*/ 	.word	0xffffffff


	//   ....[6]....
        /*0094*/ 	.word	0xffffffff


	//   ....[7]....
        /*0098*/ 	.word	0xffffffff


	//   ....[8]....
        /*009c*/ 	.word	0xffffffff


	//   ....[9]....
        /*00a0*/ 	.word	0xffffffff


	//   ....[10]....
        /*00a4*/ 	.word	0xffffffff


	//   ....[11]....
        /*00a8*/ 	.word	0xffffffff


	//   ....[12]....
        /*00ac*/ 	.word	0xffffffff


	//   ....[13]....
        /*00b0*/ 	.word	0xffffffff


	//   ....[14]....
        /*00b4*/ 	.word	0xffffffff


	//   ....[15]....
        /*00b8*/ 	.word	0xffffffff


	//   ....[16]....
        /*00bc*/ 	.word	0xffffffff


	//   ....[17]....
        /*00c0*/ 	.word	0xffffffff


	//   ....[18]....
        /*00c4*/ 	.word	0xffffffff


	//   ....[19]....
        /*00c8*/ 	.word	0xffffffff


	//   ....[20]....
        /*00cc*/ 	.word	0xffffffff


	//   ....[21]....
        /*00d0*/ 	.word	0xffffffff


	//   ....[22]....
        /*00d4*/ 	.word	0xffffffff


	//   ....[23]....
        /*00d8*/ 	.word	0xffffffff


	//   ....[24]....
        /*00dc*/ 	.word	0xffffffff


	//   ....[25]....
        /*00e0*/ 	.word	0xffffffff


	//   ....[26]....
        /*00e4*/ 	.word	0xffffffff


	//   ....[27]....
        /*00e8*/ 	.word	0xffffffff


	//   ....[28]....
        /*00ec*/ 	.word	0xffffffff


	//   ....[29]....
        /*00f0*/ 	.word	0xffffffff


	//----- nvinfo : EIATTR_COOP_GROUP_INSTR_OFFSETS
	.align		4
.L_298:
        /*00f4*/ 	.byte	0x04, 0x28
        /*00f6*/ 	.short	(.L_300 - .L_299)


	//   ....[0]....
.L_299:
        /*00f8*/ 	.word	0x00000b00


	//   ....[1]....
        /*00fc*/ 	.word	0x00000b30


	//   ....[2]....
        /*0100*/ 	.word	0x00000b90


	//   ....[3]....
        /*0104*/ 	.word	0x00000be0


	//   ....[4]....
        /*0108*/ 	.word	0x00000c00


	//   ....[5]....
        /*010c*/ 	.word	0x00000db0


	//   ....[6]....
        /*0110*/ 	.word	0x00000de0


	//   ....[7]....
        /*0114*/ 	.word	0x00000e30


	//   ....[8]....
        /*0118*/ 	.word	0x00000e80


	//   ....[9]....
        /*011c*/ 	.word	0x00000ea0


	//   ....[10]....
        /*0120*/ 	.word	0x00001e30


	//   ....[11]....
        /*0124*/ 	.word	0x00001e60


	//   ....[12]....
        /*0128*/ 	.word	0x00001ed0


	//   ....[13]....
        /*012c*/ 	.word	0x00001f10


	//   ....[14]....
        /*0130*/ 	.word	0x00001f30


	//   ....[15]....
        /*0134*/ 	.word	0x00002ad0


	//   ....[16]....
        /*0138*/ 	.word	0x00002b00


	//   ....[17]....
        /*013c*/ 	.word	0x00002b60


	//   ....[18]....
        /*0140*/ 	.word	0x00002bb0


	//   ....[19]....
        /*0144*/ 	.word	0x00002bd0


	//   ....[20]....
        /*0148*/ 	.word	0x00002d80


	//   ....[21]....
        /*014c*/ 	.word	0x00002db0


	//   ....[22]....
        /*0150*/ 	.word	0x00002e00


	//   ....[23]....
        /*0154*/ 	.word	0x00002e50


	//   ....[24]....
        /*0158*/ 	.word	0x00002e70


	//   ....[25]....
        /*015c*/ 	.word	0x00003f80


	//   ....[26]....
        /*0160*/ 	.word	0x00003fc0


	//   ....[27]....
        /*0164*/ 	.word	0x00004020


	//   ....[28]....
        /*0168*/ 	.word	0x00004070


	//   ....[29]....
        /*016c*/ 	.word	0x00004090


	//----- nvinfo : EIATTR_VRC_CTA_INIT_COUNT
	.align		4
.L_300:
        /*0170*/ 	.byte	0x02, 0x4a
	.zero		1
	.zero		1


	//----- nvinfo : EIATTR_EXIT_INSTR_OFFSETS
	.align		4
        /*0174*/ 	.byte	0x04, 0x1c
        /*0176*/ 	.short	(.L_302 - .L_301)


	//   ....[0]....
.L_301:
        /*0178*/ 	.word	0x000041d0


	//   ....[1]....
        /*017c*/ 	.word	0x00004230


	//----- nvinfo : EIATTR_MAX_THREADS
	.align		4
.L_302:
        /*0180*/ 	.byte	0x04, 0x05
        /*0182*/ 	.short	(.L_304 - .L_303)
.L_303:
        /*0184*/ 	.word	0x00000100
        /*0188*/ 	.word	0x00000001
        /*018c*/ 	.word	0x00000001


	//----- nvinfo : EIATTR_CRS_STACK_SIZE
	.align		4
.L_304:
        /*0190*/ 	.byte	0x04, 0x1e
        /*0192*/ 	.short	(.L_306 - .L_305)
.L_305:
        /*0194*/ 	.word	0x00000000


	//----- nvinfo : EIATTR_CBANK_PARAM_SIZE
	.align		4
.L_306:
        /*0198*/ 	.byte	0x03, 0x19
        /*019a*/ 	.short	0x0062


	//----- nvinfo : EIATTR_PARAM_CBANK
	.align		4
        /*019c*/ 	.byte	0x04, 0x0a
        /*019e*/ 	.short	(.L_308 - .L_307)
	.align		4
.L_307:
        /*01a0*/ 	.word	index@(.nv.constant0._ZN3cub18CUB_300001_SM_10006detail6reduce18DeviceReduceKernelINS2_10policy_hubIfyN4cuda3std3__44plusIvEEE10Policy1000EPfyS9_fNS7_10__identityEEEvT0_PT3_T1_NS0_13GridEvenShareISH_EET2_T4_)
        /*01a4*/ 	.short	0x0380
        /*01a6*/ 	.short	0x0062


	//----- nvinfo : EIATTR_SW_WAR
	.align		4
.L_308:
        /*01a8*/ 	.byte	0x04, 0x36
        /*01aa*/ 	.short	(.L_310 - .L_309)
.L_309:
        /*01ac*/ 	.word	0x00000008
.L_310:


//--------------------- .nv.info._ZN3cub18CUB_300001_SM_10006detail6reduce28DeviceReduceSingleTileKernelINS2_10policy_hubIfyN4cuda3std3__44plusIvEEE10Policy1000EPfSC_yS9_ffNS7_10__identityEEEvT0_T1_T2_T3_T4_T6_ --------------------------
	.section	.nv.info._ZN3cub18CUB_300001_SM_10006detail6reduce28DeviceReduceSingleTileKernelINS2_10policy_hubIfyN4cuda3std3__44plusIvEEE10Policy1000EPfSC_yS9_ffNS7_10__identityEEEvT0_T1_T2_T3_T4_T6_,"",@"SHT_CUDA_INFO"
	.sectionflags	@""
	.align	4


	//----- nvinfo : EIATTR_CUDA_API_VERSION
	.align		4
        /*0000*/ 	.byte	0x04, 0x37
        /*0002*/ 	.short	(.L_312 - .L_311)
.L_311:
        /*0004*/ 	.word	0x00000082


	//----- nvinfo : EIATTR_KPARAM_INFO
	.align		4
.L_312:
        /*0008*/ 	.byte	0x04, 0x17
        /*000a*/ 	.short	(.L_314 - .L_313)
.L_313:
        /*000c*/ 	.word	0x00000000
        /*0010*/ 	.short	0x0005
        /*0012*/ 	.short	0x0020
        /*0014*/ 	.byte	0x00, 0xf0, 0x05, 0x00


	//----- nvinfo : EIATTR_KPARAM_INFO
	.align		4
.L_314:
        /*0018*/ 	.byte	0x04, 0x17
        /*001a*/ 	.short	(.L_316 - .L_315)
.L_315:
        /*001c*/ 	.word	0x00000000
        /*0020*/ 	.short	0x0004
        /*0022*/ 	.short	0x001c
        /*0024*/ 	.byte	0x00, 0xf0, 0x11, 0x00


	//----- nvinfo : EIATTR_KPARAM_INFO
	.align		4
.L_316:
        /*0028*/ 	.byte	0x04, 0x17
        /*002a*/ 	.short	(.L_318 - .L_317)
.L_317:
        /*002c*/ 	.word	0x00000000
        /*0030*/ 	.short	0x0003
        /*0032*/ 	.short	0x0018
        /*0034*/ 	.byte	0x00, 0xf0, 0x05, 0x00


	//----- nvinfo : EIATTR_KPARAM_INFO
	.align		4
.L_318:
        /*0038*/ 	.byte	0x04, 0x17
        /*003a*/ 	.short	(.L_320 - .L_319)
.L_319:
        /*003c*/ 	.word	0x00000000
        /*0040*/ 	.short	0x0002
        /*0042*/ 	.short	0x0010
        /*0044*/ 	.byte	0x00, 0xf0, 0x21, 0x00


	//----- nvinfo : EIATTR_KPARAM_INFO
	.align		4
.L_320:
        /*0048*/ 	.byte	0x04, 0x17
        /*004a*/ 	.short	(.L_322 - .L_321)
.L_321:
        /*004c*/ 	.word	0x00000000
        /*0050*/ 	.short	0x0001
        /*0052*/ 	.short	0x0008
        /*0054*/ 	.byte	0x00, 0xf5, 0x21, 0x00


	//----- nvinfo : EIATTR_KPARAM_INFO
	.align		4
.L_322:
        /*0058*/ 	.byte	0x04, 0x17
        /*005a*/ 	.short	(.L_324 - .L_323)
.L_323:
        /*005c*/ 	.word	0x00000000
        /*0060*/ 	.short	0x0000
        /*0062*/ 	.short	0x0000
        /*0064*/ 	.byte	0x00, 0xf5, 0x21, 0x00


	//----- nvinfo : EIATTR_SPARSE_MMA_MASK
	.align		4
.L_324:
        /*0068*/ 	.byte	0x03, 0x50
        /*006a*/ 	.short	0x0000


	//----- nvinfo : EIATTR_MAXREG_COUNT
	.align		4
        /*006c*/ 	.byte	0x03, 0x1b
        /*006e*/ 	.short	0x00ff


	//----- nvinfo : EIATTR_NUM_BARRIERS
	.align		4
        /*0070*/ 	.byte	0x02, 0x4c
        /*0072*/ 	.byte	0x01
	.zero		1


	//----- nvinfo : EIATTR_MERCURY_ISA_VERSION
	.align		4
        /*0074*/ 	.byte	0x03, 0x5f
        /*0076*/ 	.short	0x0101


	//----- nvinfo : EIATTR_COOP_GROUP_MASK_REGIDS
	.align		4
        /*0078*/ 	.byte	0x04, 0x29
        /*007a*/ 	.short	(.L_326 - .L_325)


	//   ....[0]....
.L_325:
        /*007c*/ 	.word	0xffffffff


	//   ....[1]....
        /*0080*/ 	.word	0xffffffff


	//   ....[2]....
        /*0084*/ 	.word	0xffffffff


	//   ....[3]....
        /*0088*/ 	.word	0xffffffff


	//   ....[4]....
        /*008c*/ 	.word	0xffffffff


	//   ....[5]....
        /*0090*/ 	.word	0xffffffff


	//   ....[6]....
        /*0094*/ 	.word	0xffffffff


	//   ....[7]....
        /*0098*/ 	.word	0xffffffff


	//   ....[8]....
        /*009c*/ 	.word	0xffffffff


	//   ....[9]....
        /*00a0*/ 	.word	0xffffffff


	//   ....[10]....
        /*00a4*/ 	.word	0xffffffff


	//   ....[11]....
        /*00a8*/ 	.word	0xffffffff


	//   ....[12]....
        /*00ac*/ 	.word	0xffffffff


	//   ....[13]....
        /*00b0*/ 	.word	0xffffffff


	//   ....[14]....
        /*00b4*/ 	.word	0xffffffff


	//   ....[15]....
        /*00b8*/ 	.word	0xffffffff


	//   ....[16]....
        /*00bc*/ 	.word	0xffffffff


	//   ....[17]....
        /*00c0*/ 	.word	0xffffffff


	//   ....[18]....
        /*00c4*/ 	.word	0xffffffff


	//   ....[19]....
        /*00c8*/ 	.word	0xffffffff


	//   ....[20]....
        /*00cc*/ 	.word	0xffffffff


	//   ....[21]....
        /*00d0*/ 	.word	0xffffffff


	//   ....[22]....
        /*00d4*/ 	.word	0xffffffff


	//   ....[23]....
        /*00d8*/ 	.word	0xffffffff


	//   ....[24]....
        /*00dc*/ 	.word	0xffffffff


	//   ....[25]....
        /*00e0*/ 	.word	0xffffffff


	//   ....[26]....
        /*00e4*/ 	.word	0xffffffff


	//   ....[27]....
        /*00e8*/ 	.word	0xffffffff


	//   ....[28]....
        /*00ec*/ 	.word	0xffffffff


	//   ....[29]....
        /*00f0*/ 	.word	0xffffffff


	//----- nvinfo : EIATTR_COOP_GROUP_INSTR_OFFSETS
	.align		4
.L_326:
        /*00f4*/ 	.byte	0x04, 0x28
        /*00f6*/ 	.short	(.L_328 - .L_327)


	//   ....[0]....
.L_327:
        /*00f8*/ 	.word	0x000009a0


	//   ....[1]....
        /*00fc*/ 	.word	0x000009e0


	//   ....[2]....
        /*0100*/ 	.word	0x00000a40


	//   ....[3]....
        /*0104*/ 	.word	0x00000a90


	//   ....[4]....
        /*0108*/ 	.word	0x00000ab0


	//   ....[5]....
        /*010c*/ 	.word	0x00000c60


	//   ....[6]....
        /*0110*/ 	.word	0x00000cb0


	//   ....[7]....
        /*0114*/ 	.word	0x00000cf0


	//   ....[8]....
        /*0118*/ 	.word	0x00000d30


	//   ....[9]....
        /*011c*/ 	.word	0x00000d50


	//   ....[10]....
        /*0120*/ 	.word	0x00001b40


	//   ....[11]....
        /*0124*/ 	.word	0x00001b80


	//   ....[12]....
        /*0128*/ 	.word	0x00001be0


	//   ....[13]....
        /*012c*/ 	.word	0x00001c30


	//   ....[14]....
        /*0130*/ 	.word	0x00001c50


	//   ....[15]....
        /*0134*/ 	.word	0x000025f0


	//   ....[16]....
        /*0138*/ 	.word	0x00002630


	//   ....[17]....
        /*013c*/ 	.word	0x00002690


	//   ....[18]....
        /*0140*/ 	.word	0x000026e0


	//   ....[19]....
        /*0144*/ 	.word	0x00002700


	//   ....[20]....
        /*0148*/ 	.word	0x000028b0


	//   ....[21]....
        /*014c*/ 	.word	0x00002900


	//   ....[22]....
        /*0150*/ 	.word	0x00002940


	//   ....[23]....
        /*0154*/ 	.word	0x00002980


	//   ....[24]....
        /*0158*/ 	.word	0x000029a0


	//   ....[25]....
        /*015c*/ 	.word	0x00003900


	//   ....[26]....
        /*0160*/ 	.word	0x00003940


	//   ....[27]....
        /*0164*/ 	.word	0x000039a0


	//   ....[28]....
        /*0168*/ 	.word	0x000039f0


	//   ....[29]....
        /*016c*/ 	.word	0x00003a10


	//----- nvinfo : EIATTR_VRC_CTA_INIT_COUNT
	.align		4
.L_328:
        /*0170*/ 	.byte	0x02, 0x4a
	.zero		1
	.zero		1


	//----- nvinfo : EIATTR_EXIT_INSTR_OFFSETS
	.align		4
        /*0174*/ 	.byte	0x04, 0x1c
        /*0176*/ 	.short	(.L_330 - .L_329)


	//   ....[0]....
.L_329:
        /*0178*/ 	.word	0x000000a0


	//   ....[1]....
        /*017c*/ 	.word	0x000000e0


	//   ....[2]....
        /*0180*/ 	.word	0x00003b40


	//   ....[3]....
        /*0184*/ 	.word	0x00003b90


	//----- nvinfo : EIATTR_MAX_THREADS
	.align		4
.L_330:
        /*0188*/ 	.byte	0x04, 0x05
        /*018a*/ 	.short	(.L_332 - .L_331)
.L_331:
        /*018c*/ 	.word	0x00000100
        /*0190*/ 	.word	0x00000001
        /*0194*/ 	.word	0x00000001


	//----- nvinfo : EIATTR_CRS_STACK_SIZE
	.align		4
.L_332:
        /*0198*/ 	.byte	0x04, 0x1e
        /*019a*/ 	.short	(.L_334 - .L_333)
.L_333:
        /*019c*/ 	.word	0x00000000


	//----- nvinfo : EIATTR_CBANK_PARAM_SIZE
	.align		4
.L_334:
        /*01a0*/ 	.byte	0x03, 0x19
        /*01a2*/ 	.short	0x0021


	//----- nvinfo : EIATTR_PARAM_CBANK
	.align		4
        /*01a4*/ 	.byte	0x04, 0x0a
        /*01a6*/ 	.short	(.L_336 - .L_335)
	.align		4
.L_335:
        /*01a8*/ 	.word	index@(.nv.constant0._ZN3cub18CUB_300001_SM_10006detail6reduce28DeviceReduceSingleTileKernelINS2_10policy_hubIfyN4cuda3std3__44plusIvEEE10Policy1000EPfSC_yS9_ffNS7_10__identityEEEvT0_T1_T2_T3_T4_T6_)
        /*01ac*/ 	.short	0x0380
        /*01ae*/ 	.short	0x0021


	//----- nvinfo : EIATTR_SW_WAR
	.align		4
.L_336:
        /*01b0*/ 	.byte	0x04, 0x36
        /*01b2*/ 	.short	(.L_338 - .L_337)
.L_337:
        /*01b4*/ 	.word	0x00000008
.L_338:


//--------------------- .nv.info._ZN3cub18CUB_300001_SM_10006detail6reduce28DeviceReduceSingleTileKernelINS2_10policy_hubIN6thrust24THRUST_300001_SM_1000_NS7complexIfEEyN4cuda3std3__44plusIvEEE10Policy1000EPS8_SG_iSD_S8_S8_NSB_10__identityEEEvT0_T1_T2_T3_T4_T6_ --------------------------
	.section	.nv.info._ZN3cub18CUB_300001_SM_10006detail6reduce28DeviceReduceSingleTileKernelINS2_10policy_hubIN6thrust24THRUST_300001_SM_1000_NS7complexIfEEyN4cuda3std3__44plusIvEEE10Policy1000EPS8_SG_iSD_S8_S8_NSB_10__identityEEEvT0_T1_T2_T3_T4_T6_,"",@"SHT_CUDA_INFO"
	.sectionflags	@""
	.align	4


	//----- nvinfo : EIATTR_CUDA_API_VERSION
	.align		4
        /*0000*/ 	.byte	0x04, 0x37
        /*0002*/ 	.short	(.L_340 - .L_339)
.L_339:
        /*0004*/ 	.word	0x00000082


	//----- nvinfo : EIATTR_KPARAM_INFO
	.align		4
.L_340:
        /*0008*/ 	.byte	0x04, 0x17
        /*000a*/ 	.short	(.L_342 - .L_341)
.L_341:
        /*000c*/ 	.word	0x00000000
        /*0010*/ 	.short	0x0005
        /*0012*/ 	.short	0x0020
        /*0014*/ 	.byte	0x00, 0xf0, 0x05, 0x00


	//----- nvinfo : EIATTR_KPARAM_INFO
	.align		4
.L_342:
        /*0018*/ 	.byte	0x04, 0x17
        /*001a*/ 	.short	(.L_344 - .L_343)
.L_343:
        /*001c*/ 	.word	0x00000000
        /*0020*/ 	.short	0x0004
        /*0022*/ 	.short	0x0018
        /*0024*/ 	.byte	0x00, 0xf0, 0x21, 0x00


	//----- nvinfo : EIATTR_KPARAM_INFO
	.align		4
.L_344:
        /*0028*/ 	.byte	0x04, 0x17
        /*002a*/ 	.short	(.L_346 - .L_345)
.L_345:
        /*002c*/ 	.word	0x00000000
        /*0030*/ 	.short	0x0003
        /*0032*/ 	.short	0x0014
        /*0034*/ 	.byte	0x00, 0xf0, 0x05, 0x00


	//----- nvinfo : EIATTR_KPARAM_INFO
	.align		4
.L_346:
        /*0038*/ 	.byte	0x04, 0x17
        /*003a*/ 	.short	(.L_348 - .L_347)
.L_347:
        /*003c*/ 	.word	0x00000000
        /*0040*/ 	.short	0x0002
        /*0042*/ 	.short	0x0010
        /*0044*/ 	.byte	0x00, 0xf0, 0x11, 0x00


	//----- nvinfo : EIATTR_KPARAM_INFO
	.align		4
.L_348:
        /*0048*/ 	.byte	0x04, 0x17
        /*004a*/ 	.short	(.L_350 - .L_349)
.L_349:
        /*004c*/ 	.word	0x00000000
        /*0050*/ 	.short	0x0001
        /*0052*/ 	.short	0x0008
        /*0054*/ 	.byte	0x00, 0xf5, 0x21, 0x00


	//----- nvinfo : EIATTR_KPARAM_INFO
	.align		4
.L_350:
        /*0058*/ 	.byte	0x04, 0x17
        /*005a*/ 	.short	(.L_352 - .L_351)
.L_351:
        /*005c*/ 	.word	0x00000000
        /*0060*/ 	.short	0x0000
        /*0062*/ 	.short	0x0000
        /*0064*/ 	.byte	0x00, 0xf5, 0x21, 0x00


	//----- nvinfo : EIATTR_SPARSE_MMA_MASK
	.align		4
.L_352:
        /*0068*/ 	.byte	0x03, 0x50
        /*006a*/ 	.short	0x0000


	//----- nvinfo : EIATTR_MAXREG_COUNT
	.align		4
        /*006c*/ 	.byte	0x03, 0x1b
        /*006e*/ 	.short	0x0080


	//----- nvinfo : EIATTR_NUM_BARRIERS
	.align		4
        /*0070*/ 	.byte	0x02, 0x4c
        /*0072*/ 	.byte	0x01
	.zero		1


	//----- nvinfo : EIATTR_MERCURY_ISA_VERSION
	.align		4
        /*0074*/ 	.byte	0x03, 0x5f
        /*0076*/ 	.short	0x0101


	//----- nvinfo : EIATTR_COOP_GROUP_MASK_REGIDS
	.align		4
        /*0078*/ 	.byte	0x04, 0x29
        /*007a*/ 	.short	(.L_354 - .L_353)


	//   ....[0]....
.L_353:
        /*007c*/ 	.word	0xffffffff


	//   ....[1]....
        /*0080*/ 	.word	0xffffffff


	//   ....[2]....
        /*0084*/ 	.word	0xffffffff


	//   ....[3]....
        /*0088*/ 	.word	0xffffffff


	//   ....[4]....
        /*008c*/ 	.word	0xffffffff


	//   ....[5]....
        /*0090*/ 	.word	0xffffffff


	//   ....[6]....
        /*0094*/ 	.word	0xffffffff


	//   ....[7]....
        /*0098*/ 	.word	0xffffffff


	//   ....[8]....
        /*009c*/ 	.word	0xffffffff


	//   ....[9]....
        /*00a0*/ 	.word	0xffffffff


	//   ....[10]....
        /*00a4*/ 	.word	0xffffffff


	//   ....[11]....
        /*00a8*/ 	.word	0xffffffff


	//   ....[12]....
        /*00ac*/ 	.word	0xffffffff


	//   ....[13]....
        /*00b0*/ 	.word	0xffffffff


	//   ....[14]....
        /*00b4*/ 	.word	0xffffffff


	//   ....[15]....
        /*00b8*/ 	.word	0xffffffff


	//   ....[16]....
        /*00bc*/ 	.word	0xffffffff


	//   ....[17]....
        /*00c0*/ 	.word	0xffffffff


	//   ....[18]....
        /*00c4*/ 	.word	0xffffffff


	//   ....[19]....
        /*00c8*/ 	.word	0xffffffff


	//   ....[20]....
        /*00cc*/ 	.word	0xffffffff


	//   ....[21]....
        /*00d0*/ 	.word	0xffffffff


	//   ....[22]....
        /*00d4*/ 	.word	0xffffffff


	//   ....[23]....
        /*00d8*/ 	.word	0xffffffff


	//   ....[24]....
        /*00dc*/ 	.word	0xffffffff


	//   ....[25]....
        /*00e0*/ 	.word	0xffffffff


	//   ....[26]....
        /*00e4*/ 	.word	0xffffffff


	//   ....[27]....
        /*00e8*/ 	.word	0xffffffff


	//   ....[28]....
        /*00ec*/ 	.word	0xffffffff


	//   ....[29]....
        /*00f0*/ 	.word	0xffffffff


	//----- nvinfo : EIATTR_COOP_GROUP_INSTR_OFFSETS
	.align		4
.L_354:
        /*00f4*/ 	.byte	0x04, 0x28
        /*00f6*/ 	.short	(.L_356 - .L_355)


	//   ....[0]....
.L_355:
        /*00f8*/ 	.word	0x00000b50


	//   ....[1]....
        /*00fc*/ 	.word	0x00000b60


	//   ....[2]....
        /*0100*/ 	.word	0x00000be0


	//   ....[3]....
        /*0104*/ 	.word	0x00000bf0


	//   ....[4]....
        /*0108*/ 	.word	0x00000c60


	//   ....[5]....
        /*010c*/ 	.word	0x00000c80


	//   ....[6]....
        /*0110*/ 	.word	0x00000cd0


	//   ....[7]....
        /*0114*/ 	.word	0x00000cf0


	//   ....[8]....
        /*0118*/ 	.word	0x00000d20


	//   ....[9]....
        /*011c*/ 	.word	0x00000d40


	//   ....[10]....
        /*0120*/ 	.word	0x000010e0


	//   ....[11]....
        /*0124*/ 	.word	0x000010f0


	//   ....[12]....
        /*0128*/ 	.word	0x00001160


	//   ....[13]....
        /*012c*/ 	.word	0x00001190


	//   ....[14]....
        /*0130*/ 	.word	0x000011e0


	//   ....[15]....
        /*0134*/ 	.word	0x00001210


	//   ....[16]....
        /*0138*/ 	.word	0x00001240


	//   ....[17]....
        /*013c*/ 	.word	0x00001270


	//   ....[18]....
        /*0140*/ 	.word	0x000012a0


	//   ....[19]....
        /*0144*/ 	.word	0x000012d0


	//   ....[20]....
        /*0148*/ 	.word	0x000024f0


	//   ....[21]....
        /*014c*/ 	.word	0x00002500


	//   ....[22]....
        /*0150*/ 	.word	0x00002590


	//   ....[23]....
        /*0154*/ 	.word	0x000025b0


	//   ....[24]....
        /*0158*/ 	.word	0x000025e0


	//   ....[25]....
        /*015c*/ 	.word	0x00002610


	//   ....[26]....
        /*0160*/ 	.word	0x00002650


	//   ....[27]....
        /*0164*/ 	.word	0x00002670


	//   ....[28]....
        /*0168*/ 	.word	0x000026a0


	//   ....[29]....
        /*016c*/ 	.word	0x000026c0


	//----- nvinfo : EIATTR_VRC_CTA_INIT_COUNT
	.align		4
.L_356:
        /*0170*/ 	.byte	0x02, 0x4a
	.zero		1
	.zero		1


	//----- nvinfo : EIATTR_EXIT_INSTR_OFFSETS
	.align		4
        /*0174*/ 	.byte	0x04, 0x1c
        /*0176*/ 	.short	(.L_358 - .L_357)


	//   ....[0]....
.L_357:
        /*0178*/ 	.word	0x00000080


	//   ....[1]....
        /*017c*/ 	.word	0x000000c0


	//   ....[2]....
        /*0180*/ 	.word	0x000029f0


	//   ....[3]....
        /*0184*/ 	.word	0x00002a50


	//----- nvinfo : EIATTR_MAX_THREADS
	.align		4
.L_358:
        /*0188*/ 	.byte	0x04, 0x05
        /*018a*/ 	.short	(.L_360 - .L_359)
.L_359:
        /*018c*/ 	.word	0x00000200
        /*0190*/ 	.word	0x00000001
        /*0194*/ 	.word	0x00000001


	//----- nvinfo : EIATTR_CRS_STACK_SIZE
	.align		4
.L_360:
        /*0198*/ 	.byte	0x04, 0x1e
        /*019a*/ 	.short	(.L_362 - .L_361)
.L_361:
        /*019c*/ 	.word	0x00000000


	//----- nvinfo : EIATTR_CBANK_PARAM_SIZE
	.align		4
.L_362:
        /*01a0*/ 	.byte	0x03, 0x19
        /*01a2*/ 	.short	0x0021


	//----- nvinfo : EIATTR_PARAM_CBANK
	.align		4
        /*01a4*/ 	.byte	0x04, 0x0a
        /*01a6*/ 	.short	(.L_364 - .L_363)
	.align		4
.L_363:
        /*01a8*/ 	.word	index@(.nv.constant0._ZN3cub18CUB_300001_SM_10006detail6reduce28DeviceReduceSingleTileKernelINS2_10policy_hubIN6thrust24THRUST_300001_SM_1000_NS7complexIfEEyN4cuda3std3__44plusIvEEE10Policy1000EPS8_SG_iSD_S8_S8_NSB_10__identityEEEvT0_T1_T2_T3_T4_T6_)
        /*01ac*/ 	.short	0x0380
        /*01ae*/ 	.short	0x0021


	//----- nvinfo : EIATTR_SW_WAR
	.align		4
.L_364:
        /*01b0*/ 	.byte	0x04, 0x36
        /*01b2*/ 	.short	(.L_366 - .L_365)
.L_365:
        /*01b4*/ 	.word	0x00000008
.L_366:


//--------------------- .nv.info._ZN3cub18CUB_300001_SM_10006detail6reduce18DeviceReduceKernelINS2_10policy_hubIN6thrust24THRUST_300001_SM_1000_NS7complexIfEEyN4cuda3std3__44plusIvEEE10Policy1000EPS8_ySD_S8_NSB_10__identityEEEvT0_PT3_T1_NS0_13GridEvenShareISL_EET2_T4_ --------------------------
	.section	.nv.info._ZN3cub18CUB_300001_SM_10006detail6reduce18DeviceReduceKernelINS2_10policy_hubIN6thrust24THRUST_300001_SM_1000_NS7complexIfEEyN4cuda3std3__44plusIvEEE10Policy1000EPS8_ySD_S8_NSB_10__identityEEEvT0_PT3_T1_NS0_13GridEvenShareISL_EET2_T4_,"",@"SHT_CUDA_INFO"
	.sectionflags	@""
	.align	4


	//----- nvinfo : EIATTR_CUDA_API_VERSION
	.align		4
        /*0000*/ 	.byte	0x04, 0x37
        /*0002*/ 	.short	(.L_368 - .L_367)
.L_367:
        /*0004*/ 	.word	0x00000082


	//----- nvinfo : EIATTR_KPARAM_INFO
	.align		4
.L_368:
        /*0008*/ 	.byte	0x04, 0x17
        /*000a*/ 	.short	(.L_370 - .L_369)
.L_369:
        /*000c*/ 	.word	0x00000000
        /*0010*/ 	.short	0x0005
        /*0012*/ 	.short	0x0061
        /*0014*/ 	.byte	0x00, 0xf0, 0x05, 0x00


	//----- nvinfo : EIATTR_KPARAM_INFO
	.align		4
.L_370:
        /*0018*/ 	.byte	0x04, 0x17
        /*001a*/ 	.short	(.L_372 - .L_371)
.L_371:
        /*001c*/ 	.word	0x00000000
        /*0020*/ 	.short	0x0004
        /*0022*/ 	.short	0x0060
        /*0024*/ 	.byte	0x00, 0xf0, 0x05, 0x00


	//----- nvinfo : EIATTR_KPARAM_INFO
	.align		4
.L_372:
        /*0028*/ 	.byte	0x04, 0x17
        /*002a*/ 	.short	(.L_374 - .L_373)
.L_373:
        /*002c*/ 	.word	0x00000000
        /*0030*/ 	.short	0x0003
        /*0032*/ 	.short	0x0018
        /*0034*/ 	.byte	0x00, 0xf0, 0x21, 0x01


	//----- nvinfo : EIATTR_KPARAM_INFO
	.align		4
.L_374:
        /*0038*/ 	.byte	0x04, 0x17
        /*003a*/ 	.short	(.L_376 - .L_375)
.L_375:
        /*003c*/ 	.word	0x00000000
        /*0040*/ 	.short	0x0002
        /*0042*/ 	.short	0x0010
        /*0044*/ 	.byte	0x00, 0xf0, 0x21, 0x00


	//----- nvinfo : EIATTR_KPARAM_INFO
	.align		4
.L_376:
        /*0048*/ 	.byte	0x04, 0x17
        /*004a*/ 	.short	(.L_378 - .L_377)
.L_377:
        /*004c*/ 	.word	0x00000000
        /*0050*/ 	.short	0x0001
        /*0052*/ 	.short	0x0008
        /*0054*/ 	.byte	0x00, 0xf5, 0x21, 0x00


	//----- nvinfo : EIATTR_KPARAM_INFO
	.align		4
.L_378:
        /*0058*/ 	.byte	0x04, 0x17
        /*005a*/ 	.short	(.L_380 - .L_379)
.L_379:
        /*005c*/ 	.word	0x00000000
        /*0060*/ 	.short	0x0000
        /*0062*/ 	.short	0x0000
        /*0064*/ 	.byte	0x00, 0xf5, 0x21, 0x00


	//----- nvinfo : EIATTR_SPARSE_MMA_MASK
	.align		4
.L_380:
        /*0068*/ 	.byte	0x03, 0x50
        /*006a*/ 	.short	0x0000


	//----- nvinfo : EIATTR_MAXREG_COUNT
	.align		4
        /*006c*/ 	.byte	0x03, 0x1b
        /*006e*/ 	.short	0x0080


	//----- nvinfo : EIATTR_NUM_BARRIERS
	.align		4
        /*0070*/ 	.byte	0x02, 0x4c
        /*0072*/ 	.byte	0x01
	.zero		1


	//----- nvinfo : EIATTR_MERCURY_ISA_VERSION
	.align		4
        /*0074*/ 	.byte	0x03, 0x5f
        /*0076*/ 	.short	0x0101


	//----- nvinfo : EIATTR_COOP_GROUP_MASK_REGIDS
	.align		4
        /*0078*/ 	.byte	0x04, 0x29
        /*007a*/ 	.short	(.L_382 - .L_381)


	//   ....[0]....
.L_381:
        /*007c*/ 	.word	0xffffffff


	//   ....[1]....
        /*0080*/ 	.word	0xffffffff


	//   ....[2]....
        /*0084*/ 	.word	0xffffffff


	//   ....[3]....
        /*0088*/ 	.word	0xffffffff


	//   ....[4]....
        /*008c*/ 	.word	0xffffffff


	//   ....[5]....
        /*0090*/ 	.word	0xffffffff


	//   ....[6]....
        /*0094*/ 	.word	0xffffffff


	//   ....[7]....
        /*0098*/ 	.word	0xffffffff


	//   ....[8]....
        /*009c*/ 	.word	0xffffffff


	//   ....[9]....
        /*00a0*/ 	.word	0xffffffff


	//   ....[10]....
        /*00a4*/ 	.word	0xffffffff


	//   ....[11]....
        /*00a8*/ 	.word	0xffffffff


	//   ....[12]....
        /*00ac*/ 	.word	0xffffffff


	//   ....[13]....
        /*00b0*/ 	.word	0xffffffff


	//   ....[14]....
        /*00b4*/ 	.word	0xffffffff


	//   ....[15]....
        /*00b8*/ 	.word	0xffffffff


	//   ....[16]....
        /*00bc*/ 	.word	0xffffffff


	//   ....[17]....
        /*00c0*/ 	.word	0xffffffff


	//   ....[18]....
        /*00c4*/ 	.word	0xffffffff


	//   ....[19]....
        /*00c8*/ 	.word	0xffffffff


	//   ....[20]....
        /*00cc*/ 	.word	0xffffffff


	//   ....[21]....
        /*00d0*/ 	.word	0xffffffff


	//   ....[22]....
        /*00d4*/ 	.word	0xffffffff


	//   ....[23]....
        /*00d8*/ 	.word	0xffffffff


	//   ....[24]....
        /*00dc*/ 	.word	0xffffffff


	//   ....[25]....
        /*00e0*/ 	.word	0xffffffff


	//   ....[26]....
        /*00e4*/ 	.word	0xffffffff


	//   ....[27]....
        /*00e8*/ 	.word	0xffffffff


	//   ....[28]....
        /*00ec*/ 	.word	0xffffffff


	//   ....[29]....
        /*00f0*/ 	.word	0xffffffff


	//----- nvinfo : EIATTR_COOP_GROUP_INSTR_OFFSETS
	.align		4
.L_382:
        /*00f4*/ 	.byte	0x04, 0x28
        /*00f6*/ 	.short	(.L_384 - .L_383)


	//   ....[0]....
.L_383:
        /*00f8*/ 	.word	0x00000b90


	//   ....[1]....
        /*00fc*/ 	.word	0x00000ba0


	//   ....[2]....
        /*0100*/ 	.word	0x00000c20


	//   ....[3]....
        /*0104*/ 	.word	0x00000c30


	//   ....[4]....
        /*0108*/ 	.word	0x00000c80


	//   ....[5]....
        /*010c*/ 	.word	0x00000cb0


	//   ....[6]....
        /*0110*/ 	.word	0x00000cf0


	//   ....[7]....
        /*0114*/ 	.word	0x00000d10


	//   ....[8]....
        /*0118*/ 	.word	0x00000d60


	//   ....[9]....
        /*011c*/ 	.word	0x00000d80


	//   ....[10]....
        /*0120*/ 	.word	0x00001120


	//   ....[11]....
        /*0124*/ 	.word	0x00001130


	//   ....[12]....
        /*0128*/ 	.word	0x000011a0


	//   ....[13]....
        /*012c*/ 	.word	0x000011c0


	//   ....[14]....
        /*0130*/ 	.word	0x00001200


	//   ....[15]....
        /*0134*/ 	.word	0x00001230


	//   ....[16]....
        /*0138*/ 	.word	0x00001260


	//   ....[17]....
        /*013c*/ 	.word	0x00001290


	//   ....[18]....
        /*0140*/ 	.word	0x000012e0


	//   ....[19]....
        /*0144*/ 	.word	0x00001310


	//   ....[20]....
        /*0148*/ 	.word	0x00002680


	//   ....[21]....
        /*014c*/ 	.word	0x00002690


	//   ....[22]....
        /*0150*/ 	.word	0x00002720


	//   ....[23]....
        /*0154*/ 	.word	0x00002740


	//   ....[24]....
        /*0158*/ 	.word	0x00002770


	//   ....[25]....
        /*015c*/ 	.word	0x000027a0


	//   ....[26]....
        /*0160*/ 	.word	0x000027e0


	//   ....[27]....
        /*0164*/ 	.word	0x00002800


	//   ....[28]....
        /*0168*/ 	.word	0x00002830


	//   ....[29]....
        /*016c*/ 	.word	0x00002850


	//----- nvinfo : EIATTR_VRC_CTA_INIT_COUNT
	.align		4
.L_384:
        /*0170*/ 	.byte	0x02, 0x4a
	.zero		1
	.zero		1


	//----- nvinfo : EIATTR_EXIT_INSTR_OFFSETS
	.align		4
        /*0174*/ 	.byte	0x04, 0x1c
        /*0176*/ 	.short	(.L_386 - .L_385)


	//   ....[0]....
.L_385:
        /*0178*/ 	.word	0x00002b80


	//   ....[1]....
        /*017c*/ 	.word	0x00002be0


	//----- nvinfo : EIATTR_MAX_THREADS
	.align		4
.L_386:
        /*0180*/ 	.byte	0x04, 0x05
        /*0182*/ 	.short	(.L_388 - .L_387)
.L_387:
        /*0184*/ 	.word	0x00000200
        /*0188*/ 	.word	0x00000001
        /*018c*/ 	.word	0x00000001


	//----- nvinfo : EIATTR_CRS_STACK_SIZE
	.align		4
.L_388:
        /*0190*/ 	.byte	0x04, 0x1e
        /*0192*/ 	.short	(.L_390 - .L_389)
.L_389:
        /*0194*/ 	.word	0x00000000


	//----- nvinfo : EIATTR_CBANK_PARAM_SIZE
	.align		4
.L_390:
        /*0198*/ 	.byte	0x03, 0x19
        /*019a*/ 	.short	0x0062


	//----- nvinfo : EIATTR_PARAM_CBANK
	.align		4
        /*019c*/ 	.byte	0x04, 0x0a
        /*019e*/ 	.short	(.L_392 - .L_391)
	.align		4
.L_391:
        /*01a0*/ 	.word	index@(.nv.constant0._ZN3cub18CUB_300001_SM_10006detail6reduce18DeviceReduceKernelINS2_10policy_hubIN6thrust24THRUST_300001_SM_1000_NS7complexIfEEyN4cuda3std3__44plusIvEEE10Policy1000EPS8_ySD_S8_NSB_10__identityEEEvT0_PT3_T1_NS0_13GridEvenShareISL_EET2_T4_)
        /*01a4*/ 	.short	0x0380
        /*01a6*/ 	.short	0x0062


	//----- nvinfo : EIATTR_SW_WAR
	.align		4
.L_392:
        /*01a8*/ 	.byte	0x04, 0x36
        /*01aa*/ 	.short	(.L_394 - .L_393)
.L_393:
        /*01ac*/ 	.word	0x00000008
.L_394:


//--------------------- .nv.info._ZN3cub18CUB_300001_SM_10006detail6reduce28DeviceReduceSingleTileKernelINS2_10policy_hubIN6thrust24THRUST_300001_SM_1000_NS7complexIfEEyN4cuda3std3__44plusIvEEE10Policy1000EPS8_SG_ySD_S8_S8_NSB_10__identityEEEvT0_T1_T2_T3_T4_T6_ --------------------------
	.section	.nv.info._ZN3cub18CUB_300001_SM_10006detail6reduce28DeviceReduceSingleTileKernelINS2_10policy_hubIN6thrust24THRUST_300001_SM_1000_NS7complexIfEEyN4cuda3std3__44plusIvEEE10Policy1000EPS8_SG_ySD_S8_S8_NSB_10__identityEEEvT0_T1_T2_T3_T4_T6_,"",@"SHT_CUDA_INFO"
	.sectionflags	@""
	.align	4


	//----- nvinfo : EIATTR_CUDA_API_VERSION
	.align		4
        /*0000*/ 	.byte	0x04, 0x37
        /*0002*/ 	.short	(.L_396 - .L_395)
.L_395:
        /*0004*/ 	.word	0x00000082


	//----- nvinfo : EIATTR_KPARAM_INFO
	.align		4
.L_396:
        /*0008*/ 	.byte	0x04, 0x17
        /*000a*/ 	.short	(.L_398 - .L_397)
.L_397:
        /*000c*/ 	.word	0x00000000
        /*0010*/ 	.short	0x0005
        /*0012*/ 	.short	0x0028
        /*0014*/ 	.byte	0x00, 0xf0, 0x05, 0x00


	//----- nvinfo : EIATTR_KPARAM_INFO
	.align		4
.L_398:
        /*0018*/ 	.byte	0x04, 0x17
        /*001a*/ 	.short	(.L_400 - .L_399)
.L_399:
        /*001c*/ 	.word	0x00000000
        /*0020*/ 	.short	0x0004
        /*0022*/ 	.short	0x0020
        /*0024*/ 	.byte	0x00, 0xf0, 0x21, 0x00


	//----- nvinfo : EIATTR_KPARAM_INFO
	.align		4
.L_400:
        /*0028*/ 	.byte	0x04, 0x17
        /*002a*/ 	.short	(.L_402 - .L_401)
.L_401:
        /*002c*/ 	.word	0x00000000
        /*0030*/ 	.short	0x0003
        /*0032*/ 	.short	0x0018
        /*0034*/ 	.byte	0x00, 0xf0, 0x05, 0x00


	//----- nvinfo : EIATTR_KPARAM_INFO
	.align		4
.L_402:
        /*0038*/ 	.byte	0x04, 0x17
        /*003a*/ 	.short	(.L_404 - .L_403)
.L_403:
        /*003c*/ 	.word	0x00000000
        /*0040*/ 	.short	0x0002
        /*0042*/ 	.short	0x0010
        /*0044*/ 	.byte	0x00, 0xf0, 0x21, 0x00


	//----- nvinfo : EIATTR_KPARAM_INFO
	.align		4
.L_404:
        /*0048*/ 	.byte	0x04, 0x17
        /*004a*/ 	.short	(.L_406 - .L_405)
.L_405:
        /*004c*/ 	.word	0x00000000
        /*0050*/ 	.short	0x0001
        /*0052*/ 	.short	0x0008
        /*0054*/ 	.byte	0x00, 0xf5, 0x21, 0x00


	//----- nvinfo : EIATTR_KPARAM_INFO
	.align		4
.L_406:
        /*0058*/ 	.byte	0x04, 0x17
        /*005a*/ 	.short	(.L_408 - .L_407)
.L_407:
        /*005c*/ 	.word	0x00000000
        /*0060*/ 	.short	0x0000
        /*0062*/ 	.short	0x0000
        /*0064*/ 	.byte	0x00, 0xf5, 0x21, 0x00


	//----- nvinfo : EIATTR_SPARSE_MMA_MASK
	.align		4
.L_408:
        /*0068*/ 	.byte	0x03, 0x50
        /*006a*/ 	.short	0x0000


	//----- nvinfo : EIATTR_MAXREG_COUNT
	.align		4
        /*006c*/ 	.byte	0x03, 0x1b
        /*006e*/ 	.short	0x0080


	//----- nvinfo : EIATTR_NUM_BARRIERS
	.align		4
        /*0070*/ 	.byte	0x02, 0x4c
        /*0072*/ 	.byte	0x01
	.zero		1


	//----- nvinfo : EIATTR_MERCURY_ISA_VERSION
	.align		4
        /*0074*/ 	.byte	0x03, 0x5f
        /*0076*/ 	.short	0x0101


	//----- nvinfo : EIATTR_COOP_GROUP_MASK_REGIDS
	.align		4
        /*0078*/ 	.byte	0x04, 0x29
        /*007a*/ 	.short	(.L_410 - .L_409)


	//   ....[0]....
.L_409:
        /*007c*/ 	.word	0xffffffff


	//   ....[1]....
        /*0080*/ 	.word	0xffffffff


	//   ....[2]....
        /*0084*/ 	.word	0xffffffff


	//   ....[3]....
        /*0088*/ 	.word	0xffffffff


	//   ....[4]....
        /*008c*/ 	.word	0xffffffff


	//   ....[5]....
        /*0090*/ 	.word	0xffffffff


	//   ....[6]....
        /*0094*/ 	.word	0xffffffff


	//   ....[7]....
        /*0098*/ 	.word	0xffffffff


	//   ....[8]....
        /*009c*/ 	.word	0xffffffff


	//   ....[9]....
        /*00a0*/ 	.word	0xffffffff


	//   ....[10]....
        /*00a4*/ 	.word	0xffffffff


	//   ....[11]....
        /*00a8*/ 	.word	0xffffffff


	//   ....[12]....
        /*00ac*/ 	.word	0xffffffff


	//   ....[13]....
        /*00b0*/ 	.word	0xffffffff


	//   ....[14]....
        /*00b4*/ 	.word	0xffffffff


	//   ....[15]....
        /*00b8*/ 	.word	0xffffffff


	//   ....[16]....
        /*00bc*/ 	.word	0xffffffff


	//   ....[17]....
        /*00c0*/ 	.word	0xffffffff


	//   ....[18]....
        /*00c4*/ 	.word	0xffffffff


	//   ....[19]....
        /*00c8*/ 	.word	0xffffffff


	//   ....[20]....
        /*00cc*/ 	.word	0xffffffff


	//   ....[21]....
        /*00d0*/ 	.word	0xffffffff


	//   ....[22]....
        /*00d4*/ 	.word	0xffffffff


	//   ....[23]....
        /*00d8*/ 	.word	0xffffffff


	//   ....[24]....
        /*00dc*/ 	.word	0xffffffff


	//   ....[25]....
        /*00e0*/ 	.word	0xffffffff


	//   ....[26]....
        /*00e4*/ 	.word	0xffffffff


	//   ....[27]....
        /*00e8*/ 	.word	0xffffffff


	//   ....[28]....
        /*00ec*/ 	.word	0xffffffff


	//   ....[29]....
        /*00f0*/ 	.word	0xffffffff


	//----- nvinfo : EIATTR_COOP_GROUP_INSTR_OFFSETS
	.align		4
.L_410:
        /*00f4*/ 	.byte	0x04, 0x28
        /*00f6*/ 	.short	(.L_412 - .L_411)


	//   ....[0]....
.L_411:
        /*00f8*/ 	.word	0x00000b90


	//   ....[1]....
        /*00fc*/ 	.word	0x00000ba0


	//   ....[2]....
        /*0100*/ 	.word	0x00000c20


	//   ....[3]....
        /*0104*/ 	.word	0x00000c30


	//   ....[4]....
        /*0108*/ 	.word	0x00000ca0


	//   ....[5]....
        /*010c*/ 	.word	0x00000cc0


	//   ....[6]....
        /*0110*/ 	.word	0x00000d10


	//   ....[7]....
        /*0114*/ 	.word	0x00000d30


	//   ....[8]....
        /*0118*/ 	.word	0x00000d60


	//   ....[9]....
        /*011c*/ 	.word	0x00000d80


	//   ....[10]....
        /*0120*/ 	.word	0x00001120


	//   ....[11]....
        /*0124*/ 	.word	0x00001130


	//   ....[12]....
        /*0128*/ 	.word	0x000011a0


	//   ....[13]....
        /*012c*/ 	.word	0x000011d0


	//   ....[14]....
        /*0130*/ 	.word	0x00001210


	//   ....[15]....
        /*0134*/ 	.word	0x00001240


	//   ....[16]....
        /*0138*/ 	.word	0x00001280


	//   ....[17]....
        /*013c*/ 	.word	0x000012b0


	//   ....[18]....
        /*0140*/ 	.word	0x000012e0


	//   ....[19]....
        /*0144*/ 	.word	0x00001310


	//   ....[20]....
        /*0148*/ 	.word	0x00002600


	//   ....[21]....
        /*014c*/ 	.word	0x00002610


	//   ....[22]....
        /*0150*/ 	.word	0x000026a0


	//   ....[23]....
        /*0154*/ 	.word	0x000026c0


	//   ....[24]....
        /*0158*/ 	.word	0x000026f0


	//   ....[25]....
        /*015c*/ 	.word	0x00002720


	//   ....[26]....
        /*0160*/ 	.word	0x00002760


	//   ....[27]....
        /*0164*/ 	.word	0x00002780


	//   ....[28]....
        /*0168*/ 	.word	0x000027b0


	//   ....[29]....
        /*016c*/ 	.word	0x000027d0


	//----- nvinfo : EIATTR_VRC_CTA_INIT_COUNT
	.align		4
.L_412:
        /*0170*/ 	.byte	0x02, 0x4a
	.zero		1
	.zero		1


	//----- nvinfo : EIATTR_EXIT_INSTR_OFFSETS
	.align		4
        /*0174*/ 	.byte	0x04, 0x1c
        /*0176*/ 	.short	(.L_414 - .L_413)


	//   ....[0]....
.L_413:
        /*0178*/ 	.word	0x000000a0


	//   ....[1]....
        /*017c*/ 	.word	0x000000e0


	//   ....[2]....
        /*0180*/ 	.word	0x00002af0


	//   ....[3]....
        /*0184*/ 	.word	0x00002b50


	//----- nvinfo : EIATTR_MAX_THREADS
	.align		4
.L_414:
        /*0188*/ 	.byte	0x04, 0x05
        /*018a*/ 	.short	(.L_416 - .L_415)
.L_415:
        /*018c*/ 	.word	0x00000200
        /*0190*/ 	.word	0x00000001
        /*0194*/ 	.word	0x00000001


	//----- nvinfo : EIATTR_CRS_STACK_SIZE
	.align		4
.L_416:
        /*0198*/ 	.byte	0x04, 0x1e
        /*019a*/ 	.short	(.L_418 - .L_417)
.L_417:
        /*019c*/ 	.word	0x00000000


	//----- nvinfo : EIATTR_CBANK_PARAM_SIZE
	.align		4
.L_418:
        /*01a0*/ 	.byte	0x03, 0x19
        /*01a2*/ 	.short	0x0029


	//----- nvinfo : EIATTR_PARAM_CBANK
	.align		4
        /*01a4*/ 	.byte	0x04, 0x0a
        /*01a6*/ 	.short	(.L_420 - .L_419)
	.align		4
.L_419:
        /*01a8*/ 	.word	index@(.nv.constant0._ZN3cub18CUB_300001_SM_10006detail6reduce28DeviceReduceSingleTileKernelINS2_10policy_hubIN6thrust24THRUST_300001_SM_1000_NS7complexIfEEyN4cuda3std3__44plusIvEEE10Policy1000EPS8_SG_ySD_S8_S8_NSB_10__identityEEEvT0_T1_T2_T3_T4_T6_)
        /*01ac*/ 	.short	0x0380
        /*01ae*/ 	.short	0x0029


	//----- nvinfo : EIATTR_SW_WAR
	.align		4
.L_420:
        /*01b0*/ 	.byte	0x04, 0x36
        /*01b2*/ 	.short	(.L_422 - .L_421)
.L_421:
        /*01b4*/ 	.word	0x00000008
.L_422:


//--------------------- .nv.info._ZN3cub18CUB_300001_SM_10006detail11EmptyKernelIvEEvv --------------------------
	.section	.nv.info._ZN3cub18CUB_300001_SM_10006detail11EmptyKernelIvEEvv,"",@"SHT_CUDA_INFO"
	.sectionflags	@""
	.align	4


	//----- nvinfo : EIATTR_CUDA_API_VERSION
	.align		4
        /*0000*/ 	.byte	0x04, 0x37
        /*0002*/ 	.short	(.L_424 - .L_423)
.L_423:
        /*0004*/ 	.word	0x00000082


	//----- nvinfo : EIATTR_SPARSE_MMA_MASK
	.align		4
.L_424:
        /*0008*/ 	.byte	0x03, 0x50
        /*000a*/ 	.short	0x0000


	//----- nvinfo : EIATTR_MAXREG_COUNT
	.align		4
        /*000c*/ 	.byte	0x03, 0x1b
        /*000e*/ 	.short	0x00ff


	//----- nvinfo : EIATTR_MERCURY_ISA_VERSION
	.align		4
        /*0010*/ 	.byte	0x03, 0x5f
        /*0012*/ 	.short	0x0101


	//----- nvinfo : EIATTR_VRC_CTA_INIT_COUNT
	.align		4
        /*0014*/ 	.byte	0x02, 0x4a
	.zero		1
	.zero		1


	//----- nvinfo : EIATTR_EXIT_INSTR_OFFSETS
	.align		4
        /*0018*/ 	.byte	0x04, 0x1c
        /*001a*/ 	.short	(.L_426 - .L_425)


	//   ....[0]....
.L_425:
        /*001c*/ 	.word	0x00000010


	//----- nvinfo : EIATTR_SW_WAR
	.align		4
.L_426:
        /*0020*/ 	.byte	0x04, 0x36
        /*0022*/ 	.short	(.L_428 - .L_427)
.L_427:
        /*0024*/ 	.word	0x00000008
.L_428:


//--------------------- .nv.info._Z14update_latticeILb0EEvPaS0_PKfS0_fxxf --------------------------
	.section	.nv.info._Z14update_latticeILb0EEvPaS0_PKfS0_fxxf,"",@"SHT_CUDA_INFO"
	.sectionflags	@""
	.align	4


	//----- nvinfo : EIATTR_CUDA_API_VERSION
	.align		4
        /*0000*/ 	.byte	0x04, 0x37
        /*0002*/ 	.short	(.L_430 - .L_429)
.L_429:
        /*0004*/ 	.word	0x00000082


	//----- nvinfo : EIATTR_KPARAM_INFO
	.align		4
.L_430:
        /*0008*/ 	.byte	0x04, 0x17
        /*000a*/ 	.short	(.L_432 - .L_431)
.L_431:
        /*000c*/ 	.word	0x00000000
        /*0010*/ 	.short	0x0007
        /*0012*/ 	.short	0x0038
        /*0014*/ 	.byte	0x00, 0xf0, 0x11, 0x00


	//----- nvinfo : EIATTR_KPARAM_INFO
	.align		4
.L_432:
        /*0018*/ 	.byte	0x04, 0x17
        /*001a*/ 	.short	(.L_434 - .L_433)
.L_433:
        /*001c*/ 	.word	0x00000000
        /*0020*/ 	.short	0x0006
        /*0022*/ 	.short	0x0030
        /*0024*/ 	.byte	0x00, 0xf0, 0x21, 0x00


	//----- nvinfo : EIATTR_KPARAM_INFO
	.align		4
.L_434:
        /*0028*/ 	.byte	0x04, 0x17
        /*002a*/ 	.short	(.L_436 - .L_435)
.L_435:
        /*002c*/ 	.word	0x00000000
        /*0030*/ 	.short	0x0005
        /*0032*/ 	.short	0x0028
        /*0034*/ 	.byte	0x00, 0xf0, 0x21, 0x00


	//----- nvinfo : EIATTR_KPARAM_INFO
	.align		4
.L_436:
        /*0038*/ 	.byte	0x04, 0x17
        /*003a*/ 	.short	(.L_438 - .L_437)
.L_437:
        /*003c*/ 	.word	0x00000000
        /*0040*/ 	.short	0x0004
        /*0042*/ 	.short	0x0020
        /*0044*/ 	.byte	0x00, 0xf0, 0x11, 0x00


	//----- nvinfo : EIATTR_KPARAM_INFO
	.align		4
.L_438:
        /*0048*/ 	.byte	0x04, 0x17
        /*004a*/ 	.short	(.L_440 - .L_439)
.L_439:
        /*004c*/ 	.word	0x00000000
        /*0050*/ 	.short	0x0003
        /*0052*/ 	.short	0x0018
        /*0054*/ 	.byte	0x00, 0xf5, 0x21, 0x00


	//----- nvinfo : EIATTR_KPARAM_INFO
	.align		4
.L_440:
        /*0058*/ 	.byte	0x04, 0x17
        /*005a*/ 	.short	(.L_442 - .L_441)
.L_441:
        /*005c*/ 	.word	0x00000000
        /*0060*/ 	.short	0x0002
        /*0062*/ 	.short	0x0010
        /*0064*/ 	.byte	0x00, 0xf5, 0x21, 0x00


	//----- nvinfo : EIATTR_KPARAM_INFO
	.align		4
.L_442:
        /*0068*/ 	.byte	0x04, 0x17
        /*006a*/ 	.short	(.L_444 - .L_443)
.L_443:
        /*006c*/ 	.word	0x00000000
        /*0070*/ 	.short	0x0001
        /*0072*/ 	.short	0x0008
        /*0074*/ 	.byte	0x00, 0xf5, 0x21, 0x00


	//----- nvinfo : EIATTR_KPARAM_INFO
	.align		4
.L_444:
        /*0078*/ 	.byte	0x04, 0x17
        /*007a*/ 	.short	(.L_446 - .L_445)
.L_445:
        /*007c*/ 	.word	0x00000000
        /*0080*/ 	.short	0x0000
        /*0082*/ 	.short	0x0000
        /*0084*/ 	.byte	0x00, 0xf5, 0x21, 0x00


	//----- nvinfo : EIATTR_SPARSE_MMA_MASK
	.align		4
.L_446:
        /*0088*/ 	.byte	0x03, 0x50
        /*008a*/ 	.short	0x0000


	//----- nvinfo : EIATTR_MAXREG_COUNT
	.align		4
        /*008c*/ 	.byte	0x03, 0x1b
        /*008e*/ 	.short	0x00ff


	//----- nvinfo : EIATTR_MERCURY_ISA_VERSION
	.align		4
        /*0090*/ 	.byte	0x03, 0x5f
        /*0092*/ 	.short	0x0101


	//----- nvinfo : EIATTR_VRC_CTA_INIT_COUNT
	.align		4
        /*0094*/ 	.byte	0x02, 0x4a
	.zero		1
	.zero		1


	//----- nvinfo : EIATTR_EXIT_INSTR_OFFSETS
	.align		4
        /*0098*/ 	.byte	0x04, 0x1c
        /*009a*/ 	.short	(.L_448 - .L_447)


	//   ....[0]....
.L_447:
        /*009c*/ 	.word	0x00000310


	//   ....[1]....
        /*00a0*/ 	.word	0x00000a40


	//   ....[2]....
        /*00a4*/ 	.word	0x00000a80


	//----- nvinfo : EIATTR_CRS_STACK_SIZE
	.align		4
.L_448:
        /*00a8*/ 	.byte	0x04, 0x1e
        /*00aa*/ 	.short	(.L_450 - .L_449)
.L_449:
        /*00ac*/ 	.word	0x00000000


	//----- nvinfo : EIATTR_CBANK_PARAM_SIZE
	.align		4
.L_450:
        /*00b0*/ 	.byte	0x03, 0x19
        /*00b2*/ 	.short	0x003c


	//----- nvinfo : EIATTR_PARAM_CBANK
	.align		4
        /*00b4*/ 	.byte	0x04, 0x0a
        /*00b6*/ 	.short	(.L_452 - .L_451)
	.align		4
.L_451:
        /*00b8*/ 	.word	index@(.nv.constant0._Z14update_latticeILb0EEvPaS0_PKfS0_fxxf)
        /*00bc*/ 	.short	0x0380
        /*00be*/ 	.short	0x003c


	//----- nvinfo : EIATTR_SW_WAR
	.align		4
.L_452:
        /*00c0*/ 	.byte	0x04, 0x36
        /*00c2*/ 	.short	(.L_454 - .L_453)
.L_453:
        /*00c4*/ 	.word	0x00000008
.L_454:


//--------------------- .nv.info._Z14update_latticeILb1EEvPaS0_PKfS0_fxxf --------------------------
	.section	.nv.info._Z14update_latticeILb1EEvPaS0_PKfS0_fxxf,"",@"SHT_CUDA_INFO"
	.sectionflags	@""
	.align	4


	//----- nvinfo : EIATTR_CUDA_API_VERSION
	.align		4
        /*0000*/ 	.byte	0x04, 0x37
        /*0002*/ 	.short	(.L_456 - .L_455)
.L_455:
        /*0004*/ 	.word	0x00000082


	//----- nvinfo : EIATTR_KPARAM_INFO
	.align		4
.L_456:
        /*0008*/ 	.byte	0x04, 0x17
        /*000a*/ 	.short	(.L_458 - .L_457)
.L_457:
        /*000c*/ 	.word	0x00000000
        /*0010*/ 	.short	0x0007
        /*0012*/ 	.short	0x0038
        /*0014*/ 	.byte	0x00, 0xf0, 0x11, 0x00


	//----- nvinfo : EIATTR_KPARAM_INFO
	.align		4
.L_458:
        /*0018*/ 	.byte	0x04, 0x17
        /*001a*/ 	.short	(.L_460 - .L_459)
.L_459:
        /*001c*/ 	.word	0x00000000
        /*0020*/ 	.short	0x0006
        /*0022*/ 	.short	0x0030
        /*0024*/ 	.byte	0x00, 0xf0, 0x21, 0x00


	//----- nvinfo : EIATTR_KPARAM_INFO
	.align		4
.L_460:
        /*0028*/ 	.byte	0x04, 0x17
        /*002a*/ 	.short	(.L_462 - .L_461)
.L_461:
        /*002c*/ 	.word	0x00000000
        /*0030*/ 	.short	0x0005
        /*0032*/ 	.short	0x0028
        /*0034*/ 	.byte	0x00, 0xf0, 0x21, 0x00


	//----- nvinfo : EIATTR_KPARAM_INFO
	.align		4
.L_462:
        /*0038*/ 	.byte	0x04, 0x17
        /*003a*/ 	.short	(.L_464 - .L_463)
.L_463:
        /*003c*/ 	.word	0x00000000
        /*0040*/ 	.short	0x0004
        /*0042*/ 	.short	0x0020
        /*0044*/ 	.byte	0x00, 0xf0, 0x11, 0x00


	//----- nvinfo : EIATTR_KPARAM_INFO
	.align		4
.L_464:
        /*0048*/ 	.byte	0x04, 0x17
        /*004a*/ 	.short	(.L_466 - .L_465)
.L_465:
        /*004c*/ 	.word	0x00000000
        /*0050*/ 	.short	0x0003
        /*0052*/ 	.short	0x0018
        /*0054*/ 	.byte	0x00, 0xf5, 0x21, 0x00


	//----- nvinfo : EIATTR_KPARAM_INFO
	.align		4
.L_466:
        /*0058*/ 	.byte	0x04, 0x17
        /*005a*/ 	.short	(.L_468 - .L_467)
.L_467:
        /*005c*/ 	.word	0x00000000
        /*0060*/ 	.short	0x0002
        /*0062*/ 	.short	0x0010
        /*0064*/ 	.byte	0x00, 0xf5, 0x21, 0x00


	//----- nvinfo : EIATTR_KPARAM_INFO
	.align		4
.L_468:
        /*0068*/ 	.byte	0x04, 0x17
        /*006a*/ 	.short	(.L_470 - .L_469)
.L_469:
        /*006c*/ 	.word	0x00000000
        /*0070*/ 	.short	0x0001
        /*0072*/ 	.short	0x0008
        /*0074*/ 	.byte	0x00, 0xf5, 0x21, 0x00


	//----- nvinfo : EIATTR_KPARAM_INFO
	.align		4
.L_470:
        /*0078*/ 	.byte	0x04, 0x17
        /*007a*/ 	.short	(.L_472 - .L_471)
.L_471:
        /*007c*/ 	.word	0x00000000
        /*0080*/ 	.short	0x0000
        /*0082*/ 	.short	0x0000
        /*0084*/ 	.byte	0x00, 0xf5, 0x21, 0x00


	//----- nvinfo : EIATTR_SPARSE_MMA_MASK
	.align		4
.L_472:
        /*0088*/ 	.byte	0x03, 0x50
        /*008a*/ 	.short	0x0000


	//----- nvinfo : EIATTR_MAXREG_COUNT
	.align		4
        /*008c*/ 	.byte	0x03, 0x1b
        /*008e*/ 	.short	0x00ff


	//----- nvinfo : EIATTR_MERCURY_ISA_VERSION
	.align		4
        /*0090*/ 	.byte	0x03, 0x5f
        /*0092*/ 	.short	0x0101


	//----- nvinfo : EIATTR_VRC_CTA_INIT_COUNT
	.align		4
        /*0094*/ 	.byte	0x02, 0x4a
	.zero		1
	.zero		1


	//----- nvinfo : EIATTR_EXIT_INSTR_OFFSETS
	.align		4
        /*0098*/ 	.byte	0x04, 0x1c
        /*009a*/ 	.short	(.L_474 - .L_473)


	//   ....[0]....
.L_473:
        /*009c*/ 	.word	0x00000310


	//   ....[1]....
        /*00a0*/ 	.word	0x00000a40


	//   ....[2]....
        /*00a4*/ 	.word	0x00000a80


	//----- nvinfo : EIATTR_CRS_STACK_SIZE
	.align		4
.L_474:
        /*00a8*/ 	.byte	0x04, 0x1e
        /*00aa*/ 	.short	(.L_476 - .L_475)
.L_475:
        /*00ac*/ 	.word	0x00000000


	//----- nvinfo : EIATTR_CBANK_PARAM_SIZE
	.align		4
.L_476:
        /*00b0*/ 	.byte	0x03, 0x19
        /*00b2*/ 	.short	0x003c


	//----- nvinfo : EIATTR_PARAM_CBANK
	.align		4
        /*00b4*/ 	.byte	0x04, 0x0a
        /*00b6*/ 	.short	(.L_478 - .L_477)
	.align		4
.L_477:
        /*00b8*/ 	.word	index@(.nv.constant0._Z14update_latticeILb1EEvPaS0_PKfS0_fxxf)
        /*00bc*/ 	.short	0x0380
        /*00be*/ 	.short	0x003c


	//----- nvinfo : EIATTR_SW_WAR
	.align		4
.L_478:
        /*00c0*/ 	.byte	0x04, 0x36
        /*00c2*/ 	.short	(.L_480 - .L_479)
.L_479:
        /*00c4*/ 	.word	0x00000008
.L_480:


//--------------------- .nv.info._Z17weighted_energiesPfS_PN6thrust24THRUST_300001_SM_1000_NS7complexIfEES_i --------------------------
	.section	.nv.info._Z17weighted_energiesPfS_PN6thrust24THRUST_300001_SM_1000_NS7complexIfEES_i,"",@"SHT_CUDA_INFO"
	.sectionflags	@""
	.align	4


	//----- nvinfo : EIATTR_CUDA_API_VERSION
	.align		4
        /*0000*/ 	.byte	0x04, 0x37
        /*0002*/ 	.short	(.L_482 - .L_481)
.L_481:
        /*0004*/ 	.word	0x00000082


	//----- nvinfo : EIATTR_KPARAM_INFO
	.align		4
.L_482:
        /*0008*/ 	.byte	0x04, 0x17
        /*000a*/ 	.short	(.L_484 - .L_483)
.L_483:
        /*000c*/ 	.word	0x00000000
        /*0010*/ 	.short	0x0004
        /*0012*/ 	.short	0x0020
        /*0014*/ 	.byte	0x00, 0xf0, 0x11, 0x00


	//----- nvinfo : EIATTR_KPARAM_INFO
	.align		4
.L_484:
        /*0018*/ 	.byte	0x04, 0x17
        /*001a*/ 	.short	(.L_486 - .L_485)
.L_485:
        /*001c*/ 	.word	0x00000000
        /*0020*/ 	.short	0x0003
        /*0022*/ 	.short	0x0018
        /*0024*/ 	.byte	0x00, 0xf5, 0x21, 0x00


	//----- nvinfo : EIATTR_KPARAM_INFO
	.align		4
.L_486:
        /*0028*/ 	.byte	0x04, 0x17
        /*002a*/ 	.short	(.L_488 - .L_487)
.L_487:
        /*002c*/ 	.word	0x00000000
        /*0030*/ 	.short	0x0002
        /*0032*/ 	.short	0x0010
        /*0034*/ 	.byte	0x00, 0xf5, 0x21, 0x00


	//----- nvinfo : EIATTR_KPARAM_INFO
	.align		4
.L_488:
        /*0038*/ 	.byte	0x04, 0x17
        /*003a*/ 	.short	(.L_490 - .L_489)
.L_489:
        /*003c*/ 	.word	0x00000000
        /*0040*/ 	.short	0x0001
        /*0042*/ 	.short	0x0008
        /*0044*/ 	.byte	0x00, 0xf5, 0x21, 0x00


	//----- nvinfo : EIATTR_KPARAM_INFO
	.align		4
.L_490:
        /*0048*/ 	.byte	0x04, 0x17
        /*004a*/ 	.short	(.L_492 - .L_491)
.L_491:
        /*004c*/ 	.word	0x00000000
        /*0050*/ 	.short	0x0000
        /*0052*/ 	.short	0x0000
        /*0054*/ 	.byte	0x00, 0xf5, 0x21, 0x00


	//----- nvinfo : EIATTR_SPARSE_MMA_MASK
	.align		4
.L_492:
        /*0058*/ 	.byte	0x03, 0x50
        /*005a*/ 	.short	0x0000


	//----- nvinfo : EIATTR_MAXREG_COUNT
	.align		4
        /*005c*/ 	.byte	0x03, 0x1b
        /*005e*/ 	.short	0x00ff


	//----- nvinfo : EIATTR_MERCURY_ISA_VERSION
	.align		4
        /*0060*/ 	.byte	0x03, 0x5f
        /*0062*/ 	.short	0x0101


	//----- nvinfo : EIATTR_VRC_CTA_INIT_COUNT
	.align		4
        /*0064*/ 	.byte	0x02, 0x4a
	.zero		1
	.zero		1


	//----- nvinfo : EIATTR_EXIT_INSTR_OFFSETS
	.align		4
        /*0068*/ 	.byte	0x04, 0x1c
        /*006a*/ 	.short	(.L_494 - .L_493)


	//   ....[0]....
.L_493:
        /*006c*/ 	.word	0x000000a0


	//   ....[1]....
        /*0070*/ 	.word	0x000002a0


	//----- nvinfo : EIATTR_CRS_STACK_SIZE
	.align		4
.L_494:
        /*0074*/ 	.byte	0x04, 0x1e
        /*0076*/ 	.short	(.L_496 - .L_495)
.L_495:
        /*0078*/ 	.word	0x00000000


	//----- nvinfo : EIATTR_CBANK_PARAM_SIZE
	.align		4
.L_496:
        /*007c*/ 	.byte	0x03, 0x19
        /*007e*/ 	.short	0x0024


	//----- nvinfo : EIATTR_PARAM_CBANK
	.align		4
        /*0080*/ 	.byte	0x04, 0x0a
        /*0082*/ 	.short	(.L_498 - .L_497)
	.align		4
.L_497:
        /*0084*/ 	.word	index@(.nv.constant0._Z17weighted_energiesPfS_PN6thrust24THRUST_300001_SM_1000_NS7complexIfEES_i)
        /*0088*/ 	.short	0x0380
        /*008a*/ 	.short	0x0024


	//----- nvinfo : EIATTR_SW_WAR
	.align		4
.L_498:
        /*008c*/ 	.byte	0x04, 0x36
        /*008e*/ 	.short	(.L_500 - .L_499)
.L_499:
        /*0090*/ 	.word	0x00000008
.L_500:


//--------------------- .nv.info._Z11calc_energyILb1EEvPfPaS1_S1_xxf --------------------------
	.section	.nv.info._Z11calc_energyILb1EEvPfPaS1_S1_xxf,"",@"SHT_CUDA_INFO"
	.sectionflags	@""
	.align	4


	//----- nvinfo : EIATTR_CUDA_API_VERSION
	.align		4
        /*0000*/ 	.byte	0x04, 0x37
        /*0002*/ 	.short	(.L_502 - .L_501)
.L_501:
        /*0004*/ 	.word	0x00000082


	//----- nvinfo : EIATTR_KPARAM_INFO
	.align		4
.L_502:
        /*0008*/ 	.byte	0x04, 0x17
        /*000a*/ 	.short	(.L_504 - .L_503)
.L_503:
        /*000c*/ 	.word	0x00000000
        /*0010*/ 	.short	0x0006
        /*0012*/ 	.short	0x0030
        /*0014*/ 	.byte	0x00, 0xf0, 0x11, 0x00


	//----- nvinfo : EIATTR_KPARAM_INFO
	.align		4
.L_504:
        /*0018*/ 	.byte	0x04, 0x17
        /*001a*/ 	.short	(.L_506 - .L_505)
.L_505:
        /*001c*/ 	.word	0x00000000
        /*0020*/ 	.short	0x0005
        /*0022*/ 	.short	0x0028
        /*0024*/ 	.byte	0x00, 0xf0, 0x21, 0x00


	//----- nvinfo : EIATTR_KPARAM_INFO
	.align		4
.L_506:
        /*0028*/ 	.byte	0x04, 0x17
        /*002a*/ 	.short	(.L_508 - .L_507)
.L_507:
        /*002c*/ 	.word	0x00000000
        /*0030*/ 	.short	0x0004
        /*0032*/ 	.short	0x0020
        /*0034*/ 	.byte	0x00, 0xf0, 0x21, 0x00


	//----- nvinfo : EIATTR_KPARAM_INFO
	.align		4
.L_508:
        /*0038*/ 	.byte	0x04, 0x17
        /*003a*/ 	.short	(.L_510 - .L_509)
.L_509:
        /*003c*/ 	.word	0x00000000
        /*0040*/ 	.short	0x0003
        /*0042*/ 	.short	0x0018
        /*0044*/ 	.byte	0x00, 0xf5, 0x21, 0x00


	//----- nvinfo : EIATTR_KPARAM_INFO
	.align		4
.L_510:
        /*0048*/ 	.byte	0x04, 0x17
        /*004a*/ 	.short	(.L_512 - .L_511)
.L_511:
        /*004c*/ 	.word	0x00000000
        /*0050*/ 	.short	0x0002
        /*0052*/ 	.short	0x0010
        /*0054*/ 	.byte	0x00, 0xf5, 0x21, 0x00


	//----- nvinfo : EIATTR_KPARAM_INFO
	.align		4
.L_512:
        /*0058*/ 	.byte	0x04, 0x17
        /*005a*/ 	.short	(.L_514 - .L_513)
.L_513:
        /*005c*/ 	.word	0x00000000
        /*0060*/ 	.short	0x0001
        /*0062*/ 	.short	0x0008
        /*0064*/ 	.byte	0x00, 0xf5, 0x21, 0x00


	//----- nvinfo : EIATTR_KPARAM_INFO
	.align		4
.L_514:
        /*0068*/ 	.byte	0x04, 0x17
        /*006a*/ 	.short	(.L_516 - .L_515)
.L_515:
        /*006c*/ 	.word	0x00000000
        /*0070*/ 	.short	0x0000
        /*0072*/ 	.short	0x0000
        /*0074*/ 	.byte	0x00, 0xf5, 0x21, 0x00


	//----- nvinfo : EIATTR_SPARSE_MMA_MASK
	.align		4
.L_516:
        /*0078*/ 	.byte	0x03, 0x50
        /*007a*/ 	.short	0x0000


	//----- nvinfo : EIATTR_MAXREG_COUNT
	.align		4
        /*007c*/ 	.byte	0x03, 0x1b
        /*007e*/ 	.short	0x00ff


	//----- nvinfo : EIATTR_MERCURY_ISA_VERSION
	.align		4
        /*0080*/ 	.byte	0x03, 0x5f
        /*0082*/ 	.short	0x0101


	//----- nvinfo : EIATTR_VRC_CTA_INIT_COUNT
	.align		4
        /*0084*/ 	.byte	0x02, 0x4a
	.zero		1
	.zero		1


	//----- nvinfo : EIATTR_EXIT_INSTR_OFFSETS
	.align		4
        /*0088*/ 	.byte	0x04, 0x1c
        /*008a*/ 	.short	(.L_518 - .L_517)


	//   ....[0]....
.L_517:
        /*008c*/ 	.word	0x00000310


	//   ....[1]....
        /*0090*/ 	.word	0x000009a0


	//----- nvinfo : EIATTR_CRS_STACK_SIZE
	.align		4
.L_518:
        /*0094*/ 	.byte	0x04, 0x1e
        /*0096*/ 	.short	(.L_520 - .L_519)
.L_519:
        /*0098*/ 	.word	0x00000000


	//----- nvinfo : EIATTR_CBANK_PARAM_SIZE
	.align		4
.L_520:
        /*009c*/ 	.byte	0x03, 0x19
        /*009e*/ 	.short	0x0034


	//----- nvinfo : EIATTR_PARAM_CBANK
	.align		4
        /*00a0*/ 	.byte	0x04, 0x0a
        /*00a2*/ 	.short	(.L_522 - .L_521)
	.align		4
.L_521:
        /*00a4*/ 	.word	index@(.nv.constant0._Z11calc_energyILb1EEvPfPaS1_S1_xxf)
        /*00a8*/ 	.short	0x0380
        /*00aa*/ 	.short	0x0034


	//----- nvinfo : EIATTR_SW_WAR
	.align		4
.L_522:
        /*00ac*/ 	.byte	0x04, 0x36
        /*00ae*/ 	.short	(.L_524 - .L_523)
.L_523:
        /*00b0*/ 	.word	0x00000008
.L_524:


//--------------------- .nv.info._Z8exp_betaPffi  --------------------------
	.section	.nv.info._Z8exp_betaPffi,"",@"SHT_CUDA_INFO"
	.sectionflags	@""
	.align	4


	//----- nvinfo : EIATTR_CUDA_API_VERSION
	.align		4
        /*0000*/ 	.byte	0x04, 0x37
        /*0002*/ 	.short	(.L_526 - .L_525)
.L_525:
        /*0004*/ 	.word	0x00000082


	//----- nvinfo : EIATTR_KPARAM_INFO
	.align		4
.L_526:
        /*0008*/ 	.byte	0x04, 0x17
        /*000a*/ 	.short	(.L_528 - .L_527)
.L_527:
        /*000c*/ 	.word	0x00000000
        /*0010*/ 	.short	0x0002
        /*0012*/ 	.short	0x000c
        /*0014*/ 	.byte	0x00, 0xf0, 0x11, 0x00


	//----- nvinfo : EIATTR_KPARAM_INFO
	.align		4
.L_528:
        /*0018*/ 	.byte	0x04, 0x17
        /*001a*/ 	.short	(.L_530 - .L_529)
.L_529:
        /*001c*/ 	.word	0x00000000
        /*0020*/ 	.short	0x0001
        /*0022*/ 	.short	0x0008
        /*0024*/ 	.byte	0x00, 0xf0, 0x11, 0x00


	//----- nvinfo : EIATTR_KPARAM_INFO
	.align		4
.L_530:
        /*0028*/ 	.byte	0x04, 0x17
        /*002a*/ 	.short	(.L_532 - .L_531)
.L_531:
        /*002c*/ 	.word	0x00000000
        /*0030*/ 	.short	0x0000
        /*0032*/ 	.short	0x0000
        /*0034*/ 	.byte	0x00, 0xf5, 0x21, 0x00


	//----- nvinfo : EIATTR_SPARSE_MMA_MASK
	.align		4
.L_532:
        /*0038*/ 	.byte	0x03, 0x50
        /*003a*/ 	.short	0x0000


	//----- nvinfo : EIATTR_MAXREG_COUNT
	.align		4
        /*003c*/ 	.byte	0x03, 0x1b
        /*003e*/ 	.short	0x00ff


	//----- nvinfo : EIATTR_MERCURY_ISA_VERSION
	.align		4
        /*0040*/ 	.byte	0x03, 0x5f
        /*0042*/ 	.short	0x0101


	//----- nvinfo : EIATTR_VRC_CTA_INIT_COUNT
	.align		4
        /*0044*/ 	.byte	0x02, 0x4a
	.zero		1
	.zero		1


	//----- nvinfo : EIATTR_EXIT_INSTR_OFFSETS
	.align		4
        /*0048*/ 	.byte	0x04, 0x1c
        /*004a*/ 	.short	(.L_534 - .L_533)


	//   ....[0]....
.L_533:
        /*004c*/ 	.word	0x000000a0


	//   ....[1]....
        /*0050*/ 	.word	0x000001d0


	//----- nvinfo : EIATTR_CBANK_PARAM_SIZE
	.align		4
.L_534:
        /*0054*/ 	.byte	0x03, 0x19
        /*0056*/ 	.short	0x0010


	//----- nvinfo : EIATTR_PARAM_CBANK
	.align		4
        /*0058*/ 	.byte	0x04, 0x0a
        /*005a*/ 	.short	(.L_536 - .L_535)
	.align		4
.L_535:
        /*005c*/ 	.word	index@(.nv.constant0._Z8exp_betaPffi)
        /*0060*/ 	.short	0x0380
        /*0062*/ 	.short	0x0010


	//----- nvinfo : EIATTR_SW_WAR
	.align		4
.L_536:
        /*0064*/ 	.byte	0x04, 0x36
        /*0066*/ 	.short	(.L_538 - .L_537)
.L_537:
        /*0068*/ 	.word	0x00000008
.L_538:


//--------------------- .nv.info._Z10abs_squarePN6thrust24THRUST_300001_SM_1000_NS7complexIfEEi --------------------------
	.section	.nv.info._Z10abs_squarePN6thrust24THRUST_300001_SM_1000_NS7complexIfEEi,"",@"SHT_CUDA_INFO"
	.sectionflags	@""
	.align	4


	//----- nvinfo : EIATTR_CUDA_API_VERSION
	.align		4
        /*0000*/ 	.byte	0x04, 0x37
        /*0002*/ 	.short	(.L_540 - .L_539)
.L_539:
        /*0004*/ 	.word	0x00000082


	//----- nvinfo : EIATTR_KPARAM_INFO
	.align		4
.L_540:
        /*0008*/ 	.byte	0x04, 0x17
        /*000a*/ 	.short	(.L_542 - .L_541)
.L_541:
        /*000c*/ 	.word	0x00000000
        /*0010*/ 	.short	0x0001
        /*0012*/ 	.short	0x0008
        /*0014*/ 	.byte	0x00, 0xf0, 0x11, 0x00


	//----- nvinfo : EIATTR_KPARAM_INFO
	.align		4
.L_542:
        /*0018*/ 	.byte	0x04, 0x17
        /*001a*/ 	.short	(.L_544 - .L_543)
.L_543:
        /*001c*/ 	.word	0x00000000
        /*0020*/ 	.short	0x0000
        /*0022*/ 	.short	0x0000
        /*0024*/ 	.byte	0x00, 0xf5, 0x21, 0x00


	//----- nvinfo : EIATTR_SPARSE_MMA_MASK
	.align		4
.L_544:
        /*0028*/ 	.byte	0x03, 0x50
        /*002a*/ 	.short	0x0000


	//----- nvinfo : EIATTR_MAXREG_COUNT
	.align		4
        /*002c*/ 	.byte	0x03, 0x1b
        /*002e*/ 	.short	0x00ff


	//----- nvinfo : EIATTR_MERCURY_ISA_VERSION
	.align		4
        /*0030*/ 	.byte	0x03, 0x5f
        /*0032*/ 	.short	0x0101


	//----- nvinfo : EIATTR_VRC_CTA_INIT_COUNT
	.align		4
        /*0034*/ 	.byte	0x02, 0x4a
	.zero		1
	.zero		1


	//----- nvinfo : EIATTR_EXIT_INSTR_OFFSETS
	.align		4
        /*0038*/ 	.byte	0x04, 0x1c
        /*003a*/ 	.short	(.L_546 - .L_545)


	//   ....[0]....
.L_545:
        /*003c*/ 	.word	0x000000a0


	//   ....[1]....
        /*0040*/ 	.word	0x00000300


	//----- nvinfo : EIATTR_CRS_STACK_SIZE
	.align		4
.L_546:
        /*0044*/ 	.byte	0x04, 0x1e
        /*0046*/ 	.short	(.L_548 - .L_547)
.L_547:
        /*0048*/ 	.word	0x00000000


	//----- nvinfo : EIATTR_CBANK_PARAM_SIZE
	.align		4
.L_548:
        /*004c*/ 	.byte	0x03, 0x19
        /*004e*/ 	.short	0x000c


	//----- nvinfo : EIATTR_PARAM_CBANK
	.align		4
        /*0050*/ 	.byte	0x04, 0x0a
        /*0052*/ 	.short	(.L_550 - .L_549)
	.align		4
.L_549:
        /*0054*/ 	.word	index@(.nv.constant0._Z10abs_squarePN6thrust24THRUST_300001_SM_1000_NS7complexIfEEi)
        /*0058*/ 	.short	0x0380
        /*005a*/ 	.short	0x000c


	//----- nvinfo : EIATTR_SW_WAR
	.align		4
.L_550:
        /*005c*/ 	.byte	0x04, 0x36
        /*005e*/ 	.short	(.L_552 - .L_551)
.L_551:
        /*0060*/ 	.word	0x00000008
.L_552:


//--------------------- .nv.info._Z11B2_latticesPaS_PKfPN6thrust24THRUST_300001_SM_1000_NS7complexIfEEii --------------------------
	.section	.nv.info._Z11B2_latticesPaS_PKfPN6thrust24THRUST_300001_SM_1000_NS7complexIfEEii,"",@"SHT_CUDA_INFO"
	.sectionflags	@""
	.align	4


	//----- nvinfo : EIATTR_CUDA_API_VERSION
	.align		4
        /*0000*/ 	.byte	0x04, 0x37
        /*0002*/ 	.short	(.L_554 - .L_553)
.L_553:
        /*0004*/ 	.word	0x00000082


	//----- nvinfo : EIATTR_KPARAM_INFO
	.align		4
.L_554:
        /*0008*/ 	.byte	0x04, 0x17
        /*000a*/ 	.short	(.L_556 - .L_555)
.L_555:
        /*000c*/ 	.word	0x00000000
        /*0010*/ 	.short	0x0005
        /*0012*/ 	.short	0x0024
        /*0014*/ 	.byte	0x00, 0xf0, 0x11, 0x00


	//----- nvinfo : EIATTR_KPARAM_INFO
	.align		4
.L_556:
        /*0018*/ 	.byte	0x04, 0x17
        /*001a*/ 	.short	(.L_558 - .L_557)
.L_557:
        /*001c*/ 	.word	0x00000000
        /*0020*/ 	.short	0x0004
        /*0022*/ 	.short	0x0020
        /*0024*/ 	.byte	0x00, 0xf0, 0x11, 0x00


	//----- nvinfo : EIATTR_KPARAM_INFO
	.align		4
.L_558:
        /*0028*/ 	.byte	0x04, 0x17
        /*002a*/ 	.short	(.L_560 - .L_559)
.L_559:
        /*002c*/ 	.word	0x00000000
        /*0030*/ 	.short	0x0003
        /*0032*/ 	.short	0x0018
        /*0034*/ 	.byte	0x00, 0xf5, 0x21, 0x00


	//----- nvinfo : EIATTR_KPARAM_INFO
	.align		4
.L_560:
        /*0038*/ 	.byte	0x04, 0x17
        /*003a*/ 	.short	(.L_562 - .L_561)
.L_561:
        /*003c*/ 	.word	0x00000000
        /*0040*/ 	.short	0x0002
        /*0042*/ 	.short	0x0010
        /*0044*/ 	.byte	0x00, 0xf5, 0x21, 0x00


	//----- nvinfo : EIATTR_KPARAM_INFO
	.align		4
.L_562:
        /*0048*/ 	.byte	0x04, 0x17
        /*004a*/ 	.short	(.L_564 - .L_563)
.L_563:
        /*004c*/ 	.word	0x00000000
        /*0050*/ 	.short	0x0001
        /*0052*/ 	.short	0x0008
        /*0054*/ 	.byte	0x00, 0xf5, 0x21, 0x00


	//----- nvinfo : EIATTR_KPARAM_INFO
	.align		4
.L_564:
        /*0058*/ 	.byte	0x04, 0x17
        /*005a*/ 	.short	(.L_566 - .L_565)
.L_565:
        /*005c*/ 	.word	0x00000000
        /*0060*/ 	.short	0x0000
        /*0062*/ 	.short	0x0000
        /*0064*/ 	.byte	0x00, 0xf5, 0x21, 0x00


	//----- nvinfo : EIATTR_SPARSE_MMA_MASK
	.align		4
.L_566:
        /*0068*/ 	.byte	0x03, 0x50
        /*006a*/ 	.short	0x0000


	//----- nvinfo : EIATTR_MAXREG_COUNT
	.align		4
        /*006c*/ 	.byte	0x03, 0x1b
        /*006e*/ 	.short	0x00ff


	//----- nvinfo : EIATTR_MERCURY_ISA_VERSION
	.align		4
        /*0070*/ 	.byte	0x03, 0x5f
        /*0072*/ 	.short	0x0101


	//----- nvinfo : EIATTR_VRC_CTA_INIT_COUNT
	.align		4
        /*0074*/ 	.byte	0x02, 0x4a
	.zero		1
	.zero		1


	//----- nvinfo : EIATTR_EXIT_INSTR_OFFSETS
	.align		4
        /*0078*/ 	.byte	0x04, 0x1c
        /*007a*/ 	.short	(.L_568 - .L_567)


	//   ....[0]....
.L_567:
        /*007c*/ 	.word	0x00000210


	//   ....[1]....
        /*0080*/ 	.word	0x00006720


	//----- nvinfo : EIATTR_CRS_STACK_SIZE
	.align		4
.L_568:
        /*0084*/ 	.byte	0x04, 0x1e
        /*0086*/ 	.short	(.L_570 - .L_569)
.L_569:
        /*0088*/ 	.word	0x00000000


	//----- nvinfo : EIATTR_CBANK_PARAM_SIZE
	.align		4
.L_570:
        /*008c*/ 	.byte	0x03, 0x19
        /*008e*/ 	.short	0x0028


	//----- nvinfo : EIATTR_PARAM_CBANK
	.align		4
        /*0090*/ 	.byte	0x04, 0x0a
        /*0092*/ 	.short	(.L_572 - .L_571)
	.align		4
.L_571:
        /*0094*/ 	.word	index@(.nv.constant0._Z11B2_latticesPaS_PKfPN6thrust24THRUST_300001_SM_1000_NS7complexIfEEii)
        /*0098*/ 	.short	0x0380
        /*009a*/ 	.short	0x0028


	//----- nvinfo : EIATTR_SW_WAR
	.align		4
.L_572:
        /*009c*/ 	.byte	0x04, 0x36
        /*009e*/ 	.short	(.L_574 - .L_573)
.L_573:
        /*00a0*/ 	.word	0x00000008
.L_574:


//--------------------- .nv.info._Z10init_spinsPaPKfxx --------------------------
	.section	.nv.info._Z10init_spinsPaPKfxx,"",@"SHT_CUDA_INFO"
	.sectionflags	@""
	.align	4


	//----- nvinfo : EIATTR_CUDA_API_VERSION
	.align		4
        /*0000*/ 	.byte	0x04, 0x37
        /*0002*/ 	.short	(.L_576 - .L_575)
.L_575:
        /*0004*/ 	.word	0x00000082


	//----- nvinfo : EIATTR_KPARAM_INFO
	.align		4
.L_576:
        /*0008*/ 	.byte	0x04, 0x17
        /*000a*/ 	.short	(.L_578 - .L_577)
.L_577:
        /*000c*/ 	.word	0x00000000
        /*0010*/ 	.short	0x0003
        /*0012*/ 	.short	0x0018
        /*0014*/ 	.byte	0x00, 0xf0, 0x21, 0x00


	//----- nvinfo : EIATTR_KPARAM_INFO
	.align		4
.L_578:
        /*0018*/ 	.byte	0x04, 0x17
        /*001a*/ 	.short	(.L_580 - .L_579)
.L_579:
        /*001c*/ 	.word	0x00000000
        /*0020*/ 	.short	0x0002
        /*0022*/ 	.short	0x0010
        /*0024*/ 	.byte	0x00, 0xf0, 0x21, 0x00


	//----- nvinfo : EIATTR_KPARAM_INFO
	.align		4
.L_580:
        /*0028*/ 	.byte	0x04, 0x17
        /*002a*/ 	.short	(.L_582 - .L_581)
.L_581:
        /*002c*/ 	.word	0x00000000
        /*0030*/ 	.short	0x0001
        /*0032*/ 	.short	0x0008
        /*0034*/ 	.byte	0x00, 0xf5, 0x21, 0x00


	//----- nvinfo : EIATTR_KPARAM_INFO
	.align		4
.L_582:
        /*0038*/ 	.byte	0x04, 0x17
        /*003a*/ 	.short	(.L_584 - .L_583)
.L_583:
        /*003c*/ 	.word	0x00000000
        /*0040*/ 	.short	0x0000
        /*0042*/ 	.short	0x0000
        /*0044*/ 	.byte	0x00, 0xf5, 0x21, 0x00


	//----- nvinfo : EIATTR_SPARSE_MMA_MASK
	.align		4
.L_584:
        /*0048*/ 	.byte	0x03, 0x50
        /*004a*/ 	.short	0x0000


	//----- nvinfo : EIATTR_MAXREG_COUNT
	.align		4
        /*004c*/ 	.byte	0x03, 0x1b
        /*004e*/ 	.short	0x00ff


	//----- nvinfo : EIATTR_MERCURY_ISA_VERSION
	.align		4
        /*0050*/ 	.byte	0x03, 0x5f
        /*0052*/ 	.short	0x0101


	//----- nvinfo : EIATTR_VRC_CTA_INIT_COUNT
	.align		4
        /*0054*/ 	.byte	0x02, 0x4a
	.zero		1
	.zero		1


	//----- nvinfo : EIATTR_EXIT_INSTR_OFFSETS
	.align		4
        /*0058*/ 	.byte	0x04, 0x1c
        /*005a*/ 	.short	(.L_586 - .L_585)


	//   ....[0]....
.L_585:
        /*005c*/ 	.word	0x000000d0


	//   ....[1]....
        /*0060*/ 	.word	0x00000190


	//----- nvinfo : EIATTR_CBANK_PARAM_SIZE
	.align		4
.L_586:
        /*0064*/ 	.byte	0x03, 0x19
        /*0066*/ 	.short	0x0020


	//----- nvinfo : EIATTR_PARAM_CBANK
	.align		4
        /*0068*/ 	.byte	0x04, 0x0a
        /*006a*/ 	.short	(.L_588 - .L_587)
	.align		4
.L_587:
        /*006c*/ 	.word	index@(.nv.constant0._Z10init_spinsPaPKfxx)
        /*0070*/ 	.short	0x0380
        /*0072*/ 	.short	0x0020


	//----- nvinfo : EIATTR_SW_WAR
	.align		4
.L_588:
        /*0074*/ 	.byte	0x04, 0x36
        /*0076*/ 	.short	(.L_590 - .L_589)
.L_589:
        /*0078*/ 	.word	0x00000008
.L_590:


//--------------------- .nv.info._Z15init_randombondPaPKfxxf --------------------------
	.section	.nv.info._Z15init_randombondPaPKfxxf,"",@"SHT_CUDA_INFO"
	.sectionflags	@""
	.align	4


	//----- nvinfo : EIATTR_CUDA_API_VERSION
	.align		4
        /*0000*/ 	.byte	0x04, 0x37
        /*0002*/ 	.short	(.L_592 - .L_591)
.L_591:
        /*0004*/ 	.word	0x00000082


	//----- nvinfo : EIATTR_KPARAM_INFO
	.align		4
.L_592:
        /*0008*/ 	.byte	0x04, 0x17
        /*000a*/ 	.short	(.L_594 - .L_593)
.L_593:
        /*000c*/ 	.word	0x00000000
        /*0010*/ 	.short	0x0004
        /*0012*/ 	.short	0x0020
        /*0014*/ 	.byte	0x00, 0xf0, 0x11, 0x00


	//----- nvinfo : EIATTR_KPARAM_INFO
	.align		4
.L_594:
        /*0018*/ 	.byte	0x04, 0x17
        /*001a*/ 	.short	(.L_596 - .L_595)
.L_595:
        /*001c*/ 	.word	0x00000000
        /*0020*/ 	.short	0x0003
        /*0022*/ 	.short	0x0018
        /*0024*/ 	.byte	0x00, 0xf0, 0x21, 0x00


	//----- nvinfo : EIATTR_KPARAM_INFO
	.align		4
.L_596:
        /*0028*/ 	.byte	0x04, 0x17
        /*002a*/ 	.short	(.L_598 - .L_597)
.L_597:
        /*002c*/ 	.word	0x00000000
        /*0030*/ 	.short	0x0002
        /*0032*/ 	.short	0x0010
        /*0034*/ 	.byte	0x00, 0xf0, 0x21, 0x00


	//----- nvinfo : EIATTR_KPARAM_INFO
	.align		4
.L_598:
        /*0038*/ 	.byte	0x04, 0x17
        /*003a*/ 	.short	(.L_600 - .L_599)
.L_599:
        /*003c*/ 	.word	0x00000000
        /*0040*/ 	.short	0x0001
        /*0042*/ 	.short	0x0008
        /*0044*/ 	.byte	0x00, 0xf5, 0x21, 0x00


	//----- nvinfo : EIATTR_KPARAM_INFO
	.align		4
.L_600:
        /*0048*/ 	.byte	0x04, 0x17
        /*004a*/ 	.short	(.L_602 - .L_601)
.L_601:
        /*004c*/ 	.word	0x00000000
        /*0050*/ 	.short	0x0000
        /*0052*/ 	.short	0x0000
        /*0054*/ 	.byte	0x00, 0xf5, 0x21, 0x00


	//----- nvinfo : EIATTR_SPARSE_MMA_MASK
	.align		4
.L_602:
        /*0058*/ 	.byte	0x03, 0x50
        /*005a*/ 	.short	0x0000


	//----- nvinfo : EIATTR_MAXREG_COUNT
	.align		4
        /*005c*/ 	.byte	0x03, 0x1b
        /*005e*/ 	.short	0x00ff


	//----- nvinfo : EIATTR_MERCURY_ISA_VERSION
	.align		4
        /*0060*/ 	.byte	0x03, 0x5f
        /*0062*/ 	.short	0x0101


	//----- nvinfo : EIATTR_VRC_CTA_INIT_COUNT
	.align		4
        /*0064*/ 	.byte	0x02, 0x4a
	.zero		1
	.zero		1


	//----- nvinfo : EIATTR_EXIT_INSTR_OFFSETS
	.align		4
        /*0068*/ 	.byte	0x04, 0x1c
        /*006a*/ 	.short	(.L_604 - .L_603)


	//   ....[0]....
.L_603:
        /*006c*/ 	.word	0x000000f0


	//   ....[1]....
        /*0070*/ 	.word	0x000001c0


	//----- nvinfo : EIATTR_CBANK_PARAM_SIZE
	.align		4
.L_604:
        /*0074*/ 	.byte	0x03, 0x19
        /*0076*/ 	.short	0x0024


	//----- nvinfo : EIATTR_PARAM_CBANK
	.align		4
        /*0078*/ 	.byte	0x04, 0x0a
        /*007a*/ 	.short	(.L_606 - .L_605)
	.align		4
.L_605:
        /*007c*/ 	.word	index@(.nv.constant0._Z15init_randombondPaPKfxxf)
        /*0080*/ 	.short	0x0380
        /*0082*/ 	.short	0x0024


	//----- nvinfo : EIATTR_SW_WAR
	.align		4
.L_606:
        /*0084*/ 	.byte	0x04, 0x36
        /*0086*/ 	.short	(.L_608 - .L_607)
.L_607:
        /*0088*/ 	.word	0x00000008
.L_608:


//--------------------- .nv.callgraph             --------------------------
	.section	.nv.callgraph,"",@"SHT_CUDA_CALLGRAPH"
	.align	4
	.sectionentsize	8
	.align		4
        /*0000*/ 	.word	0x00000000
	.align		4
        /*0004*/ 	.word	0xffffffff
	.align		4
        /*0008*/ 	.word	0x00000000
	.align		4
        /*000c*/ 	.word	0xfffffffe
	.align		4
        /*0010*/ 	.word	0x00000000
	.align		4
        /*0014*/ 	.word	0xfffffffd
	.align		4
        /*0018*/ 	.word	0x00000000
	.align		4
        /*001c*/ 	.word	0xfffffffc


//--------------------- .nv.constant4             --------------------------
	.section	.nv.constant4,"a",@progbits
	.align	8
	.align		8
.nv.constant4:
        /*0000*/ 	.dword	_ZN34_INTERNAL_e83cbf55_4_k_cu_e117567a4cuda3std3__45__cpo5beginE
	.align		8
        /*0008*/ 	.dword	_ZN34_INTERNAL_e83cbf55_4_k_cu_e117567a4cuda3std3__45__cpo3endE
	.align		8
        /*0010*/ 	.dword	_ZN34_INTERNAL_e83cbf55_4_k_cu_e117567a4cuda3std3__45__cpo6cbeginE
	.align		8
        /*0018*/ 	.dword	_ZN34_INTERNAL_e83cbf55_4_k_cu_e117567a4cuda3std3__45__cpo4cendE
	.align		8
        /*0020*/ 	.dword	_ZN34_INTERNAL_e83cbf55_4_k_cu_e117567a4cuda3std3__45__cpo6rbeginE
	.align		8
        /*0028*/ 	.dword	_ZN34_INTERNAL_e83cbf55_4_k_cu_e117567a4cuda3std3__45__cpo4rendE
	.align		8
        /*0030*/ 	.dword	_ZN34_INTERNAL_e83cbf55_4_k_cu_e117567a4cuda3std3__45__cpo7crbeginE
	.align		8
        /*0038*/ 	.dword	_ZN34_INTERNAL_e83cbf55_4_k_cu_e117567a4cuda3std3__45__cpo5crendE
	.align		8
        /*0040*/ 	.dword	_ZN34_INTERNAL_e83cbf55_4_k_cu_e117567a4cuda3std3__436_GLOBAL__N__e83cbf55_4_k_cu_e117567a6ignoreE
	.align		8
        /*0048*/ 	.dword	_ZN34_INTERNAL_e83cbf55_4_k_cu_e117567a4cuda3std3__419piecewise_constructE
	.align		8
        /*0050*/ 	.dword	_ZN34_INTERNAL_e83cbf55_4_k_cu_e117567a4cuda3std3__48in_placeE
	.align		8
        /*0058*/ 	.dword	_ZN34_INTERNAL_e83cbf55_4_k_cu_e117567a4cuda3std3__420unreachable_sentinelE
	.align		8
        /*0060*/ 	.dword	_ZN34_INTERNAL_e83cbf55_4_k_cu_e117567a4cuda3std3__47nulloptE
	.align		8
        /*0068*/ 	.dword	_ZN34_INTERNAL_e83cbf55_4_k_cu_e117567a4cuda3std3__48unexpectE
	.align		8
        /*0070*/ 	.dword	_ZN34_INTERNAL_e83cbf55_4_k_cu_e117567a4cuda3std6ranges3__45__cpo4swapE
	.align		8
        /*0078*/ 	.dword	_ZN34_INTERNAL_e83cbf55_4_k_cu_e117567a4cuda3std6ranges3__45__cpo9iter_moveE
	.align		8
        /*0080*/ 	.dword	_ZN34_INTERNAL_e83cbf55_4_k_cu_e117567a4cuda3std6ranges3__45__cpo5beginE
	.align		8
        /*0088*/ 	.dword	_ZN34_INTERNAL_e83cbf55_4_k_cu_e117567a4cuda3std6ranges3__45__cpo3endE
	.align		8
        /*0090*/ 	.dword	_ZN34_INTERNAL_e83cbf55_4_k_cu_e117567a4cuda3std6ranges3__45__cpo6cbeginE
	.align		8
        /*0098*/ 	.dword	_ZN34_INTERNAL_e83cbf55_4_k_cu_e117567a4cuda3std6ranges3__45__cpo4cendE
	.align		8
        /*00a0*/ 	.dword	_ZN34_INTERNAL_e83cbf55_4_k_cu_e117567a4cuda3std6ranges3__45__cpo7advanceE
	.align		8
        /*00a8*/ 	.dword	_ZN34_INTERNAL_e83cbf55_4_k_cu_e117567a4cuda3std6ranges3__45__cpo9iter_swapE
	.align		8
        /*00b0*/ 	.dword	_ZN34_INTERNAL_e83cbf55_4_k_cu_e117567a4cuda3std6ranges3__45__cpo4nextE
	.align		8
        /*00b8*/ 	.dword	_ZN34_INTERNAL_e83cbf55_4_k_cu_e117567a4cuda3std6ranges3__45__cpo4prevE
	.align		8
        /*00c0*/ 	.dword	_ZN34_INTERNAL_e83cbf55_4_k_cu_e117567a4cuda3std6ranges3__45__cpo4dataE
	.align		8
        /*00c8*/ 	.dword	_ZN34_INTERNAL_e83cbf55_4_k_cu_e117567a4cuda3std6ranges3__45__cpo5cdataE
	.align		8
        /*00d0*/ 	.dword	_ZN34_INTERNAL_e83cbf55_4_k_cu_e117567a4cuda3std6ranges3__45__cpo4sizeE
	.align		8
        /*00d8*/ 	.dword	_ZN34_INTERNAL_e83cbf55_4_k_cu_e117567a4cuda3std6ranges3__45__cpo5ssizeE
	.align		8
        /*00e0*/ 	.dword	_ZN34_INTERNAL_e83cbf55_4_k_cu_e117567a4cuda3std6ranges3__45__cpo8distanceE
	.align		8
        /*00e8*/ 	.dword	_ZN34_INTERNAL_e83cbf55_4_k_cu_e117567a6thrust24THRUST_300001_SM_1000_NS6system6detail10sequential3seqE
	.align		8
        /*00f0*/ 	.dword	_ZN34_INTERNAL_e83cbf55_4_k_cu_e117567a6thrust24THRUST_300001_SM_1000_NS12placeholders2_1E
	.align		8
        /*00f8*/ 	.dword	_ZN34_INTERNAL_e83cbf55_4_k_cu_e117567a6thrust24THRUST_300001_SM_1000_NS12placeholders2_2E
	.align		8
        /*0100*/ 	.dword	_ZN34_INTERNAL_e83cbf55_4_k_cu_e117567a6thrust24THRUST_300001_SM_1000_NS12placeholders2_3E
	.align		8
        /*0108*/ 	.dword	_ZN34_INTERNAL_e83cbf55_4_k_cu_e117567a6thrust24THRUST_300001_SM_1000_NS12placeholders2_4E
	.align		8
        /*0110*/ 	.dword	_ZN34_INTERNAL_e83cbf55_4_k_cu_e117567a6thrust24THRUST_300001_SM_1000_NS12placeholders2_5E
	.align		8
        /*0118*/ 	.dword	_ZN34_INTERNAL_e83cbf55_4_k_cu_e117567a6thrust24THRUST_300001_SM_1000_NS12placeholders2_6E
	.align		8
        /*0120*/ 	.dword	_ZN34_INTERNAL_e83cbf55_4_k_cu_e117567a6thrust24THRUST_300001_SM_1000_NS12placeholders2_7E
	.align		8
        /*0128*/ 	.dword	_ZN34_INTERNAL_e83cbf55_4_k_cu_e117567a6thrust24THRUST_300001_SM_1000_NS12placeholders2_8E
	.align		8
        /*0130*/ 	.dword	_ZN34_INTERNAL_e83cbf55_4_k_cu_e117567a6thrust24THRUST_300001_SM_1000_NS12placeholders2_9E
	.align		8
        /*0138*/ 	.dword	_ZN34_INTERNAL_e83cbf55_4_k_cu_e117567a6thrust24THRUST_300001_SM_1000_NS12placeholders3_10E
	.align		8
        /*0140*/ 	.dword	__cudart_i2opi_f


//--------------------- .text._ZN3cub18CUB_300001_SM_10006detail6reduce28DeviceReduceSingleTileKernelINS2_10policy_hubIfjN4cuda3std3__44plusIvEEE10Policy1000EPfSC_iS9_ffNS7_10__identityEEEvT0_T1_T2_T3_T4_T6_ --------------------------
	.section	.text._ZN3cub18CUB_300001_SM_10006detail6reduce28DeviceReduceSingleTileKernelINS2_10policy_hubIfjN4cuda3std3__44plusIvEEE10Policy1000EPfSC_iS9_ffNS7_10__identityEEEvT0_T1_T2_T3_T4_T6_,"ax",@progbits
	.align	128
        .global         _ZN3cub18CUB_300001_SM_10006detail6reduce28DeviceReduceSingleTileKernelINS2_10policy_hubIfjN4cuda3std3__44plusIvEEE10Policy1000EPfSC_iS9_ffNS7_10__identityEEEvT0_T1_T2_T3_T4_T6_
        .type           _ZN3cub18CUB_300001_SM_10006detail6reduce28DeviceReduceSingleTileKernelINS2_10policy_hubIfjN4cuda3std3__44plusIvEEE10Policy1000EPfSC_iS9_ffNS7_10__identityEEEvT0_T1_T2_T3_T4_T6_,@function
        .size           _ZN3cub18CUB_300001_SM_10006detail6reduce28DeviceReduceSingleTileKernelINS2_10policy_hubIfjN4cuda3std3__44plusIvEEE10Policy1000EPfSC_iS9_ffNS7_10__identityEEEvT0_T1_T2_T3_T4_T6_,(.L_x_525 - _ZN3cub18CUB_300001_SM_10006detail6reduce28DeviceReduceSingleTileKernelINS2_10policy_hubIfjN4cuda3std3__44plusIvEEE10Policy1000EPfSC_iS9_ffNS7_10__identityEEEvT0_T1_T2_T3_T4_T6_)
        .other          _ZN3cub18CUB_300001_SM_10006detail6reduce28DeviceReduceSingleTileKernelINS2_10policy_hubIfjN4cuda3std3__44plusIvEEE10Policy1000EPfSC_iS9_ffNS7_10__identityEEEvT0_T1_T2_T3_T4_T6_,@"STO_CUDA_ENTRY STV_DEFAULT"
_ZN3cub18CUB_300001_SM_10006detail6reduce28DeviceReduceSingleTileKernelINS2_10policy_hubIfjN4cuda3std3__44plusIvEEE10Policy1000EPfSC_iS9_ffNS7_10__identityEEEvT0_T1_T2_T3_T4_T6_:
.text._ZN3cub18CUB_300001_SM_10006detail6reduce28DeviceReduceSingleTileKernelINS2_10policy_hubIfjN4cuda3std3__44plusIvEEE10Policy1000EPfSC_iS9_ffNS7_10__identityEEEvT0_T1_T2_T3_T4_T6_:
[----:B------:R-:W-:Y:S01]  /*0000*/  LDC R1, c[0x0][0x37c] ;  /* 0x0000df00ff017b82 */ /* 0x000fe20000000800 */
[----:B------:R-:W0:Y:S01]  /*0010*/  LDCU UR4, c[0x0][0x390] ;  /* 0x00007200ff0477ac */ /* 0x000e220008000800 */
[----:B------:R-:W1:Y:S01]  /*0020*/  LDCU.64 UR6, c[0x0][0x358] ;  /* 0x00006b00ff0677ac */ /* 0x000e620008000a00 */
[----:B0-----:R-:W-:-:S04]  /*0030*/  MOV R3, UR4 ;  /* 0x0000000400037c02 */ /* 0x001fc80008000f00 */
[----:B------:R-:W-:-:S13]  /*0040*/  ISETP.NE.AND P0, PT, R3, RZ, PT ;  /* 0x000000ff0300720c */ /* 0x000fda0003f05270 */
[----:B-1----:R-:W-:Y:S05]  /*0050*/  @P0 BRA `(.L_x_0) ;  /* 0x00000000001c0947 */ /* 0x002fea0003800000 */
[----:B------:R-:W0:Y:S02]  /*0060*/  S2R R0, SR_TID.X ;  /* 0x0000000000007919 */ /* 0x000e240000002100 */
[----:B0-----:R-:W-:-:S13]  /*0070*/  ISETP.NE.AND P0, PT, R0, RZ, PT ;  /* 0x000000ff0000720c */ /* 0x001fda0003f05270 */
[----:B------:R-:W-:Y:S05]  /*0080*/  @P0 EXIT ;  /* 0x000000000000094d */ /* 0x000fea0003800000 */
[----:B------:R-:W0:Y:S08]  /*0090*/  LDC R5, c[0x0][0x398] ;  /* 0x0000e600ff057b82 */ /* 0x000e300000000800 */
[----:B------:R-:W0:Y:S02]  /*00a0*/  LDC.64 R2, c[0x0][0x388] ;  /* 0x0000e200ff027b82 */ /* 0x000e240000000a00 */
[----:B0-----:R-:W-:Y:S01]  /*00b0*/  STG.E desc[UR6][R2.64], R5 ;  /* 0x0000000502007986 */ /* 0x001fe2000c101906 */
[----:B------:R-:W-:Y:S05]  /*00c0*/  EXIT ;  /* 0x000000000000794d */ /* 0x000fea0003800000 */
.L_x_0:
[----:B------:R-:W0:Y:S01]  /*00d0*/  LDCU UR4, c[0x0][0x380] ;  /* 0x00007000ff0477ac */ /* 0x000e220008000800 */
[----:B------:R-:W-:Y:S01]  /*00e0*/  BSSY.RECONVERGENT B0, `(.L_x_1) ;  /* 0x00003e7000007945 */ /* 0x000fe20003800200 */
[----:B0-----:R-:W-:-:S09]  /*00f0*/  ULOP3.LUT UP0, URZ, UR4, 0x7, URZ, 0xc0, !UPT ;  /* 0x0000000704ff7892 */ /* 0x001fd2000f80c0ff */
[----:B------:R-:W-:Y:S05]  /*0100*/  BRA.U UP0, `(.L_x_2) ;  /* 0x0000001d00ac7547 */ /* 0x000fea000b800000 */
[----:B------:R-:W-:-:S13]  /*0110*/  ISETP.GT.AND P0, PT, R3, 0x1fff, PT ;  /* 0x00001fff0300780c */ /* 0x000fda0003f04270 */
[----:B------:R-:W-:Y:S05]  /*0120*/  @P0 BRA `(.L_x_3) ;  /* 0x0000000c00c80947 */ /* 0x000fea0003800000 */
[----:B------:R-:W0:Y:S01]  /*0130*/  S2R R0, SR_TID.X ;  /* 0x0000000000007919 */ /* 0x000e220000002100 */
[----:B------:R-:W-:Y:S01]  /*0140*/  BSSY.RECONVERGENT B1, `(.L_x_4) ;  /* 0x0000009000017945 */ /* 0x000fe20003800200 */
[----:B------:R-:W-:Y:S01]  /*0150*/  HFMA2 R2, -RZ, RZ, 0, 0 ;  /* 0x00000000ff027431 */ /* 0x000fe200000001ff */
[----:B0-----:R-:W-:Y:S02]  /*0160*/  ISETP.GE.AND P0, PT, R0, R3, PT ;  /* 0x000000030000720c */ /* 0x001fe40003f06270 */
[----:B------:R-:W-:-:S11]  /*0170*/  MOV R10, R0 ;  /* 0x00000000000a7202 */ /* 0x000fd60000000f00 */
[----:B------:R-:W-:Y:S05]  /*0180*/  @P0 BRA `(.L_x_5) ;  /* 0x0000000000100947 */ /* 0x000fea0003800000 */
[----:B------:R-:W0:Y:S02]  /*0190*/  LDC.64 R4, c[0x0][0x380] ;  /* 0x0000e000ff047b82 */ /* 0x000e240000000a00 */
[----:B0-----:R-:W-:-:S05]  /*01a0*/  IMAD.WIDE.U32 R4, R0, 0x4, R4 ;  /* 0x0000000400047825 */ /* 0x001fca00078e0004 */
[----:B------:R0:W5:Y:S01]  /*01b0*/  LDG.E.CONSTANT R2, desc[UR6][R4.64] ;  /* 0x0000000604027981 */ /* 0x000162000c1e9900 */
[----:B------:R-:W-:-:S07]  /*01c0*/  IADD3 R10, PT, PT, R0, 0x200, RZ ;  /* 0x00000200000a7810 */ /* 0x000fce0007ffe0ff */
.L_x_5:
[----:B------:R-:W-:Y:S05]  /*01d0*/  BSYNC.RECONVERGENT B1 ;  /* 0x0000000000017941 */ /* 0x000fea0003800200 */
.L_x_4:
[----:B------:R-:W-:Y:S01]  /*01e0*/  ISETP.GE.AND P0, PT, R10, R3, PT ;  /* 0x000000030a00720c */ /* 0x000fe20003f06270 */
[----:B------:R-:W-:-:S12]  /*01f0*/  BSSY.RECONVERGENT B1, `(.L_x_6) ;  /* 0x0000074000017945 */ /* 0x000fd80003800200 */
[----:B------:R-:W-:Y:S05]  /*0200*/  @P0 BRA `(.L_x_7) ;  /* 0x0000000400c80947 */ /* 0x000fea0003800000 */
[----:B0-----:R-:W-:Y:S01]  /*0210*/  LOP3.LUT R4, RZ, R10, RZ, 0x33, !PT ;  /* 0x0000000aff047212 */ /* 0x001fe200078e33ff */
[----:B------:R-:W-:Y:S03]  /*0220*/  BSSY.RECONVERGENT B2, `(.L_x_8) ;  /* 0x0000015000027945 */ /* 0x000fe60003800200 */
[----:B------:R-:W-:-:S04]  /*0230*/  IADD3 R6, PT, PT, R4, R3, RZ ;  /* 0x0000000304067210 */ /* 0x000fc80007ffe0ff */
[C---:B------:R-:W-:Y:S02]  /*0240*/  LOP3.LUT R4, R6.reuse, 0x600, RZ, 0xc0, !PT ;  /* 0x0000060006047812 */ /* 0x040fe400078ec0ff */
[----:B------:R-:W-:Y:S02]  /*0250*/  ISETP.GE.U32.AND P1, PT, R6, 0x600, PT ;  /* 0x000006000600780c */ /* 0x000fe40003f26070 */
[----:B------:R-:W-:-:S13]  /*0260*/  ISETP.NE.AND P0, PT, R4, 0x600, PT ;  /* 0x000006000400780c */ /* 0x000fda0003f05270 */
[----:B------:R-:W-:Y:S05]  /*0270*/  @!P0 BRA `(.L_x_9) ;  /* 0x00000000003c8947 */ /* 0x000fea0003800000 */
[----:B------:R-:W0:Y:S01]  /*0280*/  LDC.64 R4, c[0x0][0x380] ;  /* 0x0000e000ff047b82 */ /* 0x000e220000000a00 */
[----:B------:R-:W-:-:S04]  /*0290*/  LEA.HI R6, R6, 0x1, RZ, 0x17 ;  /* 0x0000000106067811 */ /* 0x000fc800078fb8ff */
[----:B------:R-:W-:-:S04]  /*02a0*/  LOP3.LUT R6, R6, 0x3, RZ, 0xc0, !PT ;  /* 0x0000000306067812 */ /* 0x000fc800078ec0ff */
[----:B------:R-:W-:Y:S01]  /*02b0*/  IADD3 R6, PT, PT, -R6, RZ, RZ ;  /* 0x000000ff06067210 */ /* 0x000fe20007ffe1ff */
[----:B0-----:R-:W-:-:S05]  /*02c0*/  IMAD.WIDE.U32 R4, R10, 0x4, R4 ;  /* 0x000000040a047825 */ /* 0x001fca00078e0004 */
[----:B------:R-:W-:-:S07]  /*02d0*/  MOV R7, R5 ;  /* 0x0000000500077202 */ /* 0x000fce0000000f00 */
.L_x_10:
[----:B------:R-:W-:-:S06]  /*02e0*/  MOV R5, R7 ;  /* 0x0000000700057202 */ /* 0x000fcc0000000f00 */
[----:B------:R0:W2:Y:S01]  /*02f0*/  LDG.E.CONSTANT R5, desc[UR6][R4.64] ;  /* 0x0000000604057981 */ /* 0x0000a2000c1e9900 */
[----:B------:R-:W-:Y:S02]  /*0300*/  IADD3 R6, PT, PT, R6, 0x1, RZ ;  /* 0x0000000106067810 */ /* 0x000fe40007ffe0ff */
[----:B------:R-:W-:Y:S02]  /*0310*/  IADD3 R10, PT, PT, R10, 0x200, RZ ;  /* 0x000002000a0a7810 */ /* 0x000fe40007ffe0ff */
[----:B------:R-:W-:Y:S02]  /*0320*/  ISETP.NE.AND P0, PT, R6, RZ, PT ;  /* 0x000000ff0600720c */ /* 0x000fe40003f05270 */
[----:B0-----:R-:W-:-:S04]  /*0330*/  IADD3 R4, P2, PT, R4, 0x800, RZ ;  /* 0x0000080004047810 */ /* 0x001fc80007f5e0ff */
[----:B------:R-:W-:Y:S01]  /*0340*/  IADD3.X R7, PT, PT, RZ, R7, RZ, P2, !PT ;  /* 0x00000007ff077210 */ /* 0x000fe200017fe4ff */
[----:B--2--5:R-:W-:-:S06]  /*0350*/  FADD R2, R5, R2 ;  /* 0x0000000205027221 */ /* 0x024fcc0000000000 */
[----:B------:R-:W-:Y:S05]  /*0360*/  @P0 BRA `(.L_x_10) ;  /* 0xfffffffc00dc0947 */ /* 0x000fea000383ffff */
.L_x_9:
[----:B------:R-:W-:Y:S05]  /*0370*/  BSYNC.RECONVERGENT B2 ;  /* 0x0000000000027941 */ /* 0x000fea0003800200 */
.L_x_8:
[----:B------:R-:W-:Y:S05]  /*0380*/  @!P1 BRA `(.L_x_7) ;  /* 0x0000000400689947 */ /* 0x000fea0003800000 */
[----:B------:R-:W-:Y:S01]  /*0390*/  IADD3 R4, PT, PT, -R10, R3, RZ ;  /* 0x000000030a047210 */ /* 0x000fe20007ffe1ff */
[----:B------:R-:W-:Y:S01]  /*03a0*/  BSSY.RECONVERGENT B2, `(.L_x_11) ;  /* 0x0000031000027945 */ /* 0x000fe20003800200 */
[----:B------:R-:W-:Y:S02]  /*03b0*/  PLOP3.LUT P0, PT, PT, PT, PT, 0x80, 0x8 ;  /* 0x000000000008781c */ /* 0x000fe40003f0f070 */
[----:B------:R-:W-:-:S13]  /*03c0*/  ISETP.GT.AND P1, PT, R4, 0x1800, PT ;  /* 0x000018000400780c */ /* 0x000fda0003f24270 */
[----:B------:R-:W-:Y:S05]  /*03d0*/  @!P1 BRA `(.L_x_12) ;  /* 0x0000000000b49947 */ /* 0x000fea0003800000 */
[----:B------:R-:W-:Y:S02]  /*03e0*/  PLOP3.LUT P0, PT, PT, PT, PT, 0x8, 0x80 ;  /* 0x000000000080781c */ /* 0x000fe40003f0e170 */
[----:B------:R-:W-:-:S11]  /*03f0*/  IADD3 R11, PT, PT, R3, -0x1800, RZ ;  /* 0xffffe800030b7810 */ /* 0x000fd60007ffe0ff */
.L_x_13:
[----:B------:R-:W0:Y:S01]  /*0400*/  LDC.64 R8, c[0x0][0x380] ;  /* 0x0000e000ff087b82 */ /* 0x000e220000000a00 */
[C---:B------:R-:W-:Y:S01]  /*0410*/  IADD3 R7, PT, PT, R10.reuse, 0x800, RZ ;  /* 0x000008000a077810 */ /* 0x040fe20007ffe0ff */
[----:B0-----:R-:W-:-:S05]  /*0420*/  IMAD.WIDE R24, R10, 0x4, R8 ;  /* 0x000000040a187825 */ /* 0x001fca00078e0208 */
[----:B------:R-:W2:Y:S04]  /*0430*/  LDG.E.CONSTANT R13, desc[UR6][R24.64] ;  /* 0x00000006180d7981 */ /* 0x000ea8000c1e9900 */
[----:B------:R-:W3:Y:S01]  /*0440*/  LDG.E.CONSTANT R12, desc[UR6][R24.64+0x800] ;  /* 0x00080006180c7981 */ /* 0x000ee2000c1e9900 */
[----:B------:R-:W-:-:S03]  /*0450*/  IMAD.WIDE R6, R7, 0x4, R8 ;  /* 0x0000000407067825 */ /* 0x000fc600078e0208 */
[----:B------:R-:W4:Y:S04]  /*0460*/  LDG.E.CONSTANT R14, desc[UR6][R24.64+0x1000] ;  /* 0x00100006180e7981 */ /* 0x000f28000c1e9900 */
[----:B------:R-:W4:Y:S04]  /*0470*/  LDG.E.CONSTANT R18, desc[UR6][R24.64+0x1800] ;  /* 0x0018000618127981 */ /* 0x000f28000c1e9900 */
[----:B------:R-:W4:Y:S01]  /*0480*/  LDG.E.CONSTANT R17, desc[UR6][R6.64] ;  /* 0x0000000606117981 */ /* 0x000f22000c1e9900 */
[----:B------:R-:W-:-:S03]  /*0490*/  IADD3 R5, PT, PT, R10, 0x1000, RZ ;  /* 0x000010000a057810 */ /* 0x000fc60007ffe0ff */
[----:B------:R-:W4:Y:S04]  /*04a0*/  LDG.E.CONSTANT R16, desc[UR6][R6.64+0x800] ;  /* 0x0008000606107981 */ /* 0x000f28000c1e9900 */
[----:B------:R-:W4:Y:S01]  /*04b0*/  LDG.E.CONSTANT R15, desc[UR6][R6.64+0x1000] ;  /* 0x00100006060f7981 */ /* 0x000f22000c1e9900 */
[----:B------:R-:W-:-:S03]  /*04c0*/  IMAD.WIDE R4, R5, 0x4, R8 ;  /* 0x0000000405047825 */ /* 0x000fc600078e0208 */
[----:B------:R-:W4:Y:S04]  /*04d0*/  LDG.E.CONSTANT R22, desc[UR6][R6.64+0x1800] ;  /* 0x0018000606167981 */ /* 0x000f28000c1e9900 */
[----:B------:R-:W4:Y:S01]  /*04e0*/  LDG.E.CONSTANT R21, desc[UR6][R4.64] ;  /* 0x0000000604157981 */ /* 0x000f22000c1e9900 */
[----:B------:R-:W-:-:S03]  /*04f0*/  IADD3 R23, PT, PT, R10, 0x1800, RZ ;  /* 0x000018000a177810 */ /* 0x000fc60007ffe0ff */
[----:B------:R-:W4:Y:S04]  /*0500*/  LDG.E.CONSTANT R20, desc[UR6][R4.64+0x800] ;  /* 0x0008000604147981 */ /* 0x000f28000c1e9900 */
[----:B------:R-:W4:Y:S01]  /*0510*/  LDG.E.CONSTANT R19, desc[UR6][R4.64+0x1000] ;  /* 0x0010000604137981 */ /* 0x000f22000c1e9900 */
[----:B------:R-:W-:-:S03]  /*0520*/  IMAD.WIDE R8, R23, 0x4, R8 ;  /* 0x0000000417087825 */ /* 0x000fc600078e0208 */
[----:B------:R-:W4:Y:S04]  /*0530*/  LDG.E.CONSTANT R26, desc[UR6][R4.64+0x1800] ;  /* 0x00180006041a7981 */ /* 0x000f28000c1e9900 */
[----:B------:R-:W4:Y:S04]  /*0540*/  LDG.E.CONSTANT R25, desc[UR6][R8.64] ;  /* 0x0000000608197981 */ /* 0x000f28000c1e9900 */
[----:B------:R-:W4:Y:S04]  /*0550*/  LDG.E.CONSTANT R23, desc[UR6][R8.64+0x800] ;  /* 0x0008000608177981 */ /* 0x000f28000c1e9900 */
[----:B------:R-:W4:Y:S04]  /*0560*/  LDG.E.CONSTANT R24, desc[UR6][R8.64+0x1000] ;  /* 0x0010000608187981 */ /* 0x000f28000c1e9900 */
[----:B------:R-:W4:Y:S01]  /*0570*/  LDG.E.CONSTANT R27, desc[UR6][R8.64+0x1800] ;  /* 0x00180006081b7981 */ /* 0x000f22000c1e9900 */
[----:B------:R-:W-:-:S04]  /*0580*/  IADD3 R10, PT, PT, R10, 0x2000, RZ ;  /* 0x000020000a0a7810 */ /* 0x000fc80007ffe0ff */
[----:B------:R-:W-:Y:S01]  /*0590*/  ISETP.GE.AND P1, PT, R10, R11, PT ;  /* 0x0000000b0a00720c */ /* 0x000fe20003f26270 */
[----:B--2--5:R-:W-:-:S04]  /*05a0*/  FADD R13, R13, R2 ;  /* 0x000000020d0d7221 */ /* 0x024fc80000000000 */
[----:B---3--:R-:W-:-:S04]  /*05b0*/  FADD R13, R13, R12 ;  /* 0x0000000c0d0d7221 */ /* 0x008fc80000000000 */
[----:B----4-:R-:W-:-:S04]  /*05c0*/  FADD R13, R13, R14 ;  /* 0x0000000e0d0d7221 */ /* 0x010fc80000000000 */
[----:B------:R-:W-:-:S04]  /*05d0*/  FADD R18, R13, R18 ;  /* 0x000000120d127221 */ /* 0x000fc80000000000 */
        /* <DEDUP_REMOVED lines=11> */
[----:B------:R-:W-:Y:S01]  /*0690*/  FADD R2, R24, R27 ;  /* 0x0000001b18027221 */ /* 0x000fe20000000000 */
[----:B------:R-:W-:Y:S06]  /*06a0*/  @!P1 BRA `(.L_x_13) ;  /* 0xfffffffc00549947 */ /* 0x000fec000383ffff */
.L_x_12:
[----:B------:R-:W-:Y:S05]  /*06b0*/  BSYNC.RECONVERGENT B2 ;  /* 0x0000000000027941 */ /* 0x000fea0003800200 */
.L_x_11:
[----:B------:R-:W-:Y:S01]  /*06c0*/  IADD3 R4, PT, PT, -R10, R3, RZ ;  /* 0x000000030a047210 */ /* 0x000fe20007ffe1ff */
[----:B------:R-:W-:Y:S03]  /*06d0*/  BSSY.RECONVERGENT B2, `(.L_x_14) ;  /* 0x0000019000027945 */ /* 0x000fe60003800200 */
[----:B------:R-:W-:-:S13]  /*06e0*/  ISETP.GT.AND P1, PT, R4, 0x800, PT ;  /* 0x000008000400780c */ /* 0x000fda0003f24270 */
[----:B------:R-:W-:Y:S05]  /*06f0*/  @!P1 BRA `(.L_x_15) ;  /* 0x0000000000589947 */ /* 0x000fea0003800000 */
        /* <DEDUP_REMOVED lines=8> */
[----:B------:R-:W4:Y:S04]  /*0780*/  LDG.E.CONSTANT R15, desc[UR6][R6.64] ;  /* 0x00000006060f7981 */ /* 0x000f28000c1e9900 */
[----:B------:R-:W4:Y:S04]  /*0790*/  LDG.E.CONSTANT R17, desc[UR6][R6.64+0x800] ;  /* 0x0008000606117981 */ /* 0x000f28000c1e9900 */
[----:B------:R-:W4:Y:S04]  /*07a0*/  LDG.E.CONSTANT R19, desc[UR6][R6.64+0x1000] ;  /* 0x0010000606137981 */ /* 0x000f28000c1e9900 */
[----:B------:R-:W4:Y:S01]  /*07b0*/  LDG.E.CONSTANT R21, desc[UR6][R6.64+0x1800] ;  /* 0x0018000606157981 */ /* 0x000f22000c1e9900 */
[----:B------:R-:W-:-:S02]  /*07c0*/  PLOP3.LUT P0, PT, PT, PT, PT, 0x8, 0x80 ;  /* 0x000000000080781c */ /* 0x000fc40003f0e170 */
[----:B------:R-:W-:Y:S01]  /*07d0*/  IADD3 R10, PT, PT, R10, 0x1000, RZ ;  /* 0x000010000a0a7810 */ /* 0x000fe20007ffe0ff */
[----:B--2--5:R-:W-:-:S04]  /*07e0*/  FADD R9, R2, R9 ;  /* 0x0000000902097221 */ /* 0x024fc80000000000 */
[----:B---3--:R-:W-:-:S04]  /*07f0*/  FADD R8, R9, R8 ;  /* 0x0000000809087221 */ /* 0x008fc80000000000 */
[----:B----4-:R-:W-:-:S04]  /*0800*/  FADD R8, R8, R11 ;  /* 0x0000000b08087221 */ /* 0x010fc80000000000 */
[----:B------:R-:W-:-:S04]  /*0810*/  FADD R8, R8, R13 ;  /* 0x0000000d08087221 */ /* 0x000fc80000000000 */
[----:B------:R-:W-:-:S04]  /*0820*/  FADD R8, R8, R15 ;  /* 0x0000000f08087221 */ /* 0x000fc80000000000 */
[----:B------:R-:W-:-:S04]  /*0830*/  FADD R8, R8, R17 ;  /* 0x0000001108087221 */ /* 0x000fc80000000000 */
[----:B------:R-:W-:-:S04]  /*0840*/  FADD R8, R8, R19 ;  /* 0x0000001308087221 */ /* 0x000fc80000000000 */
[----:B------:R-:W-:-:S07]  /*0850*/  FADD R2, R8, R21 ;  /* 0x0000001508027221 */ /* 0x000fce0000000000 */
.L_x_15:
[----:B------:R-:W-:Y:S05]  /*0860*/  BSYNC.RECONVERGENT B2 ;  /* 0x0000000000027941 */ /* 0x000fea0003800200 */
.L_x_14:
[----:B------:R-:W-:-:S13]  /*0870*/  ISETP.LT.OR P0, PT, R10, R3, P0 ;  /* 0x000000030a00720c */ /* 0x000fda0000701670 */
[----:B------:R-:W-:Y:S05]  /*0880*/  @!P0 BRA `(.L_x_7) ;  /* 0x0000000000288947 */ /* 0x000fea0003800000 */
[----:B------:R-:W0:Y:S02]  /*0890*/  LDC.64 R4, c[0x0][0x380] ;  /* 0x0000e000ff047b82 */ /* 0x000e240000000a00 */
[----:B0-----:R-:W-:-:S05]  /*08a0*/  IMAD.WIDE R4, R10, 0x4, R4 ;  /* 0x000000040a047825 */ /* 0x001fca00078e0204 */
[----:B------:R-:W2:Y:S04]  /*08b0*/  LDG.E.CONSTANT R7, desc[UR6][R4.64] ;  /* 0x0000000604077981 */ /* 0x000ea8000c1e9900 */
[----:B------:R-:W3:Y:S04]  /*08c0*/  LDG.E.CONSTANT R6, desc[UR6][R4.64+0x800] ;  /* 0x0008000604067981 */ /* 0x000ee8000c1e9900 */
[----:B------:R-:W4:Y:S04]  /*08d0*/  LDG.E.CONSTANT R9, desc[UR6][R4.64+0x1000] ;  /* 0x0010000604097981 */ /* 0x000f28000c1e9900 */
[----:B------:R-:W4:Y:S01]  /*08e0*/  LDG.E.CONSTANT R11, desc[UR6][R4.64+0x1800] ;  /* 0x00180006040b7981 */ /* 0x000f22000c1e9900 */
[----:B--2--5:R-:W-:-:S04]  /*08f0*/  FADD R7, R2, R7 ;  /* 0x0000000702077221 */ /* 0x024fc80000000000 */
[----:B---3--:R-:W-:-:S04]  /*0900*/  FADD R6, R7, R6 ;  /* 0x0000000607067221 */ /* 0x008fc80000000000 */
[----:B----4-:R-:W-:-:S04]  /*0910*/  FADD R6, R6, R9 ;  /* 0x0000000906067221 */ /* 0x010fc80000000000 */
[----:B------:R-:W-:-:S07]  /*0920*/  FADD R2, R6, R11 ;  /* 0x0000000b06027221 */ /* 0x000fce0000000000 */
.L_x_7:
[----:B------:R-:W-:Y:S05]  /*0930*/  BSYNC.RECONVERGENT B1 ;  /* 0x0000000000017941 */ /* 0x000fea0003800200 */
.L_x_6:
[----:B------:R-:W-:-:S13]  /*0940*/  ISETP.GE.AND P0, PT, R3, 0x200, PT ;  /* 0x000002000300780c */ /* 0x000fda0003f06270 */
[----:B------:R-:W-:Y:S05]  /*0950*/  @!P0 BRA `(.L_x_16) ;  /* 0x0000000000b48947 */ /* 0x000fea0003800000 */
[----:B-----5:R-:W1:Y:S01]  /*0960*/  SHFL.DOWN P0, R3, R2, 0x1, 0x1f ;  /* 0x08201f0002037f89 */ /* 0x020e620000000000 */
[----:B------:R-:W2:Y:S01]  /*0970*/  S2R R7, SR_LANEID ;  /* 0x0000000000077919 */ /* 0x000ea20000000000 */
[----:B-1----:R-:W-:-:S05]  /*0980*/  @P0 FADD R3, R3, R2 ;  /* 0x0000000203030221 */ /* 0x002fca0000000000 */
[----:B0-----:R-:W0:Y:S01]  /*0990*/  SHFL.DOWN P0, R4, R3, 0x2, 0x1f ;  /* 0x08401f0003047f89 */ /* 0x001e220000000000 */
[----:B--2---:R-:W-:-:S13]  /*09a0*/  ISETP.NE.AND P1, PT, R7, RZ, PT ;  /* 0x000000ff0700720c */ /* 0x004fda0003f25270 */
[----:B------:R-:W1:Y:S01]  /*09b0*/  @!P1 S2R R8, SR_CgaCtaId ;  /* 0x0000000000089919 */ /* 0x000e620000008800 */
[----:B------:R-:W-:Y:S01]  /*09c0*/  @!P1 MOV R7, 0x400 ;  /* 0x0000040000079802 */ /* 0x000fe20000000f00 */
[----:B0-----:R-:W-:Y:S01]  /*09d0*/  @P0 FADD R4, R3, R4 ;  /* 0x0000000403040221 */ /* 0x001fe20000000000 */
[----:B------:R-:W-:-:S04]  /*09e0*/  @!P1 SHF.R.U32.HI R3, RZ, 0x3, R0 ;  /* 0x00000003ff039819 */ /* 0x000fc80000011600 */
[----:B------:R-:W0:Y:S01]  /*09f0*/  SHFL.DOWN P0, R5, R4, 0x4, 0x1f ;  /* 0x08801f0004057f89 */ /* 0x000e220000000000 */
[----:B------:R-:W-:Y:S02]  /*0a00*/  @!P1 LOP3.LUT R3, R3, 0x7c, RZ, 0xc0, !PT ;  /* 0x0000007c03039812 */ /* 0x000fe400078ec0ff */
[----:B-1----:R-:W-:Y:S01]  /*0a10*/  @!P1 LEA R8, R8, R7, 0x18 ;  /* 0x0000000708089211 */ /* 0x002fe200078ec0ff */
[----:B0-----:R-:W-:-:S03]  /*0a20*/  @P0 FADD R5, R4, R5 ;  /* 0x0000000504050221 */ /* 0x001fc60000000000 */
[----:B------:R-:W-:Y:S02]  /*0a30*/  @!P1 IADD3 R3, PT, PT, R3, R8, RZ ;  /* 0x0000000803039210 */ /* 0x000fe40007ffe0ff */
[----:B------:R-:W0:Y:S02]  /*0a40*/  SHFL.DOWN P0, R6, R5, 0x8, 0x1f ;  /* 0x09001f0005067f89 */ /* 0x000e240000000000 */
[----:B0-----:R-:W-:-:S05]  /*0a50*/  @P0 FADD R6, R5, R6 ;  /* 0x0000000605060221 */ /* 0x001fca0000000000 */
[----:B------:R-:W0:Y:S02]  /*0a60*/  SHFL.DOWN P0, R2, R6, 0x10, 0x1f ;  /* 0x0a001f0006027f89 */ /* 0x000e240000000000 */
[----:B0-----:R-:W-:Y:S01]  /*0a70*/  @P0 FADD R2, R6, R2 ;  /* 0x0000000206020221 */ /* 0x001fe20000000000 */
[----:B------:R-:W-:-:S04]  /*0a80*/  ISETP.NE.AND P0, PT, R0, RZ, PT ;  /* 0x000000ff0000720c */ /* 0x000fc80003f05270 */
[----:B------:R0:W-:Y:S01]  /*0a90*/  @!P1 STS [R3+0x10], R2 ;  /* 0x0000100203009388 */ /* 0x0001e20000000800 */
[----:B------:R-:W-:Y:S08]  /*0aa0*/  BAR.SYNC.DEFER_BLOCKING 0x0 ;  /* 0x0000000000007b1d */ /* 0x000ff00000010000 */
[----:B------:R-:W-:Y:S05]  /*0ab0*/  @P0 BRA `(.L_x_17) ;  /* 0x0000003400240947 */ /* 0x000fea0003800000 */
[----:B------:R-:W1:Y:S01]  /*0ac0*/  S2UR UR5, SR_CgaCtaId ;  /* 0x00000000000579c3 */ /* 0x000e620000008800 */
[----:B------:R-:W-:Y:S02]  /*0ad0*/  UMOV UR4, 0x400 ;  /* 0x0000040000047882 */ /* 0x000fe40000000000 */
[----:B-1----:R-:W-:-:S09]  /*0ae0*/  ULEA UR4, UR5, UR4, 0x18 ;  /* 0x0000000405047291 */ /* 0x002fd2000f8ec0ff */
[----:B------:R-:W1:Y:S04]  /*0af0*/  LDS.128 R4, [UR4+0x10] ;  /* 0x00001004ff047984 */ /* 0x000e680008000c00 */
[----:B------:R-:W2:Y:S04]  /*0b00*/  LDS.128 R12, [UR4+0x20] ;  /* 0x00002004ff0c7984 */ /* 0x000ea80008000c00 */
[----:B------:R-:W3:Y:S04]  /*0b10*/  LDS.128 R8, [UR4+0x30] ;  /* 0x00003004ff087984 */ /* 0x000ee80008000c00 */
[----:B------:R-:W4:Y:S01]  /*0b20*/  LDS.128 R16, [UR4+0x40] ;  /* 0x00004004ff107984 */ /* 0x000f220008000c00 */
[----:B-1----:R-:W-:-:S04]  /*0b30*/  FADD R5, R2, R5 ;  /* 0x0000000502057221 */ /* 0x002fc80000000000 */
[----:B------:R-:W-:-:S04]  /*0b40*/  FADD R6, R5, R6 ;  /* 0x0000000605067221 */ /* 0x000fc80000000000 */
[----:B------:R-:W-:-:S04]  /*0b50*/  FADD R7, R6, R7 ;  /* 0x0000000706077221 */ /* 0x000fc80000000000 */
[----:B--2---:R-:W-:-:S04]  /*0b60*/  FADD R12, R7, R12 ;  /* 0x0000000c070c7221 */ /* 0x004fc80000000000 */
[----:B------:R-:W-:-:S04]  /*0b70*/  FADD R13, R12, R13 ;  /* 0x0000000d0c0d7221 */ /* 0x000fc80000000000 */
[----:B------:R-:W-:-:S04]  /*0b80*/  FADD R14, R13, R14 ;  /* 0x0000000e0d0e7221 */ /* 0x000fc80000000000 */
[----:B------:R-:W-:-:S04]  /*0b90*/  FADD R15, R14, R15 ;  /* 0x0000000f0e0f7221 */ /* 0x000fc80000000000 */
[----:B---3--:R-:W-:-:S04]  /*0ba0*/  FADD R8, R15, R8 ;  /* 0x000000080f087221 */ /* 0x008fc80000000000 */
[----:B------:R-:W-:-:S04]  /*0bb0*/  FADD R9, R8, R9 ;  /* 0x0000000908097221 */ /* 0x000fc80000000000 */
[----:B------:R-:W-:-:S04]  /*0bc0*/  FADD R10, R9, R10 ;  /* 0x0000000a090a7221 */ /* 0x000fc80000000000 */
[----:B------:R-:W-:-:S04]  /*0bd0*/  FADD R11, R10, R11 ;  /* 0x0000000b0a0b7221 */ /* 0x000fc80000000000 */
[----:B----4-:R-:W-:-:S04]  /*0be0*/  FADD R16, R11, R16 ;  /* 0x000000100b107221 */ /* 0x010fc80000000000 */
[----:B------:R-:W-:-:S04]  /*0bf0*/  FADD R17, R16, R17 ;  /* 0x0000001110117221 */ /* 0x000fc80000000000 */
[----:B------:R-:W-:-:S04]  /*0c00*/  FADD R18, R17, R18 ;  /* 0x0000001211127221 */ /* 0x000fc80000000000 */
[----:B0-----:R-:W-:Y:S01]  /*0c10*/  FADD R2, R18, R19 ;  /* 0x0000001312027221 */ /* 0x001fe20000000000 */
[----:B------:R-:W-:Y:S06]  /*0c20*/  BRA `(.L_x_17) ;  /* 0x0000003000c87947 */ /* 0x000fec0003800000 */
.L_x_16:
[----:B0-----:R-:W-:Y:S01]  /*0c30*/  LOP3.LUT R4, R0, 0x3e0, RZ, 0xc0, !PT ;  /* 0x000003e000047812 */ /* 0x001fe200078ec0ff */
[----:B------:R-:W0:Y:S03]  /*0c40*/  S2R R9, SR_LANEID ;  /* 0x0000000000097919 */ /* 0x000e260000000000 */
[----:B------:R-:W-:Y:S02]  /*0c50*/  IADD3 R6, PT, PT, R4, 0x20, RZ ;  /* 0x0000002004067810 */ /* 0x000fe40007ffe0ff */
[----:B------:R-:W-:Y:S02]  /*0c60*/  LOP3.LUT R4, RZ, R4, RZ, 0x33, !PT ;  /* 0x00000004ff047212 */ /* 0x000fe400078e33ff */
[-C--:B------:R-:W-:Y:S02]  /*0c70*/  ISETP.GT.AND P0, PT, R6, R3.reuse, PT ;  /* 0x000000030600720c */ /* 0x080fe40003f04270 */
[----:B------:R-:W-:-:S04]  /*0c80*/  IADD3 R4, PT, PT, R4, R3, RZ ;  /* 0x0000000304047210 */ /* 0x000fc80007ffe0ff */
[----:B------:R-:W-:-:S06]  /*0c90*/  SEL R5, R4, 0x1f, P0 ;  /* 0x0000001f04057807 */ /* 0x000fcc0000000000 */
[----:B-----5:R-:W1:Y:S01]  /*0ca0*/  SHFL.DOWN P0, R4, R2, 0x1, R5 ;  /* 0x0820000002047989 */ /* 0x020e620000000005 */
[----:B0-----:R-:W-:Y:S01]  /*0cb0*/  ISETP.NE.AND P1, PT, R9, RZ, PT ;  /* 0x000000ff0900720c */ /* 0x001fe20003f25270 */
[----:B-1----:R-:W-:-:S12]  /*0cc0*/  @P0 FADD R4, R4, R2 ;  /* 0x0000000204040221 */ /* 0x002fd80000000000 */
[----:B------:R-:W0:Y:S01]  /*0cd0*/  @!P1 S2R R10, SR_CgaCtaId ;  /* 0x00000000000a9919 */ /* 0x000e220000008800 */
[----:B------:R-:W-:Y:S01]  /*0ce0*/  @!P1 MOV R9, 0x400 ;  /* 0x0000040000099802 */ /* 0x000fe20000000f00 */
[----:B------:R-:W1:Y:S02]  /*0cf0*/  SHFL.DOWN P0, R6, R4, 0x2, R5 ;  /* 0x0840000004067989 */ /* 0x000e640000000005 */
[----:B-1----:R-:W-:Y:S01]  /*0d00*/  @P0 FADD R6, R4, R6 ;  /* 0x0000000604060221 */ /* 0x002fe20000000000 */
[----:B------:R-:W-:Y:S02]  /*0d10*/  @!P1 SHF.R.U32.HI R4, RZ, 0x3, R0 ;  /* 0x00000003ff049819 */ /* 0x000fe40000011600 */
[----:B0-----:R-:W-:Y:S02]  /*0d20*/  @!P1 LEA R9, R10, R9, 0x18 ;  /* 0x000000090a099211 */ /* 0x001fe400078ec0ff */
[----:B------:R-:W0:Y:S01]  /*0d30*/  SHFL.DOWN P0, R7, R6, 0x4, R5 ;  /* 0x0880000006077989 */ /* 0x000e220000000005 */
[----:B------:R-:W-:-:S04]  /*0d40*/  @!P1 LOP3.LUT R4, R4, 0x7c, RZ, 0xc0, !PT ;  /* 0x0000007c04049812 */ /* 0x000fc800078ec0ff */
[----:B------:R-:W-:Y:S01]  /*0d50*/  @!P1 IADD3 R9, PT, PT, R4, R9, RZ ;  /* 0x0000000904099210 */ /* 0x000fe20007ffe0ff */
[----:B0-----:R-:W-:-:S05]  /*0d60*/  @P0 FADD R7, R6, R7 ;  /* 0x0000000706070221 */ /* 0x001fca0000000000 */
[----:B------:R-:W0:Y:S02]  /*0d70*/  SHFL.DOWN P0, R8, R7, 0x8, R5 ;  /* 0x0900000007087989 */ /* 0x000e240000000005 */
[----:B0-----:R-:W-:-:S05]  /*0d80*/  @P0 FADD R8, R7, R8 ;  /* 0x0000000807080221 */ /* 0x001fca0000000000 */
[----:B------:R-:W0:Y:S02]  /*0d90*/  SHFL.DOWN P0, R2, R8, 0x10, R5 ;  /* 0x0a00000008027989 */ /* 0x000e240000000005 */
[----:B0-----:R-:W-:Y:S01]  /*0da0*/  @P0 FADD R2, R8, R2 ;  /* 0x0000000208020221 */ /* 0x001fe20000000000 */
[----:B------:R-:W-:-:S04]  /*0db0*/  ISETP.NE.AND P0, PT, R0, RZ, PT ;  /* 0x000000ff0000720c */ /* 0x000fc80003f05270 */
[----:B------:R4:W-:Y:S01]  /*0dc0*/  @!P1 STS [R9+0x10], R2 ;  /* 0x0000100209009388 */ /* 0x0009e20000000800 */
[----:B------:R-:W-:Y:S08]  /*0dd0*/  BAR.SYNC.DEFER_BLOCKING 0x0 ;  /* 0x0000000000007b1d */ /* 0x000ff00000010000 */
[----:B------:R-:W-:Y:S05]  /*0de0*/  @P0 BRA `(.L_x_17) ;  /* 0x0000003000580947 */ /* 0x000fea0003800000 */
[----:B------:R-:W0:Y:S01]  /*0df0*/  S2UR UR5, SR_CgaCtaId ;  /* 0x00000000000579c3 */ /* 0x000e220000008800 */
[----:B------:R-:W-:Y:S01]  /*0e00*/  UMOV UR4, 0x400 ;  /* 0x0000040000047882 */ /* 0x000fe20000000000 */
[C---:B------:R-:W-:Y:S02]  /*0e10*/  ISETP.GT.AND P2, PT, R3.reuse, 0x20, PT ;  /* 0x000000200300780c */ /* 0x040fe40003f44270 */
[C---:B------:R-:W-:Y:S02]  /*0e20*/  ISETP.GT.AND P3, PT, R3.reuse, 0x40, PT ;  /* 0x000000400300780c */ /* 0x040fe40003f64270 */
[C---:B------:R-:W-:Y:S02]  /*0e30*/  ISETP.GT.AND P1, PT, R3.reuse, 0x60, PT ;  /* 0x000000600300780c */ /* 0x040fe40003f24270 */
[----:B------:R-:W-:Y:S01]  /*0e40*/  ISETP.GT.AND P4, PT, R3, 0xc0, PT ;  /* 0x000000c00300780c */ /* 0x000fe20003f84270 */
[----:B0-----:R-:W-:-:S09]  /*0e50*/  ULEA UR4, UR5, UR4, 0x18 ;  /* 0x0000000405047291 */ /* 0x001fd2000f8ec0ff */
[----:B------:R-:W0:Y:S04]  /*0e60*/  LDS.128 R16, [UR4+0x10] ;  /* 0x00001004ff107984 */ /* 0x000e280008000c00 */
[----:B------:R-:W1:Y:S04]  /*0e70*/  LDS.128 R4, [UR4+0x20] ;  /* 0x00002004ff047984 */ /* 0x000e680008000c00 */
[----:B----4-:R-:W2:Y:S04]  /*0e80*/  LDS.128 R8, [UR4+0x30] ;  /* 0x00003004ff087984 */ /* 0x010ea80008000c00 */
[----:B------:R-:W3:Y:S01]  /*0e90*/  LDS.128 R12, [UR4+0x40] ;  /* 0x00004004ff0c7984 */ /* 0x000ee20008000c00 */
[----:B0-----:R-:W-:Y:S01]  /*0ea0*/  @P2 FADD R2, R2, R17 ;  /* 0x0000001102022221 */ /* 0x001fe20000000000 */
[----:B------:R-:W-:-:S03]  /*0eb0*/  ISETP.GT.AND P2, PT, R3, 0x80, PT ;  /* 0x000000800300780c */ /* 0x000fc60003f44270 */
[----:B------:R-:W-:Y:S01]  /*0ec0*/  @P3 FADD R2, R2, R18 ;  /* 0x0000001202023221 */ /* 0x000fe20000000000 */
[----:B------:R-:W-:-:S03]  /*0ed0*/  ISETP.GT.AND P3, PT, R3, 0xa0, PT ;  /* 0x000000a00300780c */ /* 0x000fc60003f64270 */
[----:B------:R-:W-:Y:S01]  /*0ee0*/  @P1 FADD R2, R2, R19 ;  /* 0x0000001302021221 */ /* 0x000fe20000000000 */
[----:B------:R-:W-:-:S05]  /*0ef0*/  ISETP.GT.AND P1, PT, R3, 0xe0, PT ;  /* 0x000000e00300780c */ /* 0x000fca0003f24270 */
[----:B-1----:R-:W-:Y:S01]  /*0f00*/  @P2 FADD R2, R2, R4 ;  /* 0x0000000402022221 */ /* 0x002fe20000000000 */
[----:B------:R-:W-:-:S03]  /*0f10*/  ISETP.GT.AND P2, PT, R3, 0x100, PT ;  /* 0x000001000300780c */ /* 0x000fc60003f44270 */
[----:B------:R-:W-:Y:S01]  /*0f20*/  @P3 FADD R2, R2, R5 ;  /* 0x0000000502023221 */ /* 0x000fe20000000000 */
[----:B------:R-:W-:-:S03]  /*0f30*/  ISETP.GT.AND P3, PT, R3, 0x120, PT ;  /* 0x000001200300780c */ /* 0x000fc60003f64270 */
[----:B------:R-:W-:Y:S01]  /*0f40*/  @P4 FADD R2, R2, R6 ;  /* 0x0000000602024221 */ /* 0x000fe20000000000 */
[----:B------:R-:W-:-:S03]  /*0f50*/  ISETP.GT.AND P4, PT, R3, 0x140, PT ;  /* 0x000001400300780c */ /* 0x000fc60003f84270 */
[----:B------:R-:W-:Y:S01]  /*0f60*/  @P1 FADD R2, R2, R7 ;  /* 0x0000000702021221 */ /* 0x000fe20000000000 */
[----:B------:R-:W-:-:S03]  /*0f70*/  ISETP.GT.AND P1, PT, R3, 0x160, PT ;  /* 0x000001600300780c */ /* 0x000fc60003f24270 */
[----:B--2---:R-:W-:Y:S01]  /*0f80*/  @P2 FADD R2, R2, R8 ;  /* 0x0000000802022221 */ /* 0x004fe20000000000 */
[----:B------:R-:W-:-:S03]  /*0f90*/  ISETP.GT.AND P2, PT, R3, 0x180, PT ;  /* 0x000001800300780c */ /* 0x000fc60003f44270 */
[----:B------:R-:W-:Y:S01]  /*0fa0*/  @P3 FADD R2, R2, R9 ;  /* 0x0000000902023221 */ /* 0x000fe20000000000 */
[----:B------:R-:W-:-:S03]  /*0fb0*/  ISETP.GT.AND P3, PT, R3, 0x1a0, PT ;  /* 0x000001a00300780c */ /* 0x000fc60003f64270 */
[----:B------:R-:W-:Y:S01]  /*0fc0*/  @P4 FADD R2, R2, R10 ;  /* 0x0000000a02024221 */ /* 0x000fe20000000000 */
[----:B------:R-:W-:-:S03]  /*0fd0*/  ISETP.GT.AND P4, PT, R3, 0x1c0, PT ;  /* 0x000001c00300780c */ /* 0x000fc60003f84270 */
[----:B------:R-:W-:Y:S01]  /*0fe0*/  @P1 FADD R2, R2, R11 ;  /* 0x0000000b02021221 */ /* 0x000fe20000000000 */
[----:B------:R-:W-:-:S03]  /*0ff0*/  ISETP.GT.AND P1, PT, R3, 0x1e0, PT ;  /* 0x000001e00300780c */ /* 0x000fc60003f24270 */
[----:B---3--:R-:W-:-:S04]  /*1000*/  @P2 FADD R2, R2, R12 ;  /* 0x0000000c02022221 */ /* 0x008fc80000000000 */
[----:B------:R-:W-:-:S04]  /*1010*/  @P3 FADD R2, R2, R13 ;  /* 0x0000000d02023221 */ /* 0x000fc80000000000 */
[----:B------:R-:W-:-:S04]  /*1020*/  @P4 FADD R2, R2, R14 ;  /* 0x0000000e02024221 */ /* 0x000fc80000000000 */
[----:B------:R-:W-:Y:S01]  /*1030*/  @P1 FADD R2, R2, R15 ;  /* 0x0000000f02021221 */ /* 0x000fe20000000000 */
[----:B------:R-:W-:Y:S06]  /*1040*/  BRA `(.L_x_17) ;  /* 0x0000002c00c07947 */ /* 0x000fec0003800000 */
.L_x_3:
[----:B------:R-:W0:Y:S01]  /*1050*/  S2R R0, SR_TID.X ;  /* 0x0000000000007919 */ /* 0x000e220000002100 */
[----:B------:R-:W1:Y:S01]  /*1060*/  LDC.64 R4, c[0x0][0x380] ;  /* 0x0000e000ff047b82 */ /* 0x000e620000000a00 */
[----:B0-----:R-:W-:-:S05]  /*1070*/  SHF.L.U32 R7, R0, 0x1, RZ ;  /* 0x0000000100077819 */ /* 0x001fca00000006ff */
[----:B-1----:R-:W-:-:S05]  /*1080*/  IMAD.WIDE.U32 R4, R7, 0x4, R4 ;  /* 0x0000000407047825 */ /* 0x002fca00078e0004 */
[----:B------:R-:W2:Y:S04]  /*1090*/  LDG.E.64.CONSTANT R14, desc[UR6][R4.64] ;  /* 0x00000006040e7981 */ /* 0x000ea8000c1e9b00 */
[----:B------:R-:W3:Y:S04]  /*10a0*/  LDG.E.64.CONSTANT R16, desc[UR6][R4.64+0x1000] ;  /* 0x0010000604107981 */ /* 0x000ee8000c1e9b00 */
[----:B------:R-:W4:Y:S04]  /*10b0*/  LDG.E.64.CONSTANT R18, desc[UR6][R4.64+0x2000] ;  /* 0x0020000604127981 */ /* 0x000f28000c1e9b00 */
[----:B------:R-:W5:Y:S04]  /*10c0*/  LDG.E.64.CONSTANT R20, desc[UR6][R4.64+0x3000] ;  /* 0x0030000604147981 */ /* 0x000f68000c1e9b00 */
[----:B------:R-:W5:Y:S04]  /*10d0*/  LDG.E.64.CONSTANT R12, desc[UR6][R4.64+0x4000] ;  /* 0x00400006040c7981 */ /* 0x000f68000c1e9b00 */
[----:B------:R-:W5:Y:S04]  /*10e0*/  LDG.E.64.CONSTANT R10, desc[UR6][R4.64+0x5000] ;  /* 0x00500006040a7981 */ /* 0x000f68000c1e9b00 */
[----:B------:R-:W5:Y:S04]  /*10f0*/  LDG.E.64.CONSTANT R6, desc[UR6][R4.64+0x6000] ;  /* 0x0060000604067981 */ /* 0x000f68000c1e9b00 */
[----:B------:R-:W5:Y:S01]  /*1100*/  LDG.E.64.CONSTANT R8, desc[UR6][R4.64+0x7000] ;  /* 0x0070000604087981 */ /* 0x000f62000c1e9b00 */
[----:B------:R-:W-:Y:S01]  /*1110*/  ISETP.GE.U32.AND P0, PT, R3, 0x4000, PT ;  /* 0x000040000300780c */ /* 0x000fe20003f06070 */
[----:B--2---:R-:W-:Y:S01]  /*1120*/  FADD R14, R14, R15 ;  /* 0x0000000f0e0e7221 */ /* 0x004fe20000000000 */
[----:B---3--:R-:W-:Y:S01]  /*1130*/  FADD R17, R16, R17 ;  /* 0x0000001110117221 */ /* 0x008fe20000000000 */
[----:B----4-:R-:W-:-:S03]  /*1140*/  FADD R18, R18, R19 ;  /* 0x0000001312127221 */ /* 0x010fc60000000000 */
[----:B------:R-:W-:Y:S01]  /*1150*/  FADD R14, R14, R17 ;  /* 0x000000110e0e7221 */ /* 0x000fe20000000000 */
[----:B-----5:R-:W-:Y:S01]  /*1160*/  FADD R21, R20, R21 ;  /* 0x0000001514157221 */ /* 0x020fe20000000000 */
[----:B------:R-:W-:Y:S02]  /*1170*/  HFMA2 R20, -RZ, RZ, 0, 0.0078125 ;  /* 0x00002000ff147431 */ /* 0x000fe400000001ff */
[----:B------:R-:W-:Y:S01]  /*1180*/  FADD R12, R12, R13 ;  /* 0x0000000d0c0c7221 */ /* 0x000fe20000000000 */
[----:B------:R-:W-:Y:S01]  /*1190*/  FADD R21, R18, R21 ;  /* 0x0000001512157221 */ /* 0x000fe20000000000 */
[----:B------:R-:W-:-:S03]  /*11a0*/  FADD R11, R10, R11 ;  /* 0x0000000b0a0b7221 */ /* 0x000fc60000000000 */
[----:B------:R-:W-:Y:S01]  /*11b0*/  FADD R14, R14, R21 ;  /* 0x000000150e0e7221 */ /* 0x000fe20000000000 */
[----:B------:R-:W-:Y:S01]  /*11c0*/  FADD R6, R6, R7 ;  /* 0x0000000706067221 */ /* 0x000fe20000000000 */
[----:B------:R-:W-:Y:S01]  /*11d0*/  FADD R11, R12, R11 ;  /* 0x0000000b0c0b7221 */ /* 0x000fe20000000000 */
[----:B------:R-:W-:-:S04]  /*11e0*/  FADD R9, R8, R9 ;  /* 0x0000000908097221 */ /* 0x000fc80000000000 */
[----:B------:R-:W-:-:S04]  /*11f0*/  FADD R6, R6, R9 ;  /* 0x0000000906067221 */ /* 0x000fc80000000000 */
[----:B------:R-:W-:-:S04]  /*1200*/  FADD R11, R11, R6 ;  /* 0x000000060b0b7221 */ /* 0x000fc80000000000 */
[----:B------:R-:W-:Y:S01]  /*1210*/  FADD R2, R14, R11 ;  /* 0x0000000b0e027221 */ /* 0x000fe20000000000 */
[----:B------:R-:W-:Y:S06]  /*1220*/  @!P0 BRA `(.L_x_18) ;  /* 0x00000000008c8947 */ /* 0x000fec0003800000 */
[----:B------:R-:W0:Y:S01]  /*1230*/  LDC R24, c[0x0][0x390] ;  /* 0x0000e400ff187b82 */ /* 0x000e220000000800 */
[----:B------:R-:W-:Y:S02]  /*1240*/  IADD3 R21, PT, PT, R3, -0x2000, RZ ;  /* 0xffffe00003157810 */ /* 0x000fe40007ffe0ff */
[----:B------:R-:W-:-:S07]  /*1250*/  MOV R20, 0x2000 ;  /* 0x0000200000147802 */ /* 0x000fce0000000f00 */
.L_x_20:
[----:B------:R-:W-:-:S05]  /*1260*/  IMAD.WIDE R26, R20, 0x4, R4 ;  /* 0x00000004141a7825 */ /* 0x000fca00078e0204 */
[----:B------:R-:W2:Y:S04]  /*1270*/  LDG.E.64.CONSTANT R14, desc[UR6][R26.64+0x6000] ;  /* 0x006000061a0e7981 */ /* 0x000ea8000c1e9b00 */
[----:B------:R-:W2:Y:S04]  /*1280*/  LDG.E.64.CONSTANT R6, desc[UR6][R26.64+0x7000] ;  /* 0x007000061a067981 */ /* 0x000ea8000c1e9b00 */
[----:B------:R-:W3:Y:S04]  /*1290*/  LDG.E.64.CONSTANT R22, desc[UR6][R26.64] ;  /* 0x000000061a167981 */ /* 0x000ee8000c1e9b00 */
[----:B------:R-:W4:Y:S04]  /*12a0*/  LDG.E.64.CONSTANT R18, desc[UR6][R26.64+0x1000] ;  /* 0x001000061a127981 */ /* 0x000f28000c1e9b00 */
[----:B------:R-:W5:Y:S04]  /*12b0*/  LDG.E.64.CONSTANT R16, desc[UR6][R26.64+0x2000] ;  /* 0x002000061a107981 */ /* 0x000f68000c1e9b00 */
[----:B------:R-:W5:Y:S04]  /*12c0*/  LDG.E.64.CONSTANT R12, desc[UR6][R26.64+0x3000] ;  /* 0x003000061a0c7981 */ /* 0x000f68000c1e9b00 */
[----:B------:R-:W5:Y:S04]  /*12d0*/  LDG.E.64.CONSTANT R10, desc[UR6][R26.64+0x4000] ;  /* 0x004000061a0a7981 */ /* 0x000f68000c1e9b00 */
[----:B------:R-:W5:Y:S01]  /*12e0*/  LDG.E.64.CONSTANT R8, desc[UR6][R26.64+0x5000] ;  /* 0x005000061a087981 */ /* 0x000f62000c1e9b00 */
[----:B0-----:R-:W-:Y:S01]  /*12f0*/  MOV R3, R24 ;  /* 0x0000001800037202 */ /* 0x001fe20000000f00 */
[----:B--2---:R-:W-:-:S03]  /*1300*/  FADD R15, R15, R6 ;  /* 0x000000060f0f7221 */ /* 0x004fc60000000000 */
[----:B------:R-:W-:Y:S01]  /*1310*/  IADD3 R6, PT, PT, -R20, R3, RZ ;  /* 0x0000000314067210 */ /* 0x000fe20007ffe1ff */
[----:B---3--:R-:W-:-:S03]  /*1320*/  FADD R2, R22, R2 ;  /* 0x0000000216027221 */ /* 0x008fc60000000000 */
[----:B------:R-:W-:Y:S01]  /*1330*/  ISETP.GE.AND P0, PT, R6, 0x2000, PT ;  /* 0x000020000600780c */ /* 0x000fe20003f06270 */
[----:B----4-:R-:W-:Y:S01]  /*1340*/  FADD R23, R23, R18 ;  /* 0x0000001217177221 */ /* 0x010fe20000000000 */
[----:B-----5:R-:W-:Y:S01]  /*1350*/  FADD R18, R19, R16 ;  /* 0x0000001013127221 */ /* 0x020fe20000000000 */
[----:B------:R-:W-:Y:S01]  /*1360*/  FADD R17, R17, R12 ;  /* 0x0000000c11117221 */ /* 0x000fe20000000000 */
[----:B------:R-:W-:Y:S01]  /*1370*/  FADD R12, R13, R10 ;  /* 0x0000000a0d0c7221 */ /* 0x000fe20000000000 */
[----:B------:R-:W-:Y:S01]  /*1380*/  FADD R11, R11, R8 ;  /* 0x000000080b0b7221 */ /* 0x000fe20000000000 */
[----:B------:R-:W-:Y:S01]  /*1390*/  FADD R8, R9, R14 ;  /* 0x0000000e09087221 */ /* 0x000fe20000000000 */
[----:B------:R-:W-:Y:S01]  /*13a0*/  FADD R2, R2, R23 ;  /* 0x0000001702027221 */ /* 0x000fe20000000000 */
[----:B------:R-:W-:Y:S01]  /*13b0*/  FADD R17, R18, R17 ;  /* 0x0000001112117221 */ /* 0x000fe20000000000 */
[----:B------:R-:W-:Y:S01]  /*13c0*/  FADD R11, R12, R11 ;  /* 0x0000000b0c0b7221 */ /* 0x000fe20000000000 */
[----:B------:R-:W-:-:S02]  /*13d0*/  FADD R8, R8, R15 ;  /* 0x0000000f08087221 */ /* 0x000fc40000000000 */
[----:B------:R-:W-:Y:S02]  /*13e0*/  FADD R2, R2, R17 ;  /* 0x0000001102027221 */ /* 0x000fe40000000000 */
[----:B------:R-:W-:-:S04]  /*13f0*/  FADD R11, R11, R8 ;  /* 0x000000080b0b7221 */ /* 0x000fc80000000000 */
[----:B------:R-:W-:-:S04]  /*1400*/  FADD R11, R2, R11 ;  /* 0x0000000b020b7221 */ /* 0x000fc80000000000 */
[----:B------:R-:W-:Y:S01]  /*1410*/  FADD R2, R7, R11 ;  /* 0x0000000b07027221 */ /* 0x000fe20000000000 */
[----:B------:R-:W-:Y:S06]  /*1420*/  @!P0 BRA `(.L_x_19) ;  /* 0x0000000800308947 */ /* 0x000fec0003800000 */
[----:B------:R-:W-:-:S04]  /*1430*/  IADD3 R20, PT, PT, R20, 0x2000, RZ ;  /* 0x0000200014147810 */ /* 0x000fc80007ffe0ff */
[----:B------:R-:W-:-:S13]  /*1440*/  ISETP.GT.AND P0, PT, R20, R21, PT ;  /* 0x000000151400720c */ /* 0x000fda0003f04270 */
[----:B------:R-:W-:Y:S05]  /*1450*/  @!P0 BRA `(.L_x_20) ;  /* 0xfffffffc00808947 */ /* 0x000fea000383ffff */
.L_x_18:
[----:B------:R-:W-:-:S13]  /*1460*/  ISETP.GE.AND P0, PT, R20, R3, PT ;  /* 0x000000031400720c */ /* 0x000fda0003f06270 */
[----:B------:R-:W-:Y:S05]  /*1470*/  @P0 BRA `(.L_x_19) ;  /* 0x00000008001c0947 */ /* 0x000fea0003800000 */
[----:B------:R-:W-:Y:S01]  /*1480*/  IADD3 R11, PT, PT, -R20, R3, RZ ;  /* 0x00000003140b7210 */ /* 0x000fe20007ffe1ff */
[----:B------:R-:W-:Y:S03]  /*1490*/  BSSY.RECONVERGENT B1, `(.L_x_19) ;  /* 0x0000085000017945 */ /* 0x000fe60003800200 */
[----:B------:R-:W-:-:S13]  /*14a0*/  ISETP.GE.AND P0, PT, R0, R11, PT ;  /* 0x0000000b0000720c */ /* 0x000fda0003f06270 */
[----:B------:R-:W-:Y:S05]  /*14b0*/  @P0 BRA `(.L_x_21) ;  /* 0x0000000800080947 */ /* 0x000fea0003800000 */
[-C--:B------:R-:W-:Y:S01]  /*14c0*/  LOP3.LUT R4, RZ, R0.reuse, RZ, 0x33, !PT ;  /* 0x00000000ff047212 */ /* 0x080fe200078e33ff */
[----:B------:R-:W-:Y:S01]  /*14d0*/  BSSY.RECONVERGENT B2, `(.L_x_22) ;  /* 0x0000015000027945 */ /* 0x000fe20003800200 */
[----:B------:R-:W-:Y:S02]  /*14e0*/  MOV R10, R0 ;  /* 0x00000000000a7202 */ /* 0x000fe40000000f00 */
[----:B------:R-:W-:-:S04]  /*14f0*/  IADD3 R3, PT, PT, -R20, R3, R4 ;  /* 0x0000000314037210 */ /* 0x000fc80007ffe104 */
[C---:B------:R-:W-:Y:S02]  /*1500*/  LOP3.LUT R4, R3.reuse, 0x600, RZ, 0xc0, !PT ;  /* 0x0000060003047812 */ /* 0x040fe400078ec0ff */
[----:B------:R-:W-:Y:S02]  /*1510*/  ISETP.GE.U32.AND P1, PT, R3, 0x600, PT ;  /* 0x000006000300780c */ /* 0x000fe40003f26070 */
[----:B------:R-:W-:-:S13]  /*1520*/  ISETP.NE.AND P0, PT, R4, 0x600, PT ;  /* 0x000006000400780c */ /* 0x000fda0003f05270 */
[----:B------:R-:W-:Y:S05]  /*1530*/  @!P0 BRA `(.L_x_23) ;  /* 0x0000000000388947 */ /* 0x000fea0003800000 */
[----:B------:R-:W0:Y:S01]  /*1540*/  LDC.64 R6, c[0x0][0x380] ;  /* 0x0000e000ff067b82 */ /* 0x000e220000000a00 */
[----:B------:R-:W-:Y:S02]  /*1550*/  LEA.HI R3, R3, 0x1, RZ, 0x17 ;  /* 0x0000000103037811 */ /* 0x000fe400078fb8ff */
[----:B------:R-:W-:Y:S02]  /*1560*/  IADD3 R9, PT, PT, R0, R20, RZ ;  /* 0x0000001400097210 */ /* 0x000fe40007ffe0ff */
[----:B------:R-:W-:Y:S02]  /*1570*/  LOP3.LUT R3, R3, 0x3, RZ, 0xc0, !PT ;  /* 0x0000000303037812 */ /* 0x000fe400078ec0ff */
[----:B------:R-:W-:Y:S02]  /*1580*/  MOV R10, R0 ;  /* 0x00000000000a7202 */ /* 0x000fe40000000f00 */
[----:B------:R-:W-:-:S07]  /*1590*/  IADD3 R3, PT, PT, -R3, RZ, RZ ;  /* 0x000000ff03037210 */ /* 0x000fce0007ffe1ff */
.L_x_24:
[----:B0-----:R-:W-:-:S06]  /*15a0*/  IMAD.WIDE.U32 R4, R9, 0x4, R6 ;  /* 0x0000000409047825 */ /* 0x001fcc00078e0006 */
[----:B------:R-:W2:Y:S01]  /*15b0*/  LDG.E.CONSTANT R5, desc[UR6][R4.64] ;  /* 0x0000000604057981 */ /* 0x000ea2000c1e9900 */
[----:B------:R-:W-:Y:S02]  /*15c0*/  IADD3 R3, PT, PT, R3, 0x1, RZ ;  /* 0x0000000103037810 */ /* 0x000fe40007ffe0ff */
[----:B------:R-:W-:Y:S02]  /*15d0*/  IADD3 R10, PT, PT, R10, 0x200, RZ ;  /* 0x000002000a0a7810 */ /* 0x000fe40007ffe0ff */
[----:B------:R-:W-:Y:S02]  /*15e0*/  ISETP.NE.AND P0, PT, R3, RZ, PT ;  /* 0x000000ff0300720c */ /* 0x000fe40003f05270 */
[----:B------:R-:W-:Y:S01]  /*15f0*/  IADD3 R9, PT, PT, R9, 0x200, RZ ;  /* 0x0000020009097810 */ /* 0x000fe20007ffe0ff */
[----:B--2---:R-:W-:-:S10]  /*1600*/  FADD R2, R5, R2 ;  /* 0x0000000205027221 */ /* 0x004fd40000000000 */
[----:B------:R-:W-:Y:S05]  /*1610*/  @P0 BRA `(.L_x_24) ;  /* 0xfffffffc00e00947 */ /* 0x000fea000383ffff */
.L_x_23:
[----:B------:R-:W-:Y:S05]  /*1620*/  BSYNC.RECONVERGENT B2 ;  /* 0x0000000000027941 */ /* 0x000fea0003800200 */
.L_x_22:
[----:B------:R-:W-:Y:S05]  /*1630*/  @!P1 BRA `(.L_x_21) ;  /* 0x0000000400a89947 */ /* 0x000fea0003800000 */
[----:B------:R-:W0:Y:S01]  /*1640*/  LDCU.64 UR4, c[0x0][0x380] ;  /* 0x00007000ff0477ac */ /* 0x000e220008000a00 */
[----:B------:R-:W-:Y:S01]  /*1650*/  IADD3 R5, PT, PT, R11, -R10, RZ ;  /* 0x8000000a0b057210 */ /* 0x000fe20007ffe0ff */
[----:B------:R-:W-:Y:S01]  /*1660*/  BSSY.RECONVERGENT B2, `(.L_x_25) ;  /* 0x000003b000027945 */ /* 0x000fe20003800200 */
[----:B------:R-:W-:Y:S02]  /*1670*/  IADD3 R3, P0, PT, R10, R20, RZ ;  /* 0x000000140a037210 */ /* 0x000fe40007f1e0ff */
[----:B------:R-:W-:Y:S02]  /*1680*/  ISETP.GT.AND P1, PT, R5, 0x1800, PT ;  /* 0x000018000500780c */ /* 0x000fe40003f24270 */
[----:B------:R-:W-:Y:S02]  /*1690*/  IADD3.X R6, PT, PT, RZ, RZ, RZ, P0, !PT ;  /* 0x000000ffff067210 */ /* 0x000fe400007fe4ff */
[----:B0-----:R-:W-:-:S04]  /*16a0*/  LEA R4, P0, R3, UR4, 0x2 ;  /* 0x0000000403047c11 */ /* 0x001fc8000f8010ff */
[----:B------:R-:W-:Y:S02]  /*16b0*/  LEA.HI.X R3, R3, UR5, R6, 0x2, P0 ;  /* 0x0000000503037c11 */ /* 0x000fe400080f1406 */
[----:B------:R-:W-:-:S04]  /*16c0*/  IADD3 R4, P0, PT, R4, 0x1000, RZ ;  /* 0x0000100004047810 */ /* 0x000fc80007f1e0ff */
[----:B------:R-:W-:Y:S02]  /*16d0*/  IADD3.X R5, PT, PT, RZ, R3, RZ, P0, !PT ;  /* 0x00000003ff057210 */ /* 0x000fe400007fe4ff */
[----:B------:R-:W-:Y:S02]  /*16e0*/  PLOP3.LUT P0, PT, PT, PT, PT, 0x80, 0x8 ;  /* 0x000000000008781c */ /* 0x000fe40003f0f070 */
[----:B------:R-:W-:Y:S01]  /*16f0*/  IADD3 R3, PT, PT, R10, R20, RZ ;  /* 0x000000140a037210 */ /* 0x000fe20007ffe0ff */
[----:B------:R-:W-:Y:S10]  /*1700*/  @!P1 BRA `(.L_x_26) ;  /* 0x0000000000c09947 */ /* 0x000ff40003800000 */
[----:B------:R-:W-:Y:S02]  /*1710*/  PLOP3.LUT P0, PT, PT, PT, PT, 0x8, 0x80 ;  /* 0x000000000080781c */ /* 0x000fe40003f0e170 */
[----:B------:R-:W-:-:S11]  /*1720*/  IADD3 R13, PT, PT, R11, -0x1800, RZ ;  /* 0xffffe8000b0d7810 */ /* 0x000fd60007ffe0ff */
.L_x_27:
[----:B------:R-:W0:Y:S01]  /*1730*/  LDC.64 R6, c[0x0][0x380] ;  /* 0x0000e000ff067b82 */ /* 0x000e220000000a00 */
[----:B------:R-:W2:Y:S01]  /*1740*/  LDG.E.CONSTANT R12, desc[UR6][R4.64+-0x800] ;  /* 0xfff80006040c7981 */ /* 0x000ea2000c1e9900 */
[----:B------:R-:W-:-:S03]  /*1750*/  IADD3 R25, PT, PT, R3, 0x800, RZ ;  /* 0x0000080003197810 */ /* 0x000fc60007ffe0ff */
[----:B------:R-:W3:Y:S04]  /*1760*/  LDG.E.CONSTANT R20, desc[UR6][R4.64] ;  /* 0x0000000604147981 */ /* 0x000ee8000c1e9900 */
[----:B------:R-:W4:Y:S01]  /*1770*/  LDG.E.CONSTANT R19, desc[UR6][R4.64+0x800] ;  /* 0x0008000604137981 */ /* 0x000f22000c1e9900 */
[----:B------:R-:W-:-:S03]  /*1780*/  IADD3 R9, PT, PT, R3, 0x1000, RZ ;  /* 0x0000100003097810 */ /* 0x000fc60007ffe0ff */
[----:B------:R-:W5:Y:S04]  /*1790*/  LDG.E.CONSTANT R17, desc[UR6][R4.64+0x1800] ;  /* 0x0018000604117981 */ /* 0x000f68000c1e9900 */
[----:B------:R-:W5:Y:S01]  /*17a0*/  LDG.E.CONSTANT R16, desc[UR6][R4.64+0x2000] ;  /* 0x0020000604107981 */ /* 0x000f62000c1e9900 */
[----:B------:R-:W-:-:S03]  /*17b0*/  IADD3 R23, PT, PT, R3, 0x1800, RZ ;  /* 0x0000180003177810 */ /* 0x000fc60007ffe0ff */
[----:B------:R-:W5:Y:S01]  /*17c0*/  LDG.E.CONSTANT R22, desc[UR6][R4.64+0x3800] ;  /* 0x0038000604167981 */ /* 0x000f62000c1e9900 */
[----:B0-----:R-:W-:-:S03]  /*17d0*/  IMAD.WIDE.U32 R14, R3, 0x4, R6 ;  /* 0x00000004030e7825 */ /* 0x001fc600078e0006 */
[----:B------:R-:W5:Y:S04]  /*17e0*/  LDG.E.CONSTANT R21, desc[UR6][R4.64+0x4000] ;  /* 0x0040000604157981 */ /* 0x000f68000c1e9900 */
[----:B------:R-:W5:Y:S04]  /*17f0*/  LDG.E.CONSTANT R26, desc[UR6][R4.64+0x6000] ;  /* 0x00600006041a7981 */ /* 0x000f68000c1e9900 */
[----:B------:R-:W2:Y:S01]  /*1800*/  LDG.E.CONSTANT R15, desc[UR6][R14.64] ;  /* 0x000000060e0f7981 */ /* 0x000ea2000c1e9900 */
[----:B------:R-:W-:-:S05]  /*1810*/  IMAD.WIDE.U32 R24, R25, 0x4, R6 ;  /* 0x0000000419187825 */ /* 0x000fca00078e0006 */
[----:B------:R-:W5:Y:S01]  /*1820*/  LDG.E.CONSTANT R18, desc[UR6][R24.64] ;  /* 0x0000000618127981 */ /* 0x000f62000c1e9900 */
[----:B------:R-:W-:-:S03]  /*1830*/  IMAD.WIDE.U32 R8, R9, 0x4, R6 ;  /* 0x0000000409087825 */ /* 0x000fc600078e0006 */
[----:B------:R-:W5:Y:S04]  /*1840*/  LDG.E.CONSTANT R14, desc[UR6][R4.64+0x2800] ;  /* 0x00280006040e7981 */ /* 0x000f68000c1e9900 */
[----:B------:R-:W5:Y:S01]  /*1850*/  LDG.E.CONSTANT R8, desc[UR6][R8.64] ;  /* 0x0000000608087981 */ /* 0x000f62000c1e9900 */
[----:B------:R-:W-:-:S03]  /*1860*/  IMAD.WIDE.U32 R6, R23, 0x4, R6 ;  /* 0x0000000417067825 */ /* 0x000fc600078e0006 */
[----:B------:R-:W5:Y:S04]  /*1870*/  LDG.E.CONSTANT R23, desc[UR6][R4.64+0x4800] ;  /* 0x0048000604177981 */ /* 0x000f68000c1e9900 */
[----:B------:R-:W5:Y:S04]  /*1880*/  LDG.E.CONSTANT R6, desc[UR6][R6.64] ;  /* 0x0000000606067981 */ /* 0x000f68000c1e9900 */
[----:B------:R-:W5:Y:S04]  /*1890*/  LDG.E.CONSTANT R24, desc[UR6][R4.64+0x5800] ;  /* 0x0058000604187981 */ /* 0x000f68000c1e9900 */
[----:B------:R0:W5:Y:S01]  /*18a0*/  LDG.E.CONSTANT R25, desc[UR6][R4.64+0x6800] ;  /* 0x0068000604197981 */ /* 0x000162000c1e9900 */
[----:B------:R-:W-:-:S04]  /*18b0*/  IADD3 R10, PT, PT, R10, 0x2000, RZ ;  /* 0x000020000a0a7810 */ /* 0x000fc80007ffe0ff */
[----:B------:R-:W-:Y:S02]  /*18c0*/  ISETP.GE.AND P1, PT, R10, R13, PT ;  /* 0x0000000d0a00720c */ /* 0x000fe40003f26270 */
[----:B0-----:R-:W-:Y:S02]  /*18d0*/  IADD3 R4, P2, PT, R4, 0x8000, RZ ;  /* 0x0000800004047810 */ /* 0x001fe40007f5e0ff */
[----:B------:R-:W-:Y:S02]  /*18e0*/  IADD3 R3, PT, PT, R3, 0x2000, RZ ;  /* 0x0000200003037810 */ /* 0x000fe40007ffe0ff */
[----:B------:R-:W-:Y:S01]  /*18f0*/  IADD3.X R5, PT, PT, RZ, R5, RZ, P2, !PT ;  /* 0x00000005ff057210 */ /* 0x000fe200017fe4ff */
[----:B--2---:R-:W-:-:S04]  /*1900*/  FADD R15, R15, R2 ;  /* 0x000000020f0f7221 */ /* 0x004fc80000000000 */
[----:B------:R-:W-:-:S04]  /*1910*/  FADD R15, R15, R12 ;  /* 0x0000000c0f0f7221 */ /* 0x000fc80000000000 */
[----:B---3--:R-:W-:-:S04]  /*1920*/  FADD R20, R15, R20 ;  /* 0x000000140f147221 */ /* 0x008fc80000000000 */
[----:B----4-:R-:W-:-:S04]  /*1930*/  FADD R19, R20, R19 ;  /* 0x0000001314137221 */ /* 0x010fc80000000000 */
[----:B-----5:R-:W-:-:S04]  /*1940*/  FADD R18, R19, R18 ;  /* 0x0000001213127221 */ /* 0x020fc80000000000 */
        /* <DEDUP_REMOVED lines=12> */
.L_x_26:
[----:B------:R-:W-:Y:S05]  /*1a10*/  BSYNC.RECONVERGENT B2 ;  /* 0x0000000000027941 */ /* 0x000fea0003800200 */
.L_x_25:
[----:B------:R-:W-:Y:S01]  /*1a20*/  IADD3 R6, PT, PT, R11, -R10, RZ ;  /* 0x8000000a0b067210 */ /* 0x000fe20007ffe0ff */
[----:B------:R-:W-:Y:S03]  /*1a30*/  BSSY.RECONVERGENT B2, `(.L_x_28) ;  /* 0x000001e000027945 */ /* 0x000fe60003800200 */
[----:B------:R-:W-:-:S13]  /*1a40*/  ISETP.GT.AND P1, PT, R6, 0x800, PT ;  /* 0x000008000600780c */ /* 0x000fda0003f24270 */
[----:B------:R-:W-:Y:S05]  /*1a50*/  @!P1 BRA `(.L_x_29) ;  /* 0x00000000006c9947 */ /* 0x000fea0003800000 */
[----:B------:R-:W0:Y:S01]  /*1a60*/  LDC.64 R8, c[0x0][0x380] ;  /* 0x0000e000ff087b82 */ /* 0x000e220000000a00 */
[----:B------:R-:W2:Y:S01]  /*1a70*/  LDG.E.CONSTANT R13, desc[UR6][R4.64+-0x800] ;  /* 0xfff80006040d7981 */ /* 0x000ea2000c1e9900 */
[----:B------:R-:W-:-:S03]  /*1a80*/  IADD3 R17, PT, PT, R3, 0x800, RZ ;  /* 0x0000080003117810 */ /* 0x000fc60007ffe0ff */
[----:B------:R-:W3:Y:S04]  /*1a90*/  LDG.E.CONSTANT R15, desc[UR6][R4.64] ;  /* 0x00000006040f7981 */ /* 0x000ee8000c1e9900 */
[----:B------:R-:W4:Y:S04]  /*1aa0*/  LDG.E.CONSTANT R19, desc[UR6][R4.64+0x1800] ;  /* 0x0018000604137981 */ /* 0x000f28000c1e9900 */
[----:B------:R-:W5:Y:S04]  /*1ab0*/  LDG.E.CONSTANT R21, desc[UR6][R4.64+0x2000] ;  /* 0x0020000604157981 */ /* 0x000f68000c1e9900 */
[----:B------:R-:W5:Y:S01]  /*1ac0*/  LDG.E.CONSTANT R23, desc[UR6][R4.64+0x2800] ;  /* 0x0028000604177981 */ /* 0x000f62000c1e9900 */
[----:B0-----:R-:W-:-:S06]  /*1ad0*/  IMAD.WIDE.U32 R6, R3, 0x4, R8 ;  /* 0x0000000403067825 */ /* 0x001fcc00078e0008 */
[----:B------:R0:W2:Y:S01]  /*1ae0*/  LDG.E.CONSTANT R7, desc[UR6][R6.64] ;  /* 0x0000000606077981 */ /* 0x0000a2000c1e9900 */
[----:B------:R-:W-:-:S03]  /*1af0*/  IMAD.WIDE.U32 R8, R17, 0x4, R8 ;  /* 0x0000000411087825 */ /* 0x000fc600078e0008 */
[----:B------:R1:W4:Y:S04]  /*1b00*/  LDG.E.CONSTANT R17, desc[UR6][R4.64+0x800] ;  /* 0x0008000604117981 */ /* 0x000328000c1e9900 */
[----:B------:R-:W5:Y:S01]  /*1b10*/  LDG.E.CONSTANT R9, desc[UR6][R8.64] ;  /* 0x0000000608097981 */ /* 0x000f62000c1e9900 */
[----:B0-----:R-:W-:Y:S02]  /*1b20*/  IADD3 R6, P1, PT, R4, 0x4000, RZ ;  /* 0x0000400004067810 */ /* 0x001fe40007f3e0ff */
[----:B------:R-:W-:Y:S02]  /*1b30*/  PLOP3.LUT P0, PT, PT, PT, PT, 0x8, 0x80 ;  /* 0x000000000080781c */ /* 0x000fe40003f0e170 */
[----:B------:R-:W-:Y:S02]  /*1b40*/  IADD3 R10, PT, PT, R10, 0x1000, RZ ;  /* 0x000010000a0a7810 */ /* 0x000fe40007ffe0ff */
[----:B------:R-:W-:-:S02]  /*1b50*/  IADD3 R3, PT, PT, R3, 0x1000, RZ ;  /* 0x0000100003037810 */ /* 0x000fc40007ffe0ff */
[----:B-1----:R-:W-:Y:S01]  /*1b60*/  MOV R4, R6 ;  /* 0x0000000600047202 */ /* 0x002fe20000000f00 */
[----:B--2---:R-:W-:-:S04]  /*1b70*/  FADD R2, R2, R7 ;  /* 0x0000000702027221 */ /* 0x004fc80000000000 */
[----:B------:R-:W-:-:S04]  /*1b80*/  FADD R2, R2, R13 ;  /* 0x0000000d02027221 */ /* 0x000fc80000000000 */
[----:B---3--:R-:W-:-:S04]  /*1b90*/  FADD R2, R2, R15 ;  /* 0x0000000f02027221 */ /* 0x008fc80000000000 */
[----:B----4-:R-:W-:-:S04]  /*1ba0*/  FADD R2, R2, R17 ;  /* 0x0000001102027221 */ /* 0x010fc80000000000 */
[----:B-----5:R-:W-:-:S04]  /*1bb0*/  FADD R2, R2, R9 ;  /* 0x0000000902027221 */ /* 0x020fc80000000000 */
[----:B------:R-:W-:Y:S01]  /*1bc0*/  FADD R2, R2, R19 ;  /* 0x0000001302027221 */ /* 0x000fe20000000000 */
[----:B------:R-:W-:-:S03]  /*1bd0*/  IADD3.X R7, PT, PT, RZ, R5, RZ, P1, !PT ;  /* 0x00000005ff077210 */ /* 0x000fc60000ffe4ff */
[----:B------:R-:W-:Y:S01]  /*1be0*/  FADD R2, R2, R21 ;  /* 0x0000001502027221 */ /* 0x000fe20000000000 */
[----:B------:R-:W-:-:S03]  /*1bf0*/  MOV R5, R7 ;  /* 0x0000000700057202 */ /* 0x000fc60000000f00 */
[----:B------:R-:W-:-:S07]  /*1c00*/  FADD R2, R2, R23 ;  /* 0x0000001702027221 */ /* 0x000fce0000000000 */
.L_x_29:
[----:B------:R-:W-:Y:S05]  /*1c10*/  BSYNC.RECONVERGENT B2 ;  /* 0x0000000000027941 */ /* 0x000fea0003800200 */
.L_x_28:
[----:B------:R-:W-:-:S13]  /*1c20*/  ISETP.LT.OR P0, PT, R10, R11, P0 ;  /* 0x0000000b0a00720c */ /* 0x000fda0000701670 */
[----:B------:R-:W-:Y:S05]  /*1c30*/  @!P0 BRA `(.L_x_21) ;  /* 0x0000000000288947 */ /* 0x000fea0003800000 */
[----:B------:R-:W0:Y:S01]  /*1c40*/  LDC.64 R6, c[0x0][0x380] ;  /* 0x0000e000ff067b82 */ /* 0x000e220000000a00 */
[----:B------:R-:W2:Y:S04]  /*1c50*/  LDG.E.CONSTANT R9, desc[UR6][R4.64] ;  /* 0x0000000604097981 */ /* 0x000ea8000c1e9900 */
[----:B------:R-:W3:Y:S01]  /*1c60*/  LDG.E.CONSTANT R11, desc[UR6][R4.64+0x800] ;  /* 0x00080006040b7981 */ /* 0x000ee2000c1e9900 */
[----:B0-----:R-:W-:-:S03]  /*1c70*/  IMAD.WIDE.U32 R6, R3, 0x4, R6 ;  /* 0x0000000403067825 */ /* 0x001fc600078e0006 */
[----:B------:R-:W4:Y:S04]  /*1c80*/  LDG.E.CONSTANT R3, desc[UR6][R4.64+-0x800] ;  /* 0xfff8000604037981 */ /* 0x000f28000c1e9900 */
[----:B------:R-:W5:Y:S02]  /*1c90*/  LDG.E.CONSTANT R7, desc[UR6][R6.64] ;  /* 0x0000000606077981 */ /* 0x000f64000c1e9900 */
[----:B-----5:R-:W-:-:S04]  /*1ca0*/  FADD R2, R2, R7 ;  /* 0x0000000702027221 */ /* 0x020fc80000000000 */
[----:B----4-:R-:W-:-:S04]  /*1cb0*/  FADD R2, R2, R3 ;  /* 0x0000000302027221 */ /* 0x010fc80000000000 */
[----:B--2---:R-:W-:-:S04]  /*1cc0*/  FADD R2, R2, R9 ;  /* 0x0000000902027221 */ /* 0x004fc80000000000 */
[----:B---3--:R-:W-:-:S07]  /*1cd0*/  FADD R2, R2, R11 ;  /* 0x0000000b02027221 */ /* 0x008fce0000000000 */
.L_x_21:
[----:B------:R-:W-:Y:S05]  /*1ce0*/  BSYNC.RECONVERGENT B1 ;  /* 0x0000000000017941 */ /* 0x000fea0003800200 */
.L_x_19:
[----:B------:R-:W0:Y:S01]  /*1cf0*/  SHFL.DOWN P0, R3, R2, 0x1, 0x1f ;  /* 0x08201f0002037f89 */ /* 0x000e220000000000 */
[----:B------:R-:W1:Y:S01]  /*1d00*/  S2R R7, SR_LANEID ;  /* 0x0000000000077919 */ /* 0x000e620000000000 */
[----:B0-----:R-:W-:-:S05]  /*1d10*/  @P0 FADD R3, R3, R2 ;  /* 0x0000000203030221 */ /* 0x001fca0000000000 */
[----:B------:R-:W0:Y:S01]  /*1d20*/  SHFL.DOWN P0, R4, R3, 0x2, 0x1f ;  /* 0x08401f0003047f89 */ /* 0x000e220000000000 */
[----:B-1----:R-:W-:-:S13]  /*1d30*/  ISETP.NE.AND P1, PT, R7, RZ, PT ;  /* 0x000000ff0700720c */ /* 0x002fda0003f25270 */
        /* <DEDUP_REMOVED lines=17> */
[----:B------:R-:W0:Y:S01]  /*1e50*/  S2UR UR5, SR_CgaCtaId ;  /* 0x00000000000579c3 */ /* 0x000e220000008800 */
[----:B------:R-:W-:Y:S02]  /*1e60*/  UMOV UR4, 0x400 ;  /* 0x0000040000047882 */ /* 0x000fe40000000000 */
[----:B0-----:R-:W-:-:S09]  /*1e70*/  ULEA UR4, UR5, UR4, 0x18 ;  /* 0x0000000405047291 */ /* 0x001fd2000f8ec0ff */
[----:B------:R-:W0:Y:S04]  /*1e80*/  LDS.128 R4, [UR4+0x10] ;  /* 0x00001004ff047984 */ /* 0x000e280008000c00 */
[----:B------:R-:W1:Y:S04]  /*1e90*/  LDS.128 R12, [UR4+0x20] ;  /* 0x00002004ff0c7984 */ /* 0x000e680008000c00 */
[----:B------:R-:W2:Y:S04]  /*1ea0*/  LDS.128 R8, [UR4+0x30] ;  /* 0x00003004ff087984 */ /* 0x000ea80008000c00 */
[----:B------:R-:W4:Y:S01]  /*1eb0*/  LDS.128 R16, [UR4+0x40] ;  /* 0x00004004ff107984 */ /* 0x000f220008000c00 */
[----:B0-----:R-:W-:-:S04]  /*1ec0*/  FADD R5, R2, R5 ;  /* 0x0000000502057221 */ /* 0x001fc80000000000 */
[----:B------:R-:W-:-:S04]  /*1ed0*/  FADD R6, R5, R6 ;  /* 0x0000000605067221 */ /* 0x000fc80000000000 */
[----:B------:R-:W-:-:S04]  /*1ee0*/  FADD R7, R6, R7 ;  /* 0x0000000706077221 */ /* 0x000fc80000000000 */
[----:B-1----:R-:W-:-:S04]  /*1ef0*/  FADD R12, R7, R12 ;  /* 0x0000000c070c7221 */ /* 0x002fc80000000000 */
[----:B------:R-:W-:-:S04]  /*1f00*/  FADD R13, R12, R13 ;  /* 0x0000000d0c0d7221 */ /* 0x000fc80000000000 */
[----:B------:R-:W-:-:S04]  /*1f10*/  FADD R14, R13, R14 ;  /* 0x0000000e0d0e7221 */ /* 0x000fc80000000000 */
[----:B------:R-:W-:-:S04]  /*1f20*/  FADD R15, R14, R15 ;  /* 0x0000000f0e0f7221 */ /* 0x000fc80000000000 */
[----:B--2---:R-:W-:-:S04]  /*1f30*/  FADD R8, R15, R8 ;  /* 0x000000080f087221 */ /* 0x004fc80000000000 */
[----:B------:R-:W-:-:S04]  /*1f40*/  FADD R9, R8, R9 ;  /* 0x0000000908097221 */ /* 0x000fc80000000000 */
[----:B------:R-:W-:-:S04]  /*1f50*/  FADD R10, R9, R10 ;  /* 0x0000000a090a7221 */ /* 0x000fc80000000000 */
[----:B------:R-:W-:-:S04]  /*1f60*/  FADD R11, R10, R11 ;  /* 0x0000000b0a0b7221 */ /* 0x000fc80000000000 */
[----:B----4-:R-:W-:-:S04]  /*1f70*/  FADD R16, R11, R16 ;  /* 0x000000100b107221 */ /* 0x010fc80000000000 */
[----:B------:R-:W-:-:S04]  /*1f80*/  FADD R17, R16, R17 ;  /* 0x0000001110117221 */ /* 0x000fc80000000000 */
[----:B------:R-:W-:-:S04]  /*1f90*/  FADD R18, R17, R18 ;  /* 0x0000001211127221 */ /* 0x000fc80000000000 */
[----:B---3--:R-:W-:Y:S01]  /*1fa0*/  FADD R2, R18, R19 ;  /* 0x0000001312027221 */ /* 0x008fe20000000000 */
[----:B------:R-:W-:Y:S06]  /*1fb0*/  BRA `(.L_x_17) ;  /* 0x0000001c00e47947 */ /* 0x000fec0003800000 */
.L_x_2:
        /* <DEDUP_REMOVED lines=12> */
.L_x_32:
[----:B------:R-:W-:Y:S05]  /*2080*/  BSYNC.RECONVERGENT B1 ;  /* 0x0000000000017941 */ /* 0x000fea0003800200 */
.L_x_31:
        /* <DEDUP_REMOVED lines=16> */
.L_x_37:
        /* <DEDUP_REMOVED lines=9> */
.L_x_36:
[----:B------:R-:W-:Y:S05]  /*2220*/  BSYNC.RECONVERGENT B2 ;  /* 0x0000000000027941 */ /* 0x000fea0003800200 */
.L_x_35:
        /* <DEDUP_REMOVED lines=8> */
.L_x_40:
        /* <DEDUP_REMOVED lines=43> */
.L_x_39:
[----:B------:R-:W-:Y:S05]  /*2560*/  BSYNC.RECONVERGENT B2 ;  /* 0x0000000000027941 */ /* 0x000fea0003800200 */
.L_x_38:
        /* <DEDUP_REMOVED lines=26> */
.L_x_42:
[----:B------:R-:W-:Y:S05]  /*2710*/  BSYNC.RECONVERGENT B2 ;  /* 0x0000000000027941 */ /* 0x000fea0003800200 */
.L_x_41:
        /* <DEDUP_REMOVED lines=12> */
.L_x_34:
[----:B------:R-:W-:Y:S05]  /*27e0*/  BSYNC.RECONVERGENT B1 ;  /* 0x0000000000017941 */ /* 0x000fea0003800200 */
.L_x_33:
        /* <DEDUP_REMOVED lines=29> */
[----:B------:R-:W3:Y:S04]  /*29c0*/  LDS.128 R8, [UR4+0x30] ;  /* 0x00003004ff087984 */ /* 0x000ee80008000c00 */
        /* <DEDUP_REMOVED lines=15> */
[----:B--2---:R-:W-:Y:S01]  /*2ac0*/  FADD R2, R18, R19 ;  /* 0x0000001312027221 */ /* 0x004fe20000000000 */
[----:B------:R-:W-:Y:S06]  /*2ad0*/  BRA `(.L_x_17) ;  /* 0x00000014001c7947 */ /* 0x000fec0003800000 */
.L_x_43:
        /* <DEDUP_REMOVED lines=36> */
[----:B-1----:R-:W1:Y:S04]  /*2d20*/  LDS.128 R4, [UR4+0x20] ;  /* 0x00002004ff047984 */ /* 0x002e680008000c00 */
[----:B------:R-:W2:Y:S04]  /*2d30*/  LDS.128 R8, [UR4+0x30] ;  /* 0x00003004ff087984 */ /* 0x000ea80008000c00 */
        /* <DEDUP_REMOVED lines=28> */
.L_x_30:
[----:B------:R-:W0:Y:S01]  /*2f00*/  S2R R0, SR_TID.X ;  /* 0x0000000000007919 */ /* 0x000e220000002100 */
[----:B------:R-:W0:Y:S02]  /*2f10*/  LDC.64 R4, c[0x0][0x380] ;  /* 0x0000e000ff047b82 */ /* 0x000e240000000a00 */
[----:B0-----:R-:W-:-:S05]  /*2f20*/  IMAD.WIDE.U32 R4, R0, 0x4, R4 ;  /* 0x0000000400047825 */ /* 0x001fca00078e0004 */
[----:B------:R-:W2:Y:S04]  /*2f30*/  LDG.E.CONSTANT R21, desc[UR6][R4.64] ;  /* 0x0000000604157981 */ /* 0x000ea8000c1e9900 */
[----:B------:R-:W2:Y:S04]  /*2f40*/  LDG.E.CONSTANT R2, desc[UR6][R4.64+0x800] ;  /* 0x0008000604027981 */ /* 0x000ea8000c1e9900 */
[----:B------:R-:W3:Y:S04]  /*2f50*/  LDG.E.CONSTANT R6, desc[UR6][R4.64+0x1000] ;  /* 0x0010000604067981 */ /* 0x000ee8000c1e9900 */
[----:B------:R-:W3:Y:S04]  /*2f60*/  LDG.E.CONSTANT R7, desc[UR6][R4.64+0x1800] ;  /* 0x0018000604077981 */ /* 0x000ee8000c1e9900 */
[----:B------:R-:W4:Y:S04]  /*2f70*/  LDG.E.CONSTANT R8, desc[UR6][R4.64+0x2000] ;  /* 0x0020000604087981 */ /* 0x000f28000c1e9900 */
[----:B------:R-:W4:Y:S04]  /*2f80*/  LDG.E.CONSTANT R9, desc[UR6][R4.64+0x2800] ;  /* 0x0028000604097981 */ /* 0x000f28000c1e9900 */
[----:B------:R-:W5:Y:S04]  /*2f90*/  LDG.E.CONSTANT R10, desc[UR6][R4.64+0x3000] ;  /* 0x00300006040a7981 */ /* 0x000f68000c1e9900 */
        /* <DEDUP_REMOVED lines=8> */
[----:B------:R-:W5:Y:S01]  /*3020*/  LDG.E.CONSTANT R19, desc[UR6][R4.64+0x7800] ;  /* 0x0078000604137981 */ /* 0x000f62000c1e9900 */
[----:B------:R-:W-:Y:S01]  /*3030*/  ISETP.GE.U32.AND P0, PT, R3, 0x4000, PT ;  /* 0x000040000300780c */ /* 0x000fe20003f06070 */
[----:B--2---:R-:W-:Y:S01]  /*3040*/  FADD R2, R21, R2 ;  /* 0x0000000215027221 */ /* 0x004fe20000000000 */
[----:B---3--:R-:W-:-:S04]  /*3050*/  FADD R7, R6, R7 ;  /* 0x0000000706077221 */ /* 0x008fc80000000000 */
[----:B------:R-:W-:Y:S01]  /*3060*/  FADD R2, R2, R7 ;  /* 0x0000000702027221 */ /* 0x000fe20000000000 */
[----:B----4-:R-:W-:Y:S01]  /*3070*/  FADD R8, R8, R9 ;  /* 0x0000000908087221 */ /* 0x010fe20000000000 */
[----:B-----5:R-:W-:-:S04]  /*3080*/  FADD R11, R10, R11 ;  /* 0x0000000b0a0b7221 */ /* 0x020fc80000000000 */
[----:B------:R-:W-:Y:S01]  /*3090*/  FADD R11, R8, R11 ;  /* 0x0000000b080b7221 */ /* 0x000fe20000000000 */
[----:B------:R-:W-:-:S03]  /*30a0*/  FADD R12, R12, R13 ;  /* 0x0000000d0c0c7221 */ /* 0x000fc60000000000 */
[----:B------:R-:W-:Y:S01]  /*30b0*/  FADD R2, R2, R11 ;  /* 0x0000000b02027221 */ /* 0x000fe20000000000 */
[----:B------:R-:W-:Y:S02]  /*30c0*/  HFMA2 R11, -RZ, RZ, 0, 0.0078125 ;  /* 0x00002000ff0b7431 */ /* 0x000fe400000001ff */
[----:B------:R-:W-:-:S04]  /*30d0*/  FADD R15, R14, R15 ;  /* 0x0000000f0e0f7221 */ /* 0x000fc80000000000 */
        /* <DEDUP_REMOVED lines=10> */
.L_x_46:
[----:B------:R-:W-:-:S05]  /*3180*/  IMAD.WIDE R2, R11, 0x4, R4 ;  /* 0x000000040b027825 */ /* 0x000fca00078e0204 */
        /* <DEDUP_REMOVED lines=15> */
[----:B------:R0:W5:Y:S02]  /*3280*/  LDG.E.CONSTANT R18, desc[UR6][R2.64+0x7800] ;  /* 0x0078000602127981 */ /* 0x000164000c1e9900 */
[----:B0-----:R-:W-:-:S04]  /*3290*/  MOV R3, R7 ;  /* 0x0000000700037202 */ /* 0x001fc80000000f00 */
[----:B------:R-:W-:-:S04]  /*32a0*/  IADD3 R2, PT, PT, -R11, R3, RZ ;  /* 0x000000030b027210 */ /* 0x000fc80007ffe1ff */
[----:B------:R-:W-:Y:S01]  /*32b0*/  ISETP.GE.AND P0, PT, R2, 0x2000, PT ;  /* 0x000020000200780c */ /* 0x000fe20003f06270 */
        /* <DEDUP_REMOVED lines=8> */
[----:B------:R-:W-:-:S04]  /*3340*/  FADD R15, R15, R10 ;  /* 0x0000000a0f0f7221 */ /* 0x000fc80000000000 */
[----:B------:R-:W-:Y:S01]  /*3350*/  FADD R15, R16, R15 ;  /* 0x0000000f100f7221 */ /* 0x000fe20000000000 */
[----:B------:R-:W-:Y:S01]  /*3360*/  FADD R9, R14, R9 ;  /* 0x000000090e097221 */ /* 0x000fe20000000000 */
[----:B------:R-:W-:-:S04]  /*3370*/  FADD R12, R13, R12 ;  /* 0x0000000c0d0c7221 */ /* 0x000fc80000000000 */
[----:B------:R-:W-:-:S04]  /*3380*/  FADD R12, R9, R12 ;  /* 0x0000000c090c7221 */ /* 0x000fc80000000000 */
[----:B------:R-:W-:-:S04]  /*3390*/  FADD R15, R15, R12 ;  /* 0x0000000c0f0f7221 */ /* 0x000fc80000000000 */
[----:B------:R-:W-:-:S04]  /*33a0*/  FADD R15, R8, R15 ;  /* 0x0000000f080f7221 */ /* 0x000fc80000000000 */
[----:B------:R-:W-:Y:S01]  /*33b0*/  FADD R8, R18, R15 ;  /* 0x0000000f12087221 */ /* 0x000fe20000000000 */
[----:B------:R-:W-:Y:S06]  /*33c0*/  @!P0 BRA `(.L_x_45) ;  /* 0x0000000800308947 */ /* 0x000fec0003800000 */
[----:B------:R-:W-:-:S04]  /*33d0*/  IADD3 R11, PT, PT, R11, 0x2000, RZ ;  /* 0x000020000b0b7810 */ /* 0x000fc80007ffe0ff */
[----:B------:R-:W-:-:S13]  /*33e0*/  ISETP.GT.AND P0, PT, R11, R6, PT ;  /* 0x000000060b00720c */ /* 0x000fda0003f04270 */
[----:B------:R-:W-:Y:S05]  /*33f0*/  @!P0 BRA `(.L_x_46) ;  /* 0xfffffffc00608947 */ /* 0x000fea000383ffff */
.L_x_44:
        /* <DEDUP_REMOVED lines=20> */
.L_x_50:
        /* <DEDUP_REMOVED lines=8> */
.L_x_49:
[----:B------:R-:W-:Y:S05]  /*35c0*/  BSYNC.RECONVERGENT B2 ;  /* 0x0000000000027941 */ /* 0x000fea0003800200 */
.L_x_48:
[----:B------:R-:W-:Y:S05]  /*35d0*/  @!P1 BRA `(.L_x_47) ;  /* 0x0000000400a89947 */ /* 0x000fea0003800000 */
[----:B------:R-:W0:Y:S01]  /*35e0*/  LDCU.64 UR4, c[0x0][0x380] ;  /* 0x00007000ff0477ac */ /* 0x000e220008000a00 */
[----:B------:R-:W-:Y:S01]  /*35f0*/  IADD3 R5, PT, PT, R9, -R10, RZ ;  /* 0x8000000a09057210 */ /* 0x000fe20007ffe0ff */
[----:B------:R-:W-:Y:S01]  /*3600*/  BSSY.RECONVERGENT B2, `(.L_x_51) ;  /* 0x000003b000027945 */ /* 0x000fe20003800200 */
[CC--:B------:R-:W-:Y:S02]  /*3610*/  IADD3 R3, P0, PT, R10.reuse, R11.reuse, RZ ;  /* 0x0000000b0a037210 */ /* 0x0c0fe40007f1e0ff */
[----:B------:R-:W-:Y:S02]  /*3620*/  ISETP.GT.AND P1, PT, R5, 0x1800, PT ;  /* 0x000018000500780c */ /* 0x000fe40003f24270 */
[----:B------:R-:W-:Y:S02]  /*3630*/  IADD3.X R4, PT, PT, RZ, RZ, RZ, P0, !PT ;  /* 0x000000ffff047210 */ /* 0x000fe400007fe4ff */
[----:B------:R-:W-:Y:S02]  /*3640*/  IADD3 R11, PT, PT, R10, R11, RZ ;  /* 0x0000000b0a0b7210 */ /* 0x000fe40007ffe0ff */
[----:B0-----:R-:W-:-:S04]  /*3650*/  LEA R2, P0, R3, UR4, 0x2 ;  /* 0x0000000403027c11 */ /* 0x001fc8000f8010ff */
[----:B------:R-:W-:Y:S02]  /*3660*/  LEA.HI.X R3, R3, UR5, R4, 0x2, P0 ;  /* 0x0000000503037c11 */ /* 0x000fe400080f1404 */
[----:B------:R-:W-:-:S04]  /*3670*/  IADD3 R2, P0, PT, R2, 0x1000, RZ ;  /* 0x0000100002027810 */ /* 0x000fc80007f1e0ff */
[----:B------:R-:W-:Y:S02]  /*3680*/  IADD3.X R3, PT, PT, RZ, R3, RZ, P0, !PT ;  /* 0x00000003ff037210 */ /* 0x000fe400007fe4ff */
[----:B------:R-:W-:Y:S01]  /*3690*/  PLOP3.LUT P0, PT, PT, PT, PT, 0x80, 0x8 ;  /* 0x000000000008781c */ /* 0x000fe20003f0f070 */
[----:B------:R-:W-:-:S12]  /*36a0*/  @!P1 BRA `(.L_x_52) ;  /* 0x0000000000c09947 */ /* 0x000fd80003800000 */
[----:B------:R-:W-:Y:S02]  /*36b0*/  PLOP3.LUT P0, PT, PT, PT, PT, 0x8, 0x80 ;  /* 0x000000000080781c */ /* 0x000fe40003f0e170 */
[----:B------:R-:W-:-:S11]  /*36c0*/  IADD3 R13, PT, PT, R9, -0x1800, RZ ;  /* 0xffffe800090d7810 */ /* 0x000fd60007ffe0ff */
.L_x_53:
        /* <DEDUP_REMOVED lines=46> */
.L_x_52:
[----:B------:R-:W-:Y:S05]  /*39b0*/  BSYNC.RECONVERGENT B2 ;  /* 0x0000000000027941 */ /* 0x000fea0003800200 */
.L_x_51:
        /* <DEDUP_REMOVED lines=31> */
.L_x_55:
[----:B------:R-:W-:Y:S05]  /*3bb0*/  BSYNC.RECONVERGENT B2 ;  /* 0x0000000000027941 */ /* 0x000fea0003800200 */
.L_x_54:
[----:B------:R-:W-:-:S13]  /*3bc0*/  ISETP.LT.OR P0, PT, R10, R9, P0 ;  /* 0x000000090a00720c */ /* 0x000fda0000701670 */
[----:B------:R-:W-:Y:S05]  /*3bd0*/  @!P0 BRA `(.L_x_47) ;  /* 0x0000000000288947 */ /* 0x000fea0003800000 */
[----:B------:R-:W0:Y:S01]  /*3be0*/  LDC.64 R4, c[0x0][0x380] ;  /* 0x0000e000ff047b82 */ /* 0x000e220000000a00 */
[----:B------:R-:W2:Y:S04]  /*3bf0*/  LDG.E.CONSTANT R7, desc[UR6][R2.64+-0x800] ;  /* 0xfff8000602077981 */ /* 0x000ea8000c1e9900 */
[----:B------:R-:W3:Y:S04]  /*3c00*/  LDG.E.CONSTANT R6, desc[UR6][R2.64] ;  /* 0x0000000602067981 */ /* 0x000ee8000c1e9900 */
[----:B------:R-:W4:Y:S01]  /*3c10*/  LDG.E.CONSTANT R9, desc[UR6][R2.64+0x800] ;  /* 0x0008000602097981 */ /* 0x000f22000c1e9900 */
[----:B0-----:R-:W-:-:S06]  /*3c20*/  IMAD.WIDE.U32 R4, R11, 0x4, R4 ;  /* 0x000000040b047825 */ /* 0x001fcc00078e0004 */
[----:B------:R-:W5:Y:S02]  /*3c30*/  LDG.E.CONSTANT R5, desc[UR6][R4.64] ;  /* 0x0000000604057981 */ /* 0x000f64000c1e9900 */
[----:B-----5:R-:W-:-:S04]  /*3c40*/  FADD R8, R8, R5 ;  /* 0x0000000508087221 */ /* 0x020fc80000000000 */
[----:B--2---:R-:W-:-:S04]  /*3c50*/  FADD R7, R8, R7 ;  /* 0x0000000708077221 */ /* 0x004fc80000000000 */
[----:B---3--:R-:W-:-:S04]  /*3c60*/  FADD R6, R7, R6 ;  /* 0x0000000607067221 */ /* 0x008fc80000000000 */
[----:B----4-:R-:W-:-:S07]  /*3c70*/  FADD R8, R6, R9 ;  /* 0x0000000906087221 */ /* 0x010fce0000000000 */
.L_x_47:
[----:B------:R-:W-:Y:S05]  /*3c80*/  BSYNC.RECONVERGENT B1 ;  /* 0x0000000000017941 */ /* 0x000fea0003800200 */
.L_x_45:
        /* <DEDUP_REMOVED lines=43> */
[----:B0-----:R-:W-:-:S07]  /*3f40*/  FADD R2, R18, R19 ;  /* 0x0000001312027221 */ /* 0x001fce0000000000 */
.L_x_17:
[----:B------:R-:W-:Y:S05]  /*3f50*/  BSYNC.RECONVERGENT B0 ;  /* 0x0000000000007941 */ /* 0x000fea0003800200 */
.L_x_1:
[----:B------:R-:W-:Y:S05]  /*3f60*/  @P0 EXIT ;  /* 0x000000000000094d */ /* 0x000fea0003800000 */
[----:B-1----:R-:W1:Y:S01]  /*3f70*/  LDC.64 R4, c[0x0][0x388] ;  /* 0x0000e200ff047b82 */ /* 0x002e620000000a00 */
[----:B------:R-:W0:Y:S02]  /*3f80*/  LDCU UR4, c[0x0][0x398] ;  /* 0x00007300ff0477ac */ /* 0x000e240008000800 */
[----:B0-23--:R-:W-:-:S05]  /*3f90*/  FADD R3, R2, UR4 ;  /* 0x0000000402037e21 */ /* 0x00dfca0008000000 */
[----:B-1----:R-:W-:Y:S01]  /*3fa0*/  STG.E desc[UR6][R4.64], R3 ;  /* 0x0000000304007986 */ /* 0x002fe2000c101906 */
[----:B------:R-:W-:Y:S05]  /*3fb0*/  EXIT ;  /* 0x000000000000794d */ /* 0x000fea0003800000 */
.L_x_56:
[----:B------:R-:W-:-:S00]  /*3fc0*/  BRA `(.L_x_56) ;  /* 0xfffffffc00fc7947 */ /* 0x000fc0000383ffff */
[----:B------:R-:W-:-:S00]  /*3fd0*/  NOP ;  /* 0x0000000000007918 */ /* 0x000fc00000000000 */
        /* <DEDUP_REMOVED lines=10> */
.L_x_525:


//--------------------- .text._ZN3cub18CUB_300001_SM_10006detail6reduce18DeviceReduceKernelINS2_10policy_hubIfjN4cuda3std3__44plusIvEEE10Policy1000EPfjS9_fNS7_10__identityEEEvT0_PT3_T1_NS0_13GridEvenShareISH_EET2_T4_ --------------------------
	.section	.text._ZN3cub18CUB_300001_SM_10006detail6reduce18DeviceReduceKernelINS2_10policy_hubIfjN4cuda3std3__44plusIvEEE10Policy1000EPfjS9_fNS7_10__identityEEEvT0_PT3_T1_NS0_13GridEvenShareISH_EET2_T4_,"ax",@progbits
	.align	128
        .global         _ZN3cub18CUB_300001_SM_10006detail6reduce18DeviceReduceKernelINS2_10policy_hubIfjN4cuda3std3__44plusIvEEE10Policy1000EPfjS9_fNS7_10__identityEEEvT0_PT3_T1_NS0_13GridEvenShareISH_EET2_T4_
        .type           _ZN3cub18CUB_300001_SM_10006detail6reduce18DeviceReduceKernelINS2_10policy_hubIfjN4cuda3std3__44plusIvEEE10Policy1000EPfjS9_fNS7_10__identityEEEvT0_PT3_T1_NS0_13GridEvenShareISH_EET2_T4_,@function
        .size           _ZN3cub18CUB_300001_SM_10006detail6reduce18DeviceReduceKernelINS2_10policy_hubIfjN4cuda3std3__44plusIvEEE10Policy1000EPfjS9_fNS7_10__identityEEEvT0_PT3_T1_NS0_13GridEvenShareISH_EET2_T4_,(.L_x_526 - _ZN3cub18CUB_300001_SM_10006detail6reduce18DeviceReduceKernelINS2_10policy_hubIfjN4cuda3std3__44plusIvEEE10Policy1000EPfjS9_fNS7_10__identityEEEvT0_PT3_T1_NS0_13GridEvenShareISH_EET2_T4_)
        .other          _ZN3cub18CUB_300001_SM_10006detail6reduce18DeviceReduceKernelINS2_10policy_hubIfjN4cuda3std3__44plusIvEEE10Policy1000EPfjS9_fNS7_10__identityEEEvT0_PT3_T1_NS0_13GridEvenShareISH_EET2_T4_,@"STO_CUDA_ENTRY STV_DEFAULT"
_ZN3cub18CUB_300001_SM_10006detail6reduce18DeviceReduceKernelINS2_10policy_hubIfjN4cuda3std3__44plusIvEEE10Policy1000EPfjS9_fNS7_10__identityEEEvT0_PT3_T1_NS0_13GridEvenShareISH_EET2_T4_:
.text._ZN3cub18CUB_300001_SM_10006detail6reduce18DeviceReduceKernelINS2_10policy_hubIfjN4cuda3std3__44plusIvEEE10Policy1000EPfjS9_fNS7_10__identityEEEvT0_PT3_T1_NS0_13GridEvenShareISH_EET2_T4_:
[----:B------:R-:W-:Y:S01]  /*0000*/  LDC R1, c[0x0][0x37c] ;  /* 0x0000df00ff017b82 */ /* 0x000fe20000000800 */
[----:B------:R-:W0:Y:S01]  /*0010*/  S2R R0, SR_CTAID.X ;  /* 0x0000000000007919 */ /* 0x000e220000002500 */
[----:B------:R-:W1:Y:S01]  /*0020*/  LDCU UR4, c[0x0][0x380] ;  /* 0x00007000ff0477ac */ /* 0x000e620008000800 */
[----:B------:R-:W-:Y:S01]  /*0030*/  BSSY.RECONVERGENT B0, `(.L_x_57) ;  /* 0x00002e0000007945 */ /* 0x000fe20003800200 */
[----:B------:R-:W2:Y:S01]  /*0040*/  LDCU UR5, c[0x0][0x3ac] ;  /* 0x00007580ff0577ac */ /* 0x000ea20008000800 */
[----:B------:R-:W3:Y:S01]  /*0050*/  LDCU.64 UR8, c[0x0][0x358] ;  /* 0x00006b00ff0877ac */ /* 0x000ee20008000a00 */
[----:B-1----:R-:W-:Y:S02]  /*0060*/  ULOP3.LUT UP0, URZ, UR4, 0x7, URZ, 0xc0, !UPT ;  /* 0x0000000704ff7892 */ /* 0x002fe4000f80c0ff */
[----:B--2---:R-:W-:Y:S01]  /*0070*/  USHF.L.U32 UR5, UR5, 0xd, URZ ;  /* 0x0000000d05057899 */ /* 0x004fe200080006ff */
[----:B0-----:R-:W-:-:S06]  /*0080*/  SHF.L.U32 R19, R0, 0xd, RZ ;  /* 0x0000000d00137819 */ /* 0x001fcc00000006ff */
[----:B---3--:R-:W-:Y:S05]  /*0090*/  BRA.U UP0, `(.L_x_58) ;  /* 0x00000015008c7547 */ /* 0x008fea000b800000 */
[----:B------:R-:W0:Y:S02]  /*00a0*/  LDC R22, c[0x0][0x3a8] ;  /* 0x0000ea00ff167b82 */ /* 0x000e240000000800 */
[----:B0-----:R-:W-:-:S05]  /*00b0*/  IMAD R3, R0, -0x2000, R22 ;  /* 0xffffe00000037824 */ /* 0x001fca00078e0216 */
[----:B------:R-:W-:-:S13]  /*00c0*/  ISETP.GT.U32.AND P0, PT, R3, 0x1fff, PT ;  /* 0x00001fff0300780c */ /* 0x000fda0003f04070 */
[----:B------:R-:W-:Y:S05]  /*00d0*/  @P0 BRA `(.L_x_59) ;  /* 0x0000000800bc0947 */ /* 0x000fea0003800000 */
[----:B------:R-:W0:Y:S01]  /*00e0*/  S2R R4, SR_TID.X ;  /* 0x0000000000047919 */ /* 0x000e220000002100 */
[----:B------:R-:W-:Y:S01]  /*00f0*/  BSSY.RECONVERGENT B1, `(.L_x_60) ;  /* 0x000000a000017945 */ /* 0x000fe20003800200 */
[----:B------:R-:W-:Y:S01]  /*0100*/  HFMA2 R2, -RZ, RZ, 0, 0 ;  /* 0x00000000ff027431 */ /* 0x000fe200000001ff */
[----:B0-----:R-:W-:Y:S02]  /*0110*/  ISETP.GE.U32.AND P0, PT, R4, R3, PT ;  /* 0x000000030400720c */ /* 0x001fe40003f06070 */
[----:B------:R-:W-:-:S11]  /*0120*/  MOV R5, R4 ;  /* 0x0000000400057202 */ /* 0x000fd60000000f00 */
[----:B------:R-:W-:Y:S05]  /*0130*/  @P0 BRA `(.L_x_61) ;  /* 0x0000000000140947 */ /* 0x000fea0003800000 */
[----:B------:R-:W0:Y:S01]  /*0140*/  LDC.64 R6, c[0x0][0x380] ;  /* 0x0000e000ff067b82 */ /* 0x000e220000000a00 */
[----:B------:R-:W-:-:S05]  /*0150*/  LEA R5, R0, R4, 0xd ;  /* 0x0000000400057211 */ /* 0x000fca00078e68ff */
[----:B0-----:R-:W-:-:S05]  /*0160*/  IMAD.WIDE.U32 R6, R5, 0x4, R6 ;  /* 0x0000000405067825 */ /* 0x001fca00078e0006 */
[----:B------:R0:W5:Y:S01]  /*0170*/  LDG.E.CONSTANT R2, desc[UR8][R6.64] ;  /* 0x0000000806027981 */ /* 0x000162000c1e9900 */
[----:B------:R-:W-:-:S07]  /*0180*/  IADD3 R5, PT, PT, R4, 0x200, RZ ;  /* 0x0000020004057810 */ /* 0x000fce0007ffe0ff */
.L_x_61:
[----:B------:R-:W-:Y:S05]  /*0190*/  BSYNC.RECONVERGENT B1 ;  /* 0x0000000000017941 */ /* 0x000fea0003800200 */
.L_x_60:
[----:B------:R-:W-:Y:S01]  /*01a0*/  ISETP.GE.U32.AND P0, PT, R5, R3, PT ;  /* 0x000000030500720c */ /* 0x000fe20003f06070 */
[----:B------:R-:W-:-:S12]  /*01b0*/  BSSY.RECONVERGENT B1, `(.L_x_62) ;  /* 0x0000030000017945 */ /* 0x000fd80003800200 */
[----:B------:R-:W-:Y:S05]  /*01c0*/  @P0 BRA `(.L_x_63) ;  /* 0x0000000000b80947 */ /* 0x000fea0003800000 */
[----:B0-----:R-:W-:Y:S01]  /*01d0*/  LOP3.LUT R7, RZ, R5, RZ, 0x33, !PT ;  /* 0x00000005ff077212 */ /* 0x001fe200078e33ff */
[----:B------:R-:W-:Y:S03]  /*01e0*/  BSSY.RECONVERGENT B2, `(.L_x_64) ;  /* 0x0000014000027945 */ /* 0x000fe60003800200 */
[----:B------:R-:W-:-:S04]  /*01f0*/  IADD3 R7, PT, PT, R7, R22, RZ ;  /* 0x0000001607077210 */ /* 0x000fc80007ffe0ff */
[----:B------:R-:W-:Y:S01]  /*0200*/  LOP3.LUT R6, R7, 0x600, RZ, 0xc0, !PT ;  /* 0x0000060007067812 */ /* 0x000fe200078ec0ff */
[----:B------:R-:W-:-:S03]  /*0210*/  IMAD R8, R0, -0x2000, R7 ;  /* 0xffffe00000087824 */ /* 0x000fc600078e0207 */
[----:B------:R-:W-:Y:S02]  /*0220*/  ISETP.NE.AND P0, PT, R6, 0x600, PT ;  /* 0x000006000600780c */ /* 0x000fe40003f05270 */
[----:B------:R-:W-:-:S11]  /*0230*/  ISETP.GE.U32.AND P1, PT, R8, 0x600, PT ;  /* 0x000006000800780c */ /* 0x000fd60003f26070 */
[----:B------:R-:W-:Y:S05]  /*0240*/  @!P0 BRA `(.L_x_65) ;  /* 0x0000000000348947 */ /* 0x000fea0003800000 */
[----:B------:R-:W0:Y:S01]  /*0250*/  LDC.64 R8, c[0x0][0x380] ;  /* 0x0000e000ff087b82 */ /* 0x000e220000000a00 */
[----:B------:R-:W-:Y:S02]  /*0260*/  LEA.HI R6, R7, 0x1, RZ, 0x17 ;  /* 0x0000000107067811 */ /* 0x000fe400078fb8ff */
[----:B------:R-:W-:Y:S02]  /*0270*/  LEA R11, R0, R5, 0xd ;  /* 0x00000005000b7211 */ /* 0x000fe400078e68ff */
[----:B------:R-:W-:-:S04]  /*0280*/  LOP3.LUT R6, R6, 0x3, RZ, 0xc0, !PT ;  /* 0x0000000306067812 */ /* 0x000fc800078ec0ff */
[----:B------:R-:W-:-:S07]  /*0290*/  IADD3 R10, PT, PT, -R6, RZ, RZ ;  /* 0x000000ff060a7210 */ /* 0x000fce0007ffe1ff */
.L_x_66:
[----:B0-----:R-:W-:-:S06]  /*02a0*/  IMAD.WIDE.U32 R6, R11, 0x4, R8 ;  /* 0x000000040b067825 */ /* 0x001fcc00078e0008 */
[----:B------:R-:W2:Y:S01]  /*02b0*/  LDG.E.CONSTANT R7, desc[UR8][R6.64] ;  /* 0x0000000806077981 */ /* 0x000ea2000c1e9900 */
[----:B------:R-:W-:Y:S02]  /*02c0*/  IADD3 R10, PT, PT, R10, 0x1, RZ ;  /* 0x000000010a0a7810 */ /* 0x000fe40007ffe0ff */
[----:B------:R-:W-:Y:S02]  /*02d0*/  IADD3 R5, PT, PT, R5, 0x200, RZ ;  /* 0x0000020005057810 */ /* 0x000fe40007ffe0ff */
[----:B------:R-:W-:Y:S02]  /*02e0*/  ISETP.NE.AND P0, PT, R10, RZ, PT ;  /* 0x000000ff0a00720c */ /* 0x000fe40003f05270 */
[----:B------:R-:W-:Y:S01]  /*02f0*/  IADD3 R11, PT, PT, R11, 0x200, RZ ;  /* 0x000002000b0b7810 */ /* 0x000fe20007ffe0ff */
[----:B--2--5:R-:W-:-:S10]  /*0300*/  FADD R2, R7, R2 ;  /* 0x0000000207027221 */ /* 0x024fd40000000000 */
[----:B------:R-:W-:Y:S05]  /*0310*/  @P0 BRA `(.L_x_66) ;  /* 0xfffffffc00e00947 */ /* 0x000fea000383ffff */
.L_x_65:
[----:B------:R-:W-:Y:S05]  /*0320*/  BSYNC.RECONVERGENT B2 ;  /* 0x0000000000027941 */ /* 0x000fea0003800200 */
.L_x_64:
[----:B------:R-:W-:Y:S05]  /*0330*/  @!P1 BRA `(.L_x_63) ;  /* 0x00000000005c9947 */ /* 0x000fea0003800000 */
[----:B------:R-:W0:Y:S01]  /*0340*/  LDC.64 R6, c[0x0][0x380] ;  /* 0x0000e000ff067b82 */ /* 0x000e220000000a00 */
[----:B------:R-:W-:Y:S02]  /*0350*/  IADD3 R16, PT, PT, R5, 0x400, RZ ;  /* 0x0000040005107810 */ /* 0x000fe40007ffe0ff */
[----:B------:R-:W-:-:S07]  /*0360*/  LEA R5, R0, R5, 0xd ;  /* 0x0000000500057211 */ /* 0x000fce00078e68ff */
.L_x_67:
[C---:B------:R-:W-:Y:S01]  /*0370*/  IADD3 R11, PT, PT, R5.reuse, 0x200, RZ ;  /* 0x00000200050b7810 */ /* 0x040fe20007ffe0ff */
[C---:B0-----:R-:W-:Y:S01]  /*0380*/  IMAD.WIDE.U32 R8, R5.reuse, 0x4, R6 ;  /* 0x0000000405087825 */ /* 0x041fe200078e0006 */
[----:B------:R-:W-:-:S03]  /*0390*/  IADD3 R13, PT, PT, R5, 0x400, RZ ;  /* 0x00000400050d7810 */ /* 0x000fc60007ffe0ff */
[--C-:B------:R-:W-:Y:S01]  /*03a0*/  IMAD.WIDE.U32 R10, R11, 0x4, R6.reuse ;  /* 0x000000040b0a7825 */ /* 0x100fe200078e0006 */
[----:B------:R-:W-:Y:S01]  /*03b0*/  IADD3 R15, PT, PT, R5, 0x600, RZ ;  /* 0x00000600050f7810 */ /* 0x000fe20007ffe0ff */
[----:B------:R-:W2:Y:S02]  /*03c0*/  LDG.E.CONSTANT R9, desc[UR8][R8.64] ;  /* 0x0000000808097981 */ /* 0x000ea4000c1e9900 */
[--C-:B------:R-:W-:Y:S02]  /*03d0*/  IMAD.WIDE.U32 R12, R13, 0x4, R6.reuse ;  /* 0x000000040d0c7825 */ /* 0x100fe400078e0006 */
[----:B------:R-:W3:Y:S02]  /*03e0*/  LDG.E.CONSTANT R11, desc[UR8][R10.64] ;  /* 0x000000080a0b7981 */ /* 0x000ee4000c1e9900 */
[----:B------:R-:W-:Y:S02]  /*03f0*/  IMAD.WIDE.U32 R14, R15, 0x4, R6 ;  /* 0x000000040f0e7825 */ /* 0x000fe400078e0006 */
[----:B------:R-:W4:Y:S04]  /*0400*/  LDG.E.CONSTANT R13, desc[UR8][R12.64] ;  /* 0x000000080c0d7981 */ /* 0x000f28000c1e9900 */
[----:B------:R-:W4:Y:S01]  /*0410*/  LDG.E.CONSTANT R15, desc[UR8][R14.64] ;  /* 0x000000080e0f7981 */ /* 0x000f22000c1e9900 */
[----:B------:R-:W-:-:S02]  /*0420*/  IADD3 R18, PT, PT, R16, 0x400, RZ ;  /* 0x0000040010127810 */ /* 0x000fc40007ffe0ff */
[----:B------:R-:W-:Y:S02]  /*0430*/  IADD3 R16, PT, PT, R16, 0x800, RZ ;  /* 0x0000080010107810 */ /* 0x000fe40007ffe0ff */
[----:B------:R-:W-:Y:S02]  /*0440*/  ISETP.GE.AND P0, PT, R18, R3, PT ;  /* 0x000000031200720c */ /* 0x000fe40003f06270 */
[----:B------:R-:W-:Y:S01]  /*0450*/  IADD3 R5, PT, PT, R5, 0x800, RZ ;  /* 0x0000080005057810 */ /* 0x000fe20007ffe0ff */
[----:B--2--5:R-:W-:-:S04]  /*0460*/  FADD R2, R9, R2 ;  /* 0x0000000209027221 */ /* 0x024fc80000000000 */
[----:B---3--:R-:W-:-:S04]  /*0470*/  FADD R2, R2, R11 ;  /* 0x0000000b02027221 */ /* 0x008fc80000000000 */
[----:B----4-:R-:W-:-:S04]  /*0480*/  FADD R2, R2, R13 ;  /* 0x0000000d02027221 */ /* 0x010fc80000000000 */
[----:B------:R-:W-:Y:S01]  /*0490*/  FADD R2, R2, R15 ;  /* 0x0000000f02027221 */ /* 0x000fe20000000000 */
[----:B------:R-:W-:Y:S06]  /*04a0*/  @!P0 BRA `(.L_x_67) ;  /* 0xfffffffc00b08947 */ /* 0x000fec000383ffff */
.L_x_63:
[----:B------:R-:W-:Y:S05]  /*04b0*/  BSYNC.RECONVERGENT B1 ;  /* 0x0000000000017941 */ /* 0x000fea0003800200 */
.L_x_62:
[----:B------:R-:W-:-:S13]  /*04c0*/  ISETP.GE.U32.AND P0, PT, R3, 0x200, PT ;  /* 0x000002000300780c */ /* 0x000fda0003f06070 */
        /* <DEDUP_REMOVED lines=27> */
[----:B------:R-:W2:Y:S04]  /*0680*/  LDS.128 R8, [UR4+0x20] ;  /* 0x00002004ff087984 */ /* 0x000ea80008000c00 */
[----:B------:R-:W3:Y:S04]  /*0690*/  LDS.128 R4, [UR4+0x30] ;  /* 0x00003004ff047984 */ /* 0x000ee80008000c00 */
[----:B------:R-:W4:Y:S01]  /*06a0*/  LDS.128 R16, [UR4+0x40] ;  /* 0x00004004ff107984 */ /* 0x000f220008000c00 */
[----:B0-----:R-:W-:-:S04]  /*06b0*/  FADD R13, R2, R13 ;  /* 0x0000000d020d7221 */ /* 0x001fc80000000000 */
        /* <DEDUP_REMOVED lines=13> */
[----:B-1----:R-:W-:Y:S01]  /*0790*/  FADD R2, R18, R19 ;  /* 0x0000001312027221 */ /* 0x002fe20000000000 */
[----:B------:R-:W-:Y:S06]  /*07a0*/  BRA `(.L_x_69) ;  /* 0x0000002400a07947 */ /* 0x000fec0003800000 */
.L_x_68:
[----:B------:R-:W-:Y:S01]  /*07b0*/  LOP3.LUT R5, R4, 0x3e0, RZ, 0xc0, !PT ;  /* 0x000003e004057812 */ /* 0x000fe200078ec0ff */
[----:B------:R-:W1:Y:S03]  /*07c0*/  S2R R10, SR_LANEID ;  /* 0x00000000000a7919 */ /* 0x000e660000000000 */
[----:B0-----:R-:W-:Y:S02]  /*07d0*/  IADD3 R6, PT, PT, R5, 0x20, RZ ;  /* 0x0000002005067810 */ /* 0x001fe40007ffe0ff */
[----:B------:R-:W-:Y:S02]  /*07e0*/  LOP3.LUT R8, RZ, R5, RZ, 0x33, !PT ;  /* 0x00000005ff087212 */ /* 0x000fe400078e33ff */
[----:B------:R-:W-:Y:S02]  /*07f0*/  ISETP.GT.U32.AND P0, PT, R6, R3, PT ;  /* 0x000000030600720c */ /* 0x000fe40003f04070 */
[----:B------:R-:W-:-:S04]  /*0800*/  IADD3 R8, PT, PT, R3, R8, RZ ;  /* 0x0000000803087210 */ /* 0x000fc80007ffe0ff */
[----:B------:R-:W-:-:S06]  /*0810*/  SEL R5, R8, 0x1f, P0 ;  /* 0x0000001f08057807 */ /* 0x000fcc0000000000 */
[----:B-----5:R-:W0:Y:S01]  /*0820*/  SHFL.DOWN P0, R6, R2, 0x1, R5 ;  /* 0x0820000002067989 */ /* 0x020e220000000005 */
[----:B-1----:R-:W-:Y:S01]  /*0830*/  ISETP.NE.AND P1, PT, R10, RZ, PT ;  /* 0x000000ff0a00720c */ /* 0x002fe20003f25270 */
[----:B0-----:R-:W-:-:S12]  /*0840*/  @P0 FADD R6, R6, R2 ;  /* 0x0000000206060221 */ /* 0x001fd80000000000 */
        /* <DEDUP_REMOVED lines=18> */
[----:B------:R-:W1:Y:S01]  /*0970*/  S2UR UR5, SR_CgaCtaId ;  /* 0x00000000000579c3 */ /* 0x000e620000008800 */
[----:B------:R-:W-:Y:S01]  /*0980*/  UMOV UR4, 0x400 ;  /* 0x0000040000047882 */ /* 0x000fe20000000000 */
[C---:B------:R-:W-:Y:S02]  /*0990*/  ISETP.GT.U32.AND P2, PT, R3.reuse, 0x20, PT ;  /* 0x000000200300780c */ /* 0x040fe40003f44070 */
[C---:B------:R-:W-:Y:S02]  /*09a0*/  ISETP.GT.U32.AND P3, PT, R3.reuse, 0x40, PT ;  /* 0x000000400300780c */ /* 0x040fe40003f64070 */
[C---:B------:R-:W-:Y:S02]  /*09b0*/  ISETP.GT.U32.AND P1, PT, R3.reuse, 0x60, PT ;  /* 0x000000600300780c */ /* 0x040fe40003f24070 */
[----:B------:R-:W-:Y:S01]  /*09c0*/  ISETP.GT.U32.AND P4, PT, R3, 0xc0, PT ;  /* 0x000000c00300780c */ /* 0x000fe20003f84070 */
[----:B-1----:R-:W-:-:S09]  /*09d0*/  ULEA UR4, UR5, UR4, 0x18 ;  /* 0x0000000405047291 */ /* 0x002fd2000f8ec0ff */
[----:B------:R-:W1:Y:S04]  /*09e0*/  LDS.128 R4, [UR4+0x10] ;  /* 0x00001004ff047984 */ /* 0x000e680008000c00 */
[----:B0-----:R-:W0:Y:S04]  /*09f0*/  LDS.128 R8, [UR4+0x20] ;  /* 0x00002004ff087984 */ /* 0x001e280008000c00 */
[----:B------:R-:W2:Y:S04]  /*0a00*/  LDS.128 R12, [UR4+0x30] ;  /* 0x00003004ff0c7984 */ /* 0x000ea80008000c00 */
[----:B------:R-:W3:Y:S01]  /*0a10*/  LDS.128 R16, [UR4+0x40] ;  /* 0x00004004ff107984 */ /* 0x000ee20008000c00 */
[----:B-1----:R-:W-:Y:S01]  /*0a20*/  @P2 FADD R2, R2, R5 ;  /* 0x0000000502022221 */ /* 0x002fe20000000000 */
[----:B------:R-:W-:-:S03]  /*0a30*/  ISETP.GT.U32.AND P2, PT, R3, 0x80, PT ;  /* 0x000000800300780c */ /* 0x000fc60003f44070 */
[----:B------:R-:W-:Y:S01]  /*0a40*/  @P3 FADD R2, R2, R6 ;  /* 0x0000000602023221 */ /* 0x000fe20000000000 */
[----:B------:R-:W-:-:S03]  /*0a50*/  ISETP.GT.U32.AND P3, PT, R3, 0xa0, PT ;  /* 0x000000a00300780c */ /* 0x000fc60003f64070 */
[----:B------:R-:W-:Y:S01]  /*0a60*/  @P1 FADD R2, R2, R7 ;  /* 0x0000000702021221 */ /* 0x000fe20000000000 */
[----:B------:R-:W-:-:S05]  /*0a70*/  ISETP.GT.U32.AND P1, PT, R3, 0xe0, PT ;  /* 0x000000e00300780c */ /* 0x000fca0003f24070 */
[----:B0-----:R-:W-:Y:S01]  /*0a80*/  @P2 FADD R2, R2, R8 ;  /* 0x0000000802022221 */ /* 0x001fe20000000000 */
[----:B------:R-:W-:-:S03]  /*0a90*/  ISETP.GT.U32.AND P2, PT, R3, 0x100, PT ;  /* 0x000001000300780c */ /* 0x000fc60003f44070 */
[----:B------:R-:W-:Y:S01]  /*0aa0*/  @P3 FADD R2, R2, R9 ;  /* 0x0000000902023221 */ /* 0x000fe20000000000 */
[----:B------:R-:W-:-:S03]  /*0ab0*/  ISETP.GT.U32.AND P3, PT, R3, 0x120, PT ;  /* 0x000001200300780c */ /* 0x000fc60003f64070 */
[----:B------:R-:W-:Y:S01]  /*0ac0*/  @P4 FADD R2, R2, R10 ;  /* 0x0000000a02024221 */ /* 0x000fe20000000000 */
[----:B------:R-:W-:-:S03]  /*0ad0*/  ISETP.GT.U32.AND P4, PT, R3, 0x140, PT ;  /* 0x000001400300780c */ /* 0x000fc60003f84070 */
[----:B------:R-:W-:Y:S01]  /*0ae0*/  @P1 FADD R2, R2, R11 ;  /* 0x0000000b02021221 */ /* 0x000fe20000000000 */
[----:B------:R-:W-:-:S03]  /*0af0*/  ISETP.GT.U32.AND P1, PT, R3, 0x160, PT ;  /* 0x000001600300780c */ /* 0x000fc60003f24070 */
[----:B--2---:R-:W-:Y:S01]  /*0b00*/  @P2 FADD R2, R2, R12 ;  /* 0x0000000c02022221 */ /* 0x004fe20000000000 */
[----:B------:R-:W-:-:S03]  /*0b10*/  ISETP.GT.U32.AND P2, PT, R3, 0x180, PT ;  /* 0x000001800300780c */ /* 0x000fc60003f44070 */
[----:B------:R-:W-:Y:S01]  /*0b20*/  @P3 FADD R2, R2, R13 ;  /* 0x0000000d02023221 */ /* 0x000fe20000000000 */
[----:B------:R-:W-:-:S03]  /*0b30*/  ISETP.GT.U32.AND P3, PT, R3, 0x1a0, PT ;  /* 0x000001a00300780c */ /* 0x000fc60003f64070 */
[----:B------:R-:W-:Y:S01]  /*0b40*/  @P4 FADD R2, R2, R14 ;  /* 0x0000000e02024221 */ /* 0x000fe20000000000 */
[----:B------:R-:W-:-:S03]  /*0b50*/  ISETP.GT.U32.AND P4, PT, R3, 0x1c0, PT ;  /* 0x000001c00300780c */ /* 0x000fc60003f84070 */
[----:B------:R-:W-:Y:S01]  /*0b60*/  @P1 FADD R2, R2, R15 ;  /* 0x0000000f02021221 */ /* 0x000fe20000000000 */
[----:B------:R-:W-:-:S03]  /*0b70*/  ISETP.GT.U32.AND P1, PT, R3, 0x1e0, PT ;  /* 0x000001e00300780c */ /* 0x000fc60003f24070 */
[----:B---3--:R-:W-:-:S04]  /*0b80*/  @P2 FADD R2, R2, R16 ;  /* 0x0000001002022221 */ /* 0x008fc80000000000 */
[----:B------:R-:W-:-:S04]  /*0b90*/  @P3 FADD R2, R2, R17 ;  /* 0x0000001102023221 */ /* 0x000fc80000000000 */
[----:B------:R-:W-:-:S04]  /*0ba0*/  @P4 FADD R2, R2, R18 ;  /* 0x0000001202024221 */ /* 0x000fc80000000000 */
[----:B------:R-:W-:Y:S01]  /*0bb0*/  @P1 FADD R2, R2, R19 ;  /* 0x0000001302021221 */ /* 0x000fe20000000000 */
[----:B------:R-:W-:Y:S06]  /*0bc0*/  BRA `(.L_x_69) ;  /* 0x0000002000987947 */ /* 0x000fec0003800000 */
.L_x_59:
[----:B------:R-:W0:Y:S01]  /*0bd0*/  S2R R18, SR_TID.X ;  /* 0x0000000000127919 */ /* 0x000e220000002100 */
[----:B------:R-:W1:Y:S02]  /*0be0*/  LDCU.64 UR6, c[0x0][0x380] ;  /* 0x00007000ff0677ac */ /* 0x000e640008000a00 */
[----:B-1----:R-:W-:Y:S02]  /*0bf0*/  MOV R12, UR6 ;  /* 0x00000006000c7c02 */ /* 0x002fe40008000f00 */
[----:B------:R-:W-:Y:S02]  /*0c00*/  MOV R13, UR7 ;  /* 0x00000007000d7c02 */ /* 0x000fe40008000f00 */
[----:B0-----:R-:W-:-:S05]  /*0c10*/  LEA R27, R18, R19, 0x1 ;  /* 0x00000013121b7211 */ /* 0x001fca00078e08ff */
[----:B------:R-:W-:-:S05]  /*0c20*/  IMAD.WIDE.U32 R26, R27, 0x4, R12 ;  /* 0x000000041b1a7825 */ /* 0x000fca00078e000c */
        /* <DEDUP_REMOVED lines=8> */
[----:B------:R-:W-:Y:S01]  /*0cb0*/  ISETP.GE.U32.AND P0, PT, R3, UR5, PT ;  /* 0x0000000503007c0c */ /* 0x000fe2000bf06070 */
[----:B--2---:R-:W-:Y:S01]  /*0cc0*/  FADD R4, R4, R5 ;  /* 0x0000000504047221 */ /* 0x004fe20000000000 */
[----:B---3--:R-:W-:Y:S01]  /*0cd0*/  FADD R7, R6, R7 ;  /* 0x0000000706077221 */ /* 0x008fe20000000000 */
[----:B----4-:R-:W-:-:S03]  /*0ce0*/  FADD R8, R8, R9 ;  /* 0x0000000908087221 */ /* 0x010fc60000000000 */
[----:B------:R-:W-:Y:S01]  /*0cf0*/  FADD R4, R4, R7 ;  /* 0x0000000704047221 */ /* 0x000fe20000000000 */
[----:B-----5:R-:W-:Y:S01]  /*0d00*/  FADD R11, R10, R11 ;  /* 0x0000000b0a0b7221 */ /* 0x020fe20000000000 */
[----:B------:R-:W-:-:S03]  /*0d10*/  FADD R14, R14, R15 ;  /* 0x0000000f0e0e7221 */ /* 0x000fc60000000000 */
        /* <DEDUP_REMOVED lines=10> */
[----:B------:R-:W-:Y:S01]  /*0dc0*/  IADD3 R19, PT, PT, R19, UR5, RZ ;  /* 0x0000000513137c10 */ /* 0x000fe2000fffe0ff */
[----:B------:R-:W-:Y:S01]  /*0dd0*/  UMOV UR4, URZ ;  /* 0x000000ff00047c82 */ /* 0x000fe20008000000 */
[----:B------:R-:W-:Y:S02]  /*0de0*/  IADD3 R20, PT, PT, R22, -0x2000, RZ ;  /* 0xffffe00016147810 */ /* 0x000fe40007ffe0ff */
[C---:B------:R-:W-:Y:S02]  /*0df0*/  IADD3 R21, PT, PT, R19.reuse, 0x200, RZ ;  /* 0x0000020013157810 */ /* 0x040fe40007ffe0ff */
[C---:B------:R-:W-:Y:S02]  /*0e00*/  ISETP.GT.U32.AND P0, PT, R19.reuse, R20, PT ;  /* 0x000000141300720c */ /* 0x040fe40003f04070 */
[----:B------:R-:W-:Y:S02]  /*0e10*/  IADD3 R23, PT, PT, R19, R18, RZ ;  /* 0x0000001213177210 */ /* 0x000fe40007ffe0ff */
[----:B------:R-:W-:-:S09]  /*0e20*/  MOV R25, R19 ;  /* 0x0000001300197202 */ /* 0x000fd20000000f00 */
[----:B------:R-:W-:Y:S05]  /*0e30*/  @P0 BRA `(.L_x_71) ;  /* 0x0000000000940947 */ /* 0x000fea0003800000 */
[----:B------:R-:W0:Y:S08]  /*0e40*/  LDC R22, c[0x0][0x3a8] ;  /* 0x0000ea00ff167b82 */ /* 0x000e300000000800 */
[----:B------:R-:W1:Y:S02]  /*0e50*/  LDC.64 R12, c[0x0][0x380] ;  /* 0x0000e000ff0c7b82 */ /* 0x000e640000000a00 */
.L_x_72:
[----:B------:R-:W-:-:S05]  /*0e60*/  LEA R15, R18, R25, 0x1 ;  /* 0x00000019120f7211 */ /* 0x000fca00078e08ff */
[----:B-1----:R-:W-:-:S05]  /*0e70*/  IMAD.WIDE.U32 R14, R15, 0x4, R12 ;  /* 0x000000040f0e7825 */ /* 0x002fca00078e000c */
[----:B------:R-:W2:Y:S04]  /*0e80*/  LDG.E.64.CONSTANT R4, desc[UR8][R14.64] ;  /* 0x000000080e047981 */ /* 0x000ea8000c1e9b00 */
[----:B------:R-:W3:Y:S04]  /*0e90*/  LDG.E.64.CONSTANT R6, desc[UR8][R14.64+0x1000] ;  /* 0x001000080e067981 */ /* 0x000ee8000c1e9b00 */
[----:B------:R-:W4:Y:S04]  /*0ea0*/  LDG.E.64.CONSTANT R2, desc[UR8][R14.64+0x2000] ;  /* 0x002000080e027981 */ /* 0x000f28000c1e9b00 */
[----:B------:R-:W5:Y:S01]  /*0eb0*/  LDG.E.64.CONSTANT R10, desc[UR8][R14.64+0x6000] ;  /* 0x006000080e0a7981 */ /* 0x000f62000c1e9b00 */
[----:B--2---:R-:W-:-:S03]  /*0ec0*/  FADD R24, R4, R17 ;  /* 0x0000001104187221 */ /* 0x004fc60000000000 */
[----:B------:R-:W5:Y:S01]  /*0ed0*/  LDG.E.64.CONSTANT R16, desc[UR8][R14.64+0x7000] ;  /* 0x007000080e107981 */ /* 0x000f62000c1e9b00 */
[----:B---3--:R-:W-:-:S03]  /*0ee0*/  FADD R9, R5, R6 ;  /* 0x0000000605097221 */ /* 0x008fc60000000000 */
[----:B------:R-:W2:Y:S01]  /*0ef0*/  LDG.E.64.CONSTANT R4, desc[UR8][R14.64+0x3000] ;  /* 0x003000080e047981 */ /* 0x000ea2000c1e9b00 */
[----:B----4-:R-:W-:Y:S01]  /*0f00*/  FADD R2, R7, R2 ;  /* 0x0000000207027221 */ /* 0x010fe20000000000 */
[----:B------:R-:W-:Y:S02]  /*0f10*/  FADD R24, R24, R9 ;  /* 0x0000000918187221 */ /* 0x000fe40000000000 */
[----:B------:R-:W3:Y:S04]  /*0f20*/  LDG.E.64.CONSTANT R6, desc[UR8][R14.64+0x4000] ;  /* 0x004000080e067981 */ /* 0x000ee8000c1e9b00 */
[----:B------:R-:W4:Y:S01]  /*0f30*/  LDG.E.64.CONSTANT R8, desc[UR8][R14.64+0x5000] ;  /* 0x005000080e087981 */ /* 0x000f22000c1e9b00 */
[----:B--2---:R-:W-:-:S04]  /*0f40*/  FADD R3, R3, R4 ;  /* 0x0000000403037221 */ /* 0x004fc80000000000 */
[----:B------:R-:W-:Y:S01]  /*0f50*/  FADD R3, R2, R3 ;  /* 0x0000000302037221 */ /* 0x000fe20000000000 */
[----:B0-----:R-:W-:Y:S01]  /*0f60*/  IADD3 R2, PT, PT, -R25, R22, RZ ;  /* 0x0000001619027210 */ /* 0x001fe20007ffe1ff */
[----:B---3--:R-:W-:Y:S01]  /*0f70*/  FADD R4, R5, R6 ;  /* 0x0000000605047221 */ /* 0x008fe20000000000 */
[----:B-----5:R-:W-:Y:S01]  /*0f80*/  FADD R11, R11, R16 ;  /* 0x000000100b0b7221 */ /* 0x020fe20000000000 */
[----:B----4-:R-:W-:Y:S01]  /*0f90*/  FADD R7, R7, R8 ;  /* 0x0000000807077221 */ /* 0x010fe20000000000 */
[----:B------:R-:W-:Y:S01]  /*0fa0*/  FADD R8, R9, R10 ;  /* 0x0000000a09087221 */ /* 0x000fe20000000000 */
[----:B------:R-:W-:Y:S02]  /*0fb0*/  ISETP.GE.U32.AND P0, PT, R2, UR5, PT ;  /* 0x0000000502007c0c */ /* 0x000fe4000bf06070 */
[----:B------:R-:W-:Y:S01]  /*0fc0*/  FADD R4, R4, R7 ;  /* 0x0000000704047221 */ /* 0x000fe20000000000 */
[----:B------:R-:W-:Y:S01]  /*0fd0*/  FADD R11, R8, R11 ;  /* 0x0000000b080b7221 */ /* 0x000fe20000000000 */
[----:B------:R-:W-:-:S03]  /*0fe0*/  FADD R3, R24, R3 ;  /* 0x0000000318037221 */ /* 0x000fc60000000000 */
[----:B------:R-:W-:-:S04]  /*0ff0*/  FADD R4, R4, R11 ;  /* 0x0000000b04047221 */ /* 0x000fc80000000000 */
[----:B------:R-:W-:-:S04]  /*1000*/  FADD R3, R3, R4 ;  /* 0x0000000403037221 */ /* 0x000fc80000000000 */
[----:B------:R-:W-:Y:S01]  /*1010*/  FADD R17, R17, R3 ;  /* 0x0000000311117221 */ /* 0x000fe20000000000 */
[----:B------:R-:W-:Y:S06]  /*1020*/  @!P0 BRA `(.L_x_70) ;  /* 0x0000000000f48947 */ /* 0x000fec0003800000 */
[----:B------:R-:W-:Y:S01]  /*1030*/  IADD3 R25, PT, PT, R25, UR5, RZ ;  /* 0x0000000519197c10 */ /* 0x000fe2000fffe0ff */
[----:B------:R-:W-:Y:S01]  /*1040*/  UIADD3 UR4, UPT, UPT, UR4, 0x1, URZ ;  /* 0x0000000104047890 */ /* 0x000fe2000fffe0ff */
[----:B------:R-:W-:Y:S02]  /*1050*/  IADD3 R21, PT, PT, R21, UR5, RZ ;  /* 0x0000000515157c10 */ /* 0x000fe4000fffe0ff */
[----:B------:R-:W-:Y:S02]  /*1060*/  ISETP.GT.U32.AND P0, PT, R25, R20, PT ;  /* 0x000000141900720c */ /* 0x000fe40003f04070 */
[----:B------:R-:W-:-:S11]  /*1070*/  IADD3 R23, PT, PT, R23, UR5, RZ ;  /* 0x0000000517177c10 */ /* 0x000fd6000fffe0ff */
[----:B------:R-:W-:Y:S05]  /*1080*/  @!P0 BRA `(.L_x_72) ;  /* 0xfffffffc00748947 */ /* 0x000fea000383ffff */
.L_x_71:
[----:B------:R-:W-:-:S13]  /*1090*/  ISETP.GE.U32.AND P0, PT, R25, R22, PT ;  /* 0x000000161900720c */ /* 0x000fda0003f06070 */
[----:B------:R-:W-:Y:S05]  /*10a0*/  @P0 BRA `(.L_x_70) ;  /* 0x0000000000d40947 */ /* 0x000fea0003800000 */
[----:B------:R-:W-:Y:S01]  /*10b0*/  IADD3 R3, PT, PT, -R25, R22, RZ ;  /* 0x0000001619037210 */ /* 0x000fe20007ffe1ff */
[----:B------:R-:W-:Y:S03]  /*10c0*/  BSSY.RECONVERGENT B1, `(.L_x_70) ;  /* 0x0000033000017945 */ /* 0x000fe60003800200 */
[----:B------:R-:W-:-:S13]  /*10d0*/  ISETP.GE.AND P0, PT, R18, R3, PT ;  /* 0x000000031200720c */ /* 0x000fda0003f06270 */
[----:B------:R-:W-:Y:S05]  /*10e0*/  @P0 BRA `(.L_x_73) ;  /* 0x0000000000c00947 */ /* 0x000fea0003800000 */
[----:B------:R-:W0:Y:S01]  /*10f0*/  LDC R2, c[0x0][0x3ac] ;  /* 0x0000eb00ff027b82 */ /* 0x000e220000000800 */
[----:B------:R-:W-:Y:S01]  /*1100*/  LOP3.LUT R5, RZ, R18, RZ, 0x33, !PT ;  /* 0x00000012ff057212 */ /* 0x000fe200078e33ff */
[----:B------:R-:W-:Y:S03]  /*1110*/  BSSY.RECONVERGENT B2, `(.L_x_74) ;  /* 0x0000016000027945 */ /* 0x000fe60003800200 */
[----:B------:R-:W-:-:S04]  /*1120*/  IADD3 R22, PT, PT, R5, R22, RZ ;  /* 0x0000001605167210 */ /* 0x000fc80007ffe0ff */
[----:B------:R-:W-:Y:S02]  /*1130*/  LOP3.LUT R4, R22, 0x600, RZ, 0xc0, !PT ;  /* 0x0000060016047812 */ /* 0x000fe400078ec0ff */
[----:B------:R-:W-:Y:S02]  /*1140*/  IADD3 R19, PT, PT, -R19, R22, RZ ;  /* 0x0000001613137210 */ /* 0x000fe40007ffe1ff */
[----:B------:R-:W-:Y:S02]  /*1150*/  ISETP.NE.AND P0, PT, R4, 0x600, PT ;  /* 0x000006000400780c */ /* 0x000fe40003f05270 */
[----:B------:R-:W-:Y:S01]  /*1160*/  LEA.HI R22, R22, 0x1, RZ, 0x17 ;  /* 0x0000000116167811 */ /* 0x000fe200078fb8ff */
[----:B0-----:R-:W-:-:S04]  /*1170*/  IMAD R2, R2, UR4, RZ ;  /* 0x0000000402027c24 */ /* 0x001fc8000f8e02ff */
[----:B------:R-:W-:-:S05]  /*1180*/  IMAD R2, R2, -0x2000, R19 ;  /* 0xffffe00002027824 */ /* 0x000fca00078e0213 */
[----:B------:R-:W-:Y:S02]  /*1190*/  ISETP.GE.U32.AND P1, PT, R2, 0x600, PT ;  /* 0x000006000200780c */ /* 0x000fe40003f26070 */
[----:B------:R-:W-:Y:S01]  /*11a0*/  MOV R2, R18 ;  /* 0x0000001200027202 */ /* 0x000fe20000000f00 */
[----:B------:R-:W-:Y:S10]  /*11b0*/  @!P0 BRA `(.L_x_75) ;  /* 0x00000000002c8947 */ /* 0x000ff40003800000 */
[----:B------:R-:W-:Y:S02]  /*11c0*/  LOP3.LUT R22, R22, 0x3, RZ, 0xc0, !PT ;  /* 0x0000000316167812 */ /* 0x000fe400078ec0ff */
[----:B------:R-:W-:Y:S02]  /*11d0*/  MOV R2, R18 ;  /* 0x0000001200027202 */ /* 0x000fe40000000f00 */
[----:B------:R-:W-:-:S07]  /*11e0*/  IADD3 R22, PT, PT, -R22, RZ, RZ ;  /* 0x000000ff16167210 */ /* 0x000fce0007ffe1ff */
.L_x_76:
[----:B------:R-:W-:-:S06]  /*11f0*/  IMAD.WIDE.U32 R4, R23, 0x4, R12 ;  /* 0x0000000417047825 */ /* 0x000fcc00078e000c */
[----:B------:R-:W2:Y:S01]  /*1200*/  LDG.E.CONSTANT R4, desc[UR8][R4.64] ;  /* 0x0000000804047981 */ /* 0x000ea2000c1e9900 */
[----:B------:R-:W-:Y:S02]  /*1210*/  IADD3 R22, PT, PT, R22, 0x1, RZ ;  /* 0x0000000116167810 */ /* 0x000fe40007ffe0ff */
[----:B------:R-:W-:Y:S02]  /*1220*/  IADD3 R2, PT, PT, R2, 0x200, RZ ;  /* 0x0000020002027810 */ /* 0x000fe40007ffe0ff */
[----:B------:R-:W-:Y:S02]  /*1230*/  ISETP.NE.AND P0, PT, R22, RZ, PT ;  /* 0x000000ff1600720c */ /* 0x000fe40003f05270 */
[----:B------:R-:W-:Y:S01]  /*1240*/  IADD3 R23, PT, PT, R23, 0x200, RZ ;  /* 0x0000020017177810 */ /* 0x000fe20007ffe0ff */
[----:B--2---:R-:W-:-:S10]  /*1250*/  FADD R17, R4, R17 ;  /* 0x0000001104117221 */ /* 0x004fd40000000000 */
[----:B------:R-:W-:Y:S05]  /*1260*/  @P0 BRA `(.L_x_76) ;  /* 0xfffffffc00e00947 */ /* 0x000fea000383ffff */
.L_x_75:
[----:B------:R-:W-:Y:S05]  /*1270*/  BSYNC.RECONVERGENT B2 ;  /* 0x0000000000027941 */ /* 0x000fea0003800200 */
.L_x_74:
[----:B------:R-:W-:Y:S05]  /*1280*/  @!P1 BRA `(.L_x_73) ;  /* 0x0000000000589947 */ /* 0x000fea0003800000 */
[C---:B------:R-:W-:Y:S02]  /*1290*/  IADD3 R21, PT, PT, R2.reuse, R21, RZ ;  /* 0x0000001502157210 */ /* 0x040fe40007ffe0ff */
[----:B------:R-:W-:-:S07]  /*12a0*/  IADD3 R2, PT, PT, R2, 0x400, RZ ;  /* 0x0000040002027810 */ /* 0x000fce0007ffe0ff */
.L_x_77:
[C---:B------:R-:W-:Y:S01]  /*12b0*/  IADD3 R5, PT, PT, R21.reuse, -0x200, RZ ;  /* 0xfffffe0015057810 */ /* 0x040fe20007ffe0ff */
[C---:B------:R-:W-:Y:S01]  /*12c0*/  IMAD.WIDE.U32 R6, R21.reuse, 0x4, R12 ;  /* 0x0000000415067825 */ /* 0x040fe200078e000c */
        /* <DEDUP_REMOVED lines=8> */
[----:B------:R-:W5:Y:S01]  /*1350*/  LDG.E.CONSTANT R10, desc[UR8][R10.64] ;  /* 0x000000080a0a7981 */ /* 0x000f62000c1e9900 */
[----:B------:R-:W-:-:S04]  /*1360*/  IADD3 R14, PT, PT, R2, 0x400, RZ ;  /* 0x00000400020e7810 */ /* 0x000fc80007ffe0ff */
[----:B------:R-:W-:Y:S02]  /*1370*/  ISETP.GE.AND P0, PT, R14, R3, PT ;  /* 0x000000030e00720c */ /* 0x000fe40003f06270 */
[----:B------:R-:W-:Y:S02]  /*1380*/  IADD3 R2, PT, PT, R2, 0x800, RZ ;  /* 0x0000080002027810 */ /* 0x000fe40007ffe0ff */
[----:B------:R-:W-:Y:S01]  /*1390*/  IADD3 R21, PT, PT, R21, 0x800, RZ ;  /* 0x0000080015157810 */ /* 0x000fe20007ffe0ff */
[----:B---3--:R-:W-:-:S04]  /*13a0*/  FADD R17, R4, R17 ;  /* 0x0000001104117221 */ /* 0x008fc80000000000 */
[----:B--2---:R-:W-:-:S04]  /*13b0*/  FADD R17, R17, R6 ;  /* 0x0000000611117221 */ /* 0x004fc80000000000 */
[----:B----4-:R-:W-:-:S04]  /*13c0*/  FADD R17, R17, R8 ;  /* 0x0000000811117221 */ /* 0x010fc80000000000 */
[----:B-----5:R-:W-:Y:S01]  /*13d0*/  FADD R17, R17, R10 ;  /* 0x0000000a11117221 */ /* 0x020fe20000000000 */
[----:B------:R-:W-:Y:S06]  /*13e0*/  @!P0 BRA `(.L_x_77) ;  /* 0xfffffffc00b08947 */ /* 0x000fec000383ffff */
.L_x_73:
[----:B------:R-:W-:Y:S05]  /*13f0*/  BSYNC.RECONVERGENT B1 ;  /* 0x0000000000017941 */ /* 0x000fea0003800200 */
.L_x_70:
        /* <DEDUP_REMOVED lines=27> */
[----:B--2---:R-:W2:Y:S04]  /*15b0*/  LDS.128 R4, [UR4+0x30] ;  /* 0x00003004ff047984 */ /* 0x004ea80008000c00 */
[----:B------:R-:W3:Y:S01]  /*15c0*/  LDS.128 R16, [UR4+0x40] ;  /* 0x00004004ff107984 */ /* 0x000ee20008000c00 */
        /* <DEDUP_REMOVED lines=14> */
[----:B------:R-:W-:Y:S01]  /*16b0*/  FADD R2, R18, R19 ;  /* 0x0000001312027221 */ /* 0x000fe20000000000 */
[----:B------:R-:W-:Y:S06]  /*16c0*/  BRA `(.L_x_69) ;  /* 0x0000001400d87947 */ /* 0x000fec0003800000 */
.L_x_58:
[----:B------:R-:W0:Y:S02]  /*16d0*/  LDCU UR6, c[0x0][0x3a8] ;  /* 0x00007500ff0677ac */ /* 0x000e240008000800 */
[----:B0-----:R-:W-:-:S04]  /*16e0*/  IADD3 R3, PT, PT, -R19, UR6, RZ ;  /* 0x0000000613037c10 */ /* 0x001fc8000fffe1ff */
        /* <DEDUP_REMOVED lines=9> */
[----:B------:R-:W-:-:S05]  /*1780*/  IADD3 R5, PT, PT, R19, R4, RZ ;  /* 0x0000000413057210 */ /* 0x000fca0007ffe0ff */
[----:B0-----:R-:W-:-:S05]  /*1790*/  IMAD.WIDE.U32 R6, R5, 0x4, R6 ;  /* 0x0000000405067825 */ /* 0x001fca00078e0006 */
[----:B------:R0:W5:Y:S01]  /*17a0*/  LDG.E.CONSTANT R2, desc[UR8][R6.64] ;  /* 0x0000000806027981 */ /* 0x000162000c1e9900 */
[----:B------:R-:W-:-:S07]  /*17b0*/  IADD3 R10, PT, PT, R4, 0x200, RZ ;  /* 0x00000200040a7810 */ /* 0x000fce0007ffe0ff */
.L_x_80:
[----:B------:R-:W-:Y:S05]  /*17c0*/  BSYNC.RECONVERGENT B1 ;  /* 0x0000000000017941 */ /* 0x000fea0003800200 */
.L_x_79:
[----:B------:R-:W-:Y:S01]  /*17d0*/  ISETP.GE.U32.AND P0, PT, R10, R3, PT ;  /* 0x000000030a00720c */ /* 0x000fe20003f06070 */
[----:B------:R-:W-:-:S12]  /*17e0*/  BSSY.RECONVERGENT B1, `(.L_x_81) ;  /* 0x0000030000017945 */ /* 0x000fd80003800200 */
[----:B------:R-:W-:Y:S05]  /*17f0*/  @P0 BRA `(.L_x_82) ;  /* 0x0000000000b80947 */ /* 0x000fea0003800000 */
[----:B------:R-:W-:Y:S01]  /*1800*/  LOP3.LUT R5, RZ, R10, RZ, 0x33, !PT ;  /* 0x0000000aff057212 */ /* 0x000fe200078e33ff */
[----:B------:R-:W-:Y:S03]  /*1810*/  BSSY.RECONVERGENT B2, `(.L_x_83) ;  /* 0x0000014000027945 */ /* 0x000fe60003800200 */
[----:B0-----:R-:W-:-:S04]  /*1820*/  IADD3 R6, PT, PT, R5, UR6, RZ ;  /* 0x0000000605067c10 */ /* 0x001fc8000fffe0ff */
[----:B------:R-:W-:Y:S02]  /*1830*/  LOP3.LUT R5, R6, 0x600, RZ, 0xc0, !PT ;  /* 0x0000060006057812 */ /* 0x000fe400078ec0ff */
[----:B------:R-:W-:Y:S02]  /*1840*/  IADD3 R7, PT, PT, -R19, R6, RZ ;  /* 0x0000000613077210 */ /* 0x000fe40007ffe1ff */
[----:B------:R-:W-:Y:S02]  /*1850*/  ISETP.NE.AND P0, PT, R5, 0x600, PT ;  /* 0x000006000500780c */ /* 0x000fe40003f05270 */
[----:B------:R-:W-:-:S11]  /*1860*/  ISETP.GE.U32.AND P1, PT, R7, 0x600, PT ;  /* 0x000006000700780c */ /* 0x000fd60003f26070 */
[----:B------:R-:W-:Y:S05]  /*1870*/  @!P0 BRA `(.L_x_84) ;  /* 0x0000000000348947 */ /* 0x000fea0003800000 */
[----:B------:R-:W0:Y:S01]  /*1880*/  LDC.64 R8, c[0x0][0x380] ;  /* 0x0000e000ff087b82 */ /* 0x000e220000000a00 */
[----:B------:R-:W-:Y:S02]  /*1890*/  LEA.HI R5, R6, 0x1, RZ, 0x17 ;  /* 0x0000000106057811 */ /* 0x000fe400078fb8ff */
[----:B------:R-:W-:Y:S02]  /*18a0*/  IADD3 R11, PT, PT, R19, R10, RZ ;  /* 0x0000000a130b7210 */ /* 0x000fe40007ffe0ff */
[----:B------:R-:W-:-:S04]  /*18b0*/  LOP3.LUT R5, R5, 0x3, RZ, 0xc0, !PT ;  /* 0x0000000305057812 */ /* 0x000fc800078ec0ff */
[----:B------:R-:W-:-:S07]  /*18c0*/  IADD3 R5, PT, PT, -R5, RZ, RZ ;  /* 0x000000ff05057210 */ /* 0x000fce0007ffe1ff */
.L_x_85:
        /* <DEDUP_REMOVED lines=8> */
.L_x_84:
[----:B------:R-:W-:Y:S05]  /*1950*/  BSYNC.RECONVERGENT B2 ;  /* 0x0000000000027941 */ /* 0x000fea0003800200 */
.L_x_83:
[----:B------:R-:W-:Y:S05]  /*1960*/  @!P1 BRA `(.L_x_82) ;  /* 0x00000000005c9947 */ /* 0x000fea0003800000 */
[----:B------:R-:W0:Y:S01]  /*1970*/  LDC.64 R6, c[0x0][0x380] ;  /* 0x0000e000ff067b82 */ /* 0x000e220000000a00 */
[----:B------:R-:W-:Y:S02]  /*1980*/  IADD3 R19, PT, PT, R19, R10, RZ ;  /* 0x0000000a13137210 */ /* 0x000fe40007ffe0ff */
[----:B------:R-:W-:-:S07]  /*1990*/  IADD3 R5, PT, PT, R10, 0x400, RZ ;  /* 0x000004000a057810 */ /* 0x000fce0007ffe0ff */
.L_x_86:
        /* <DEDUP_REMOVED lines=20> */
.L_x_82:
[----:B------:R-:W-:Y:S05]  /*1ae0*/  BSYNC.RECONVERGENT B1 ;  /* 0x0000000000017941 */ /* 0x000fea0003800200 */
.L_x_81:
        /* <DEDUP_REMOVED lines=45> */
[----:B----4-:R-:W-:Y:S01]  /*1dc0*/  FADD R2, R18, R19 ;  /* 0x0000001312027221 */ /* 0x010fe20000000000 */
[----:B------:R-:W-:Y:S06]  /*1dd0*/  BRA `(.L_x_69) ;  /* 0x0000001000147947 */ /* 0x000fec0003800000 */
.L_x_87:
[----:B------:R-:W-:Y:S01]  /*1de0*/  LOP3.LUT R5, R4, 0x3e0, RZ, 0xc0, !PT ;  /* 0x000003e004057812 */ /* 0x000fe200078ec0ff */
[----:B------:R-:W1:Y:S03]  /*1df0*/  S2R R10, SR_LANEID ;  /* 0x00000000000a7919 */ /* 0x000e660000000000 */
[----:B0-----:R-:W-:Y:S02]  /*1e00*/  IADD3 R6, PT, PT, R5, 0x20, RZ ;  /* 0x0000002005067810 */ /* 0x001fe40007ffe0ff */
[----:B------:R-:W-:Y:S02]  /*1e10*/  LOP3.LUT R8, RZ, R5, RZ, 0x33, !PT ;  /* 0x00000005ff087212 */ /* 0x000fe400078e33ff */
[-C--:B------:R-:W-:Y:S02]  /*1e20*/  ISETP.GT.U32.AND P0, PT, R6, R3.reuse, PT ;  /* 0x000000030600720c */ /* 0x080fe40003f04070 */
        /* <DEDUP_REMOVED lines=61> */
.L_x_78:
[----:B------:R-:W0:Y:S01]  /*2200*/  S2R R6, SR_TID.X ;  /* 0x0000000000067919 */ /* 0x000e220000002100 */
[----:B------:R-:W1:Y:S02]  /*2210*/  LDCU.64 UR10, c[0x0][0x380] ;  /* 0x00007000ff0a77ac */ /* 0x000e640008000a00 */
[----:B-1----:R-:W-:Y:S02]  /*2220*/  MOV R4, UR10 ;  /* 0x0000000a00047c02 */ /* 0x002fe40008000f00 */
[----:B------:R-:W-:Y:S02]  /*2230*/  MOV R5, UR11 ;  /* 0x0000000b00057c02 */ /* 0x000fe40008000f00 */
[----:B0-----:R-:W-:-:S05]  /*2240*/  IADD3 R9, PT, PT, R19, R6, RZ ;  /* 0x0000000613097210 */ /* 0x001fca0007ffe0ff */
[----:B------:R-:W-:-:S05]  /*2250*/  IMAD.WIDE.U32 R8, R9, 0x4, R4 ;  /* 0x0000000409087825 */ /* 0x000fca00078e0004 */
        /* <DEDUP_REMOVED lines=16> */
[----:B------:R-:W-:Y:S01]  /*2360*/  ISETP.GE.U32.AND P0, PT, R3, UR5, PT ;  /* 0x0000000503007c0c */ /* 0x000fe2000bf06070 */
        /* <DEDUP_REMOVED lines=16> */
[----:B------:R-:W-:Y:S01]  /*2470*/  UIADD3 UR7, UPT, UPT, UR6, -0x2000, URZ ;  /* 0xffffe00006077890 */ /* 0x000fe2000fffe0ff */
[----:B------:R-:W-:Y:S01]  /*2480*/  IADD3 R19, PT, PT, R19, UR5, RZ ;  /* 0x0000000513137c10 */ /* 0x000fe2000fffe0ff */
[----:B------:R-:W-:-:S03]  /*2490*/  UMOV UR4, URZ ;  /* 0x000000ff00047c82 */ /* 0x000fc60008000000 */
[C---:B------:R-:W-:Y:S02]  /*24a0*/  IADD3 R7, PT, PT, R19.reuse, 0x200, RZ ;  /* 0x0000020013077810 */ /* 0x040fe40007ffe0ff */
[C---:B------:R-:W-:Y:S02]  /*24b0*/  ISETP.GT.U32.AND P0, PT, R19.reuse, UR7, PT ;  /* 0x0000000713007c0c */ /* 0x040fe4000bf04070 */
[----:B------:R-:W-:-:S11]  /*24c0*/  IADD3 R9, PT, PT, R19, R6, RZ ;  /* 0x0000000613097210 */ /* 0x000fd60007ffe0ff */
[----:B------:R-:W-:Y:S05]  /*24d0*/  @P0 BRA `(.L_x_89) ;  /* 0x0000000000b80947 */ /* 0x000fea0003800000 */
[----:B------:R-:W0:Y:S01]  /*24e0*/  LDC.64 R4, c[0x0][0x380] ;  /* 0x0000e000ff047b82 */ /* 0x000e220000000a00 */
[----:B------:R-:W1:Y:S01]  /*24f0*/  LDCU UR6, c[0x0][0x3a8] ;  /* 0x00007500ff0677ac */ /* 0x000e620008000800 */
[----:B------:R-:W-:Y:S01]  /*2500*/  NOP ;  /* 0x0000000000007918 */ /* 0x000fe20000000000 */
.L_x_90:
[----:B------:R-:W-:-:S05]  /*2510*/  IADD3 R3, PT, PT, R6, R19, RZ ;  /* 0x0000001306037210 */ /* 0x000fca0007ffe0ff */
[----:B0-----:R-:W-:-:S05]  /*2520*/  IMAD.WIDE.U32 R2, R3, 0x4, R4 ;  /* 0x0000000403027825 */ /* 0x001fca00078e0004 */
        /* <DEDUP_REMOVED lines=15> */
[----:B--2---:R-:W-:-:S03]  /*2620*/  FADD R12, R11, R12 ;  /* 0x0000000c0b0c7221 */ /* 0x004fc60000000000 */
[----:B------:R1:W2:Y:S01]  /*2630*/  LDG.E.CONSTANT R11, desc[UR8][R2.64+0x5000] ;  /* 0x00500008020b7981 */ /* 0x0002a2000c1e9900 */
[----:B---3--:R-:W-:Y:S01]  /*2640*/  FADD R21, R21, R20 ;  /* 0x0000001415157221 */ /* 0x008fe20000000000 */
[----:B-1----:R-:W-:Y:S01]  /*2650*/  IADD3 R2, PT, PT, -R19, UR6, RZ ;  /* 0x0000000613027c10 */ /* 0x002fe2000fffe1ff */
[----:B----4-:R-:W-:-:S03]  /*2660*/  FADD R22, R22, R23 ;  /* 0x0000001716167221 */ /* 0x010fc60000000000 */
[----:B------:R-:W-:Y:S01]  /*2670*/  ISETP.GE.U32.AND P0, PT, R2, UR5, PT ;  /* 0x0000000502007c0c */ /* 0x000fe2000bf06070 */
[----:B------:R-:W-:Y:S01]  /*2680*/  FADD R12, R12, R21 ;  /* 0x000000150c0c7221 */ /* 0x000fe20000000000 */
[----:B-----5:R-:W-:-:S04]  /*2690*/  FADD R25, R24, R25 ;  /* 0x0000001918197221 */ /* 0x020fc80000000000 */
[----:B------:R-:W-:Y:S01]  /*26a0*/  FADD R25, R22, R25 ;  /* 0x0000001916197221 */ /* 0x000fe20000000000 */
[----:B------:R-:W-:-:S03]  /*26b0*/  FADD R16, R16, R17 ;  /* 0x0000001110107221 */ /* 0x000fc60000000000 */
[----:B------:R-:W-:Y:S01]  /*26c0*/  FADD R12, R12, R25 ;  /* 0x000000190c0c7221 */ /* 0x000fe20000000000 */
[----:B------:R-:W-:Y:S01]  /*26d0*/  FADD R8, R15, R8 ;  /* 0x000000080f087221 */ /* 0x000fe20000000000 */
[----:B------:R-:W-:-:S04]  /*26e0*/  FADD R13, R13, R10 ;  /* 0x0000000a0d0d7221 */ /* 0x000fc80000000000 */
[----:B------:R-:W-:Y:S01]  /*26f0*/  FADD R8, R8, R13 ;  /* 0x0000000d08087221 */ /* 0x000fe20000000000 */
[----:B--2---:R-:W-:-:S04]  /*2700*/  FADD R11, R14, R11 ;  /* 0x0000000b0e0b7221 */ /* 0x004fc80000000000 */
[----:B------:R-:W-:-:S04]  /*2710*/  FADD R11, R16, R11 ;  /* 0x0000000b100b7221 */ /* 0x000fc80000000000 */
[----:B------:R-:W-:-:S04]  /*2720*/  FADD R11, R11, R8 ;  /* 0x000000080b0b7221 */ /* 0x000fc80000000000 */
[----:B------:R-:W-:-:S04]  /*2730*/  FADD R11, R12, R11 ;  /* 0x0000000b0c0b7221 */ /* 0x000fc80000000000 */
[----:B------:R-:W-:Y:S01]  /*2740*/  FADD R12, R18, R11 ;  /* 0x0000000b120c7221 */ /* 0x000fe20000000000 */
[----:B------:R-:W-:Y:S06]  /*2750*/  @!P0 BRA `(.L_x_88) ;  /* 0x0000000400048947 */ /* 0x000fec0003800000 */
[----:B------:R-:W-:Y:S01]  /*2760*/  IADD3 R19, PT, PT, R19, UR5, RZ ;  /* 0x0000000513137c10 */ /* 0x000fe2000fffe0ff */
[----:B------:R-:W-:Y:S01]  /*2770*/  UIADD3 UR4, UPT, UPT, UR4, 0x1, URZ ;  /* 0x0000000104047890 */ /* 0x000fe2000fffe0ff */
[----:B------:R-:W-:Y:S02]  /*2780*/  IADD3 R7, PT, PT, R7, UR5, RZ ;  /* 0x0000000507077c10 */ /* 0x000fe4000fffe0ff */
[----:B------:R-:W-:Y:S02]  /*2790*/  ISETP.GT.U32.AND P0, PT, R19, UR7, PT ;  /* 0x0000000713007c0c */ /* 0x000fe4000bf04070 */
[----:B------:R-:W-:-:S11]  /*27a0*/  IADD3 R9, PT, PT, R9, UR5, RZ ;  /* 0x0000000509097c10 */ /* 0x000fd6000fffe0ff */
[----:B------:R-:W-:Y:S05]  /*27b0*/  @!P0 BRA `(.L_x_90) ;  /* 0xfffffffc00548947 */ /* 0x000fea000383ffff */
.L_x_89:
[----:B------:R-:W-:-:S13]  /*27c0*/  ISETP.GE.U32.AND P0, PT, R19, UR6, PT ;  /* 0x0000000613007c0c */ /* 0x000fda000bf06070 */
[----:B------:R-:W-:Y:S05]  /*27d0*/  @P0 BRA `(.L_x_88) ;  /* 0x0000000000e40947 */ /* 0x000fea0003800000 */
[----:B------:R-:W-:Y:S01]  /*27e0*/  IADD3 R19, PT, PT, -R19, UR6, RZ ;  /* 0x0000000613137c10 */ /* 0x000fe2000fffe1ff */
[----:B------:R-:W-:Y:S03]  /*27f0*/  BSSY.RECONVERGENT B1, `(.L_x_88) ;  /* 0x0000037000017945 */ /* 0x000fe60003800200 */
[----:B------:R-:W-:-:S13]  /*2800*/  ISETP.GE.AND P0, PT, R6, R19, PT ;  /* 0x000000130600720c */ /* 0x000fda0003f06270 */
[----:B------:R-:W-:Y:S05]  /*2810*/  @P0 BRA `(.L_x_91) ;  /* 0x0000000000d00947 */ /* 0x000fea0003800000 */
[----:B------:R-:W0:Y:S01]  /*2820*/  LDC R8, c[0x0][0x3ac] ;  /* 0x0000eb00ff087b82 */ /* 0x000e220000000800 */
[----:B------:R-:W1:Y:S01]  /*2830*/  LDCU UR5, c[0x0][0x3ac] ;  /* 0x00007580ff0577ac */ /* 0x000e620008000800 */
[----:B------:R-:W-:Y:S01]  /*2840*/  LOP3.LUT R2, RZ, R6, RZ, 0x33, !PT ;  /* 0x00000006ff027212 */ /* 0x000fe200078e33ff */
[----:B------:R-:W-:Y:S01]  /*2850*/  BSSY.RECONVERGENT B2, `(.L_x_92) ;  /* 0x0000019000027945 */ /* 0x000fe20003800200 */
[----:B------:R-:W-:Y:S02]  /*2860*/  SHF.L.U32 R10, R0, 0xd, RZ ;  /* 0x0000000d000a7819 */ /* 0x000fe400000006ff */
[----:B------:R-:W-:Y:S01]  /*2870*/  IADD3 R3, PT, PT, R2, UR6, RZ ;  /* 0x0000000602037c10 */ /* 0x000fe2000fffe0ff */
[----:B-1----:R-:W-:Y:S01]  /*2880*/  USHF.L.U32 UR5, UR5, 0xd, URZ ;  /* 0x0000000d05057899 */ /* 0x002fe200080006ff */
[----:B0-----:R-:W-:Y:S02]  /*2890*/  IMAD R2, R8, UR4, RZ ;  /* 0x0000000408027c24 */ /* 0x001fe4000f8e02ff */
[----:B------:R-:W-:-:S03]  /*28a0*/  LOP3.LUT R8, R3, 0x600, RZ, 0xc0, !PT ;  /* 0x0000060003087812 */ /* 0x000fc600078ec0ff */
[----:B------:R-:W-:Y:S02]  /*28b0*/  IADD3 R10, PT, PT, R10, UR5, RZ ;  /* 0x000000050a0a7c10 */ /* 0x000fe4000fffe0ff */
[----:B------:R-:W-:Y:S02]  /*28c0*/  ISETP.NE.AND P0, PT, R8, 0x600, PT ;  /* 0x000006000800780c */ /* 0x000fe40003f05270 */
[----:B------:R-:W-:Y:S02]  /*28d0*/  IADD3 R11, PT, PT, -R10, R3, RZ ;  /* 0x000000030a0b7210 */ /* 0x000fe40007ffe1ff */
[----:B------:R-:W-:Y:S02]  /*28e0*/  MOV R8, R6 ;  /* 0x0000000600087202 */ /* 0x000fe40000000f00 */
[----:B------:R-:W-:Y:S01]  /*28f0*/  LEA.HI R3, R3, 0x1, RZ, 0x17 ;  /* 0x0000000103037811 */ /* 0x000fe200078fb8ff */
[----:B------:R-:W-:-:S05]  /*2900*/  IMAD R2, R2, -0x2000, R11 ;  /* 0xffffe00002027824 */ /* 0x000fca00078e020b */
[----:B------:R-:W-:Y:S01]  /*2910*/  ISETP.GE.U32.AND P1, PT, R2, 0x600, PT ;  /* 0x000006000200780c */ /* 0x000fe20003f26070 */
[----:B------:R-:W-:-:S12]  /*2920*/  @!P0 BRA `(.L_x_93) ;  /* 0x00000000002c8947 */ /* 0x000fd80003800000 */
[----:B------:R-:W-:Y:S02]  /*2930*/  LOP3.LUT R3, R3, 0x3, RZ, 0xc0, !PT ;  /* 0x0000000303037812 */ /* 0x000fe400078ec0ff */
[----:B------:R-:W-:Y:S02]  /*2940*/  MOV R8, R6 ;  /* 0x0000000600087202 */ /* 0x000fe40000000f00 */
[----:B------:R-:W-:-:S07]  /*2950*/  IADD3 R10, PT, PT, -R3, RZ, RZ ;  /* 0x000000ff030a7210 */ /* 0x000fce0007ffe1ff */
.L_x_94:
        /* <DEDUP_REMOVED lines=8> */
.L_x_93:
[----:B------:R-:W-:Y:S05]  /*29e0*/  BSYNC.RECONVERGENT B2 ;  /* 0x0000000000027941 */ /* 0x000fea0003800200 */
.L_x_92:
[----:B------:R-:W-:Y:S05]  /*29f0*/  @!P1 BRA `(.L_x_91) ;  /* 0x0000000000589947 */ /* 0x000fea0003800000 */
[C---:B------:R-:W-:Y:S02]  /*2a00*/  IADD3 R13, PT, PT, R8.reuse, R7, RZ ;  /* 0x00000007080d7210 */ /* 0x040fe40007ffe0ff */
[----:B------:R-:W-:-:S07]  /*2a10*/  IADD3 R7, PT, PT, R8, 0x400, RZ ;  /* 0x0000040008077810 */ /* 0x000fce0007ffe0ff */
.L_x_95:
        /* <DEDUP_REMOVED lines=20> */
.L_x_91:
[----:B------:R-:W-:Y:S05]  /*2b60*/  BSYNC.RECONVERGENT B1 ;  /* 0x0000000000017941 */ /* 0x000fea0003800200 */
.L_x_88:
        /* <DEDUP_REMOVED lines=43> */
[----:B---3--:R-:W-:-:S07]  /*2e20*/  FADD R2, R18, R19 ;  /* 0x0000001312027221 */ /* 0x008fce0000000000 */
.L_x_69:
[----:B------:R-:W-:Y:S05]  /*2e30*/  BSYNC.RECONVERGENT B0 ;  /* 0x0000000000007941 */ /* 0x000fea0003800200 */
.L_x_57:
[----:B------:R-:W-:Y:S05]  /*2e40*/  @P0 EXIT ;  /* 0x000000000000094d */ /* 0x000fea0003800000 */
[----:B------:R-:W5:Y:S02]  /*2e50*/  LDC.64 R4, c[0x0][0x388] ;  /* 0x0000e200ff047b82 */ /* 0x000f640000000a00 */
[----:B-----5:R-:W-:-:S05]  /*2e60*/  IMAD.WIDE.U32 R4, R0, 0x4, R4 ;  /* 0x0000000400047825 */ /* 0x020fca00078e0004 */
[----:B------:R-:W-:Y:S01]  /*2e70*/  STG.E desc[UR8][R4.64], R2 ;  /* 0x0000000204007986 */ /* 0x000fe2000c101908 */
[----:B------:R-:W-:Y:S05]  /*2e80*/  EXIT ;  /* 0x000000000000794d */ /* 0x000fea0003800000 */
.L_x_96:
        /* <DEDUP_REMOVED lines=15> */
.L_x_526:


//--------------------- .text._ZN3cub18CUB_300001_SM_10006detail6reduce28DeviceReduceSingleTileKernelINS2_10policy_hubIfjN4cuda3std3__44plusIvEEE10Policy1000EPfSC_jS9_ffNS7_10__identityEEEvT0_T1_T2_T3_T4_T6_ --------------------------
	.section	.text._ZN3cub18CUB_300001_SM_10006detail6reduce28DeviceReduceSingleTileKernelINS2_10policy_hubIfjN4cuda3std3__44plusIvEEE10Policy1000EPfSC_jS9_ffNS7_10__identityEEEvT0_T1_T2_T3_T4_T6_,"ax",@progbits
	.align	128
        .global         _ZN3cub18CUB_300001_SM_10006detail6reduce28DeviceReduceSingleTileKernelINS2_10policy_hubIfjN4cuda3std3__44plusIvEEE10Policy1000EPfSC_jS9_ffNS7_10__identityEEEvT0_T1_T2_T3_T4_T6_
        .type           _ZN3cub18CUB_300001_SM_10006detail6reduce28DeviceReduceSingleTileKernelINS2_10policy_hubIfjN4cuda3std3__44plusIvEEE10Policy1000EPfSC_jS9_ffNS7_10__identityEEEvT0_T1_T2_T3_T4_T6_,@function
        .size           _ZN3cub18CUB_300001_SM_10006detail6reduce28DeviceReduceSingleTileKernelINS2_10policy_hubIfjN4cuda3std3__44plusIvEEE10Policy1000EPfSC_jS9_ffNS7_10__identityEEEvT0_T1_T2_T3_T4_T6_,(.L_x_527 - _ZN3cub18CUB_300001_SM_10006detail6reduce28DeviceReduceSingleTileKernelINS2_10policy_hubIfjN4cuda3std3__44plusIvEEE10Policy1000EPfSC_jS9_ffNS7_10__identityEEEvT0_T1_T2_T3_T4_T6_)
        .other          _ZN3cub18CUB_300001_SM_10006detail6reduce28DeviceReduceSingleTileKernelINS2_10policy_hubIfjN4cuda3std3__44plusIvEEE10Policy1000EPfSC_jS9_ffNS7_10__identityEEEvT0_T1_T2_T3_T4_T6_,@"STO_CUDA_ENTRY STV_DEFAULT"
_ZN3cub18CUB_300001_SM_10006detail6reduce28DeviceReduceSingleTileKernelINS2_10policy_hubIfjN4cuda3std3__44plusIvEEE10Policy1000EPfSC_jS9_ffNS7_10__identityEEEvT0_T1_T2_T3_T4_T6_:
.text._ZN3cub18CUB_300001_SM_10006detail6reduce28DeviceReduceSingleTileKernelINS2_10policy_hubIfjN4cuda3std3__44plusIvEEE10Policy1000EPfSC_jS9_ffNS7_10__identityEEEvT0_T1_T2_T3_T4_T6_:
        /* <DEDUP_REMOVED lines=13> */
.L_x_97:
[----:B------:R-:W0:Y:S01]  /*00d0*/  LDCU UR4, c[0x0][0x380] ;  /* 0x00007000ff0477ac */ /* 0x000e220008000800 */
[----:B------:R-:W-:Y:S01]  /*00e0*/  BSSY.RECONVERGENT B0, `(.L_x_98) ;  /* 0x0000339000007945 */ /* 0x000fe20003800200 */
[----:B0-----:R-:W-:-:S09]  /*00f0*/  ULOP3.LUT UP0, URZ, UR4, 0x7, URZ, 0xc0, !UPT ;  /* 0x0000000704ff7892 */ /* 0x001fd2000f80c0ff */
[----:B------:R-:W-:Y:S05]  /*0100*/  BRA.U UP0, `(.L_x_99) ;  /* 0x00000019004c7547 */ /* 0x000fea000b800000 */
        /* <DEDUP_REMOVED lines=8> */
[----:B------:R-:W0:Y:S02]  /*0190*/  LDC.64 R2, c[0x0][0x380] ;  /* 0x0000e000ff027b82 */ /* 0x000e240000000a00 */
[----:B0-----:R-:W-:-:S05]  /*01a0*/  IMAD.WIDE.U32 R2, R5, 0x4, R2 ;  /* 0x0000000405027825 */ /* 0x001fca00078e0002 */
[----:B------:R0:W5:Y:S01]  /*01b0*/  LDG.E.CONSTANT R4, desc[UR6][R2.64] ;  /* 0x0000000602047981 */ /* 0x000162000c1e9900 */
[----:B------:R-:W-:-:S07]  /*01c0*/  IADD3 R7, PT, PT, R5, 0x200, RZ ;  /* 0x0000020005077810 */ /* 0x000fce0007ffe0ff */
.L_x_102:
[----:B------:R-:W-:Y:S05]  /*01d0*/  BSYNC.RECONVERGENT B1 ;  /* 0x0000000000017941 */ /* 0x000fea0003800200 */
.L_x_101:
[----:B------:R-:W-:Y:S01]  /*01e0*/  ISETP.GE.U32.AND P0, PT, R7, R0, PT ;  /* 0x000000000700720c */ /* 0x000fe20003f06070 */
        /* <DEDUP_REMOVED lines=15> */
.L_x_107:
        /* <DEDUP_REMOVED lines=9> */
.L_x_106:
[----:B------:R-:W-:Y:S05]  /*0370*/  BSYNC.RECONVERGENT B2 ;  /* 0x0000000000027941 */ /* 0x000fea0003800200 */
.L_x_105:
[----:B------:R-:W-:Y:S05]  /*0380*/  @!P1 BRA `(.L_x_104) ;  /* 0x0000000400509947 */ /* 0x000fea0003800000 */
[----:B------:R-:W0:Y:S01]  /*0390*/  LDC.64 R2, c[0x0][0x380] ;  /* 0x0000e000ff027b82 */ /* 0x000e220000000a00 */
[C---:B------:R-:W-:Y:S01]  /*03a0*/  IADD3 R6, PT, PT, -R7.reuse, R0, RZ ;  /* 0x0000000007067210 */ /* 0x040fe20007ffe1ff */
[----:B------:R-:W-:Y:S01]  /*03b0*/  BSSY.RECONVERGENT B2, `(.L_x_108) ;  /* 0x000002c000027945 */ /* 0x000fe20003800200 */
[----:B------:R-:W-:Y:S02]  /*03c0*/  PLOP3.LUT P0, PT, PT, PT, PT, 0x80, 0x8 ;  /* 0x000000000008781c */ /* 0x000fe40003f0f070 */
[----:B------:R-:W-:Y:S01]  /*03d0*/  ISETP.GT.AND P1, PT, R6, 0x1800, PT ;  /* 0x000018000600780c */ /* 0x000fe20003f24270 */
[----:B0-----:R-:W-:-:S12]  /*03e0*/  IMAD.WIDE.U32 R2, R7, 0x4, R2 ;  /* 0x0000000407027825 */ /* 0x001fd800078e0002 */
[----:B------:R-:W-:Y:S05]  /*03f0*/  @!P1 BRA `(.L_x_109) ;  /* 0x00000000009c9947 */ /* 0x000fea0003800000 */
[----:B------:R-:W-:Y:S02]  /*0400*/  PLOP3.LUT P0, PT, PT, PT, PT, 0x8, 0x80 ;  /* 0x000000000080781c */ /* 0x000fe40003f0e170 */
[----:B------:R-:W-:-:S11]  /*0410*/  IADD3 R10, PT, PT, R0, -0x1800, RZ ;  /* 0xffffe800000a7810 */ /* 0x000fd60007ffe0ff */
.L_x_110:
[----:B------:R-:W2:Y:S04]  /*0420*/  LDG.E.CONSTANT R17, desc[UR6][R2.64] ;  /* 0x0000000602117981 */ /* 0x000ea8000c1e9900 */
[----:B------:R-:W3:Y:S04]  /*0430*/  LDG.E.CONSTANT R18, desc[UR6][R2.64+0x800] ;  /* 0x0008000602127981 */ /* 0x000ee8000c1e9900 */
[----:B------:R-:W4:Y:S04]  /*0440*/  LDG.E.CONSTANT R20, desc[UR6][R2.64+0x1000] ;  /* 0x0010000602147981 */ /* 0x000f28000c1e9900 */
        /* <DEDUP_REMOVED lines=12> */
[----:B------:R0:W4:Y:S01]  /*0510*/  LDG.E.CONSTANT R6, desc[UR6][R2.64+0x7800] ;  /* 0x0078000602067981 */ /* 0x000122000c1e9900 */
[----:B------:R-:W-:-:S04]  /*0520*/  IADD3 R7, PT, PT, R7, 0x2000, RZ ;  /* 0x0000200007077810 */ /* 0x000fc80007ffe0ff */
[----:B------:R-:W-:Y:S02]  /*0530*/  ISETP.GE.AND P1, PT, R7, R10, PT ;  /* 0x0000000a0700720c */ /* 0x000fe40003f26270 */
[----:B0-----:R-:W-:-:S04]  /*0540*/  IADD3 R2, P2, PT, R2, 0x8000, RZ ;  /* 0x0000800002027810 */ /* 0x001fc80007f5e0ff */
[----:B------:R-:W-:Y:S01]  /*0550*/  IADD3.X R3, PT, PT, RZ, R3, RZ, P2, !PT ;  /* 0x00000003ff037210 */ /* 0x000fe200017fe4ff */
        /* <DEDUP_REMOVED lines=17> */
.L_x_109:
[----:B------:R-:W-:Y:S05]  /*0670*/  BSYNC.RECONVERGENT B2 ;  /* 0x0000000000027941 */ /* 0x000fea0003800200 */
.L_x_108:
[----:B------:R-:W-:Y:S01]  /*0680*/  IADD3 R6, PT, PT, -R7, R0, RZ ;  /* 0x0000000007067210 */ /* 0x000fe20007ffe1ff */
[----:B------:R-:W-:Y:S03]  /*0690*/  BSSY.RECONVERGENT B2, `(.L_x_111) ;  /* 0x0000019000027945 */ /* 0x000fe60003800200 */
[----:B------:R-:W-:-:S13]  /*06a0*/  ISETP.GT.AND P1, PT, R6, 0x800, PT ;  /* 0x000008000600780c */ /* 0x000fda0003f24270 */
[----:B------:R-:W-:Y:S05]  /*06b0*/  @!P1 BRA `(.L_x_112) ;  /* 0x0000000000589947 */ /* 0x000fea0003800000 */
[----:B------:R-:W2:Y:S04]  /*06c0*/  LDG.E.CONSTANT R9, desc[UR6][R2.64] ;  /* 0x0000000602097981 */ /* 0x000ea8000c1e9900 */
[----:B------:R-:W3:Y:S04]  /*06d0*/  LDG.E.CONSTANT R6, desc[UR6][R2.64+0x800] ;  /* 0x0008000602067981 */ /* 0x000ee8000c1e9900 */
[----:B------:R-:W4:Y:S04]  /*06e0*/  LDG.E.CONSTANT R11, desc[UR6][R2.64+0x1000] ;  /* 0x00100006020b7981 */ /* 0x000f28000c1e9900 */
[----:B------:R-:W4:Y:S04]  /*06f0*/  LDG.E.CONSTANT R13, desc[UR6][R2.64+0x1800] ;  /* 0x00180006020d7981 */ /* 0x000f28000c1e9900 */
[----:B------:R-:W4:Y:S04]  /*0700*/  LDG.E.CONSTANT R15, desc[UR6][R2.64+0x2000] ;  /* 0x00200006020f7981 */ /* 0x000f28000c1e9900 */
[----:B------:R-:W4:Y:S04]  /*0710*/  LDG.E.CONSTANT R17, desc[UR6][R2.64+0x2800] ;  /* 0x0028000602117981 */ /* 0x000f28000c1e9900 */
[----:B------:R-:W4:Y:S04]  /*0720*/  LDG.E.CONSTANT R19, desc[UR6][R2.64+0x3000] ;  /* 0x0030000602137981 */ /* 0x000f28000c1e9900 */
[----:B------:R0:W4:Y:S01]  /*0730*/  LDG.E.CONSTANT R21, desc[UR6][R2.64+0x3800] ;  /* 0x0038000602157981 */ /* 0x000122000c1e9900 */
[----:B------:R-:W-:-:S02]  /*0740*/  IADD3 R8, P1, PT, R2, 0x4000, RZ ;  /* 0x0000400002087810 */ /* 0x000fc40007f3e0ff */
[----:B------:R-:W-:Y:S02]  /*0750*/  PLOP3.LUT P0, PT, PT, PT, PT, 0x8, 0x80 ;  /* 0x000000000080781c */ /* 0x000fe40003f0e170 */
[----:B------:R-:W-:Y:S02]  /*0760*/  IADD3 R7, PT, PT, R7, 0x1000, RZ ;  /* 0x0000100007077810 */ /* 0x000fe40007ffe0ff */
[----:B0-----:R-:W-:Y:S01]  /*0770*/  MOV R2, R8 ;  /* 0x0000000800027202 */ /* 0x001fe20000000f00 */
[----:B--2--5:R-:W-:-:S04]  /*0780*/  FADD R9, R4, R9 ;  /* 0x0000000904097221 */ /* 0x024fc80000000000 */
[----:B---3--:R-:W-:Y:S01]  /*0790*/  FADD R6, R9, R6 ;  /* 0x0000000609067221 */ /* 0x008fe20000000000 */
[----:B------:R-:W-:-:S03]  /*07a0*/  IADD3.X R9, PT, PT, RZ, R3, RZ, P1, !PT ;  /* 0x00000003ff097210 */ /* 0x000fc60000ffe4ff */
[----:B----4-:R-:W-:Y:S01]  /*07b0*/  FADD R6, R6, R11 ;  /* 0x0000000b06067221 */ /* 0x010fe20000000000 */
[----:B------:R-:W-:-:S03]  /*07c0*/  MOV R3, R9 ;  /* 0x0000000900037202 */ /* 0x000fc60000000f00 */
[----:B------:R-:W-:-:S04]  /*07d0*/  FADD R6, R6, R13 ;  /* 0x0000000d06067221 */ /* 0x000fc80000000000 */
[----:B------:R-:W-:-:S04]  /*07e0*/  FADD R6, R6, R15 ;  /* 0x0000000f06067221 */ /* 0x000fc80000000000 */
[----:B------:R-:W-:-:S04]  /*07f0*/  FADD R6, R6, R17 ;  /* 0x0000001106067221 */ /* 0x000fc80000000000 */
[----:B------:R-:W-:-:S04]  /*0800*/  FADD R6, R6, R19 ;  /* 0x0000001306067221 */ /* 0x000fc80000000000 */
[----:B------:R-:W-:-:S07]  /*0810*/  FADD R4, R6, R21 ;  /* 0x0000001506047221 */ /* 0x000fce0000000000 */
.L_x_112:
[----:B------:R-:W-:Y:S05]  /*0820*/  BSYNC.RECONVERGENT B2 ;  /* 0x0000000000027941 */ /* 0x000fea0003800200 */
.L_x_111:
[----:B------:R-:W-:-:S13]  /*0830*/  ISETP.LT.OR P0, PT, R7, R0, P0 ;  /* 0x000000000700720c */ /* 0x000fda0000701670 */
[----:B------:R-:W-:Y:S05]  /*0840*/  @!P0 BRA `(.L_x_104) ;  /* 0x0000000000208947 */ /* 0x000fea0003800000 */
        /* <DEDUP_REMOVED lines=8> */
.L_x_104:
[----:B------:R-:W-:Y:S05]  /*08d0*/  BSYNC.RECONVERGENT B1 ;  /* 0x0000000000017941 */ /* 0x000fea0003800200 */
.L_x_103:
[----:B------:R-:W-:-:S13]  /*08e0*/  ISETP.GE.U32.AND P0, PT, R0, 0x200, PT ;  /* 0x000002000000780c */ /* 0x000fda0003f06070 */
[----:B------:R-:W-:Y:S05]  /*08f0*/  @!P0 BRA `(.L_x_113) ;  /* 0x0000000000b48947 */ /* 0x000fea0003800000 */
[----:B0----5:R-:W0:Y:S01]  /*0900*/  SHFL.DOWN P0, R3, R4, 0x1, 0x1f ;  /* 0x08201f0004037f89 */ /* 0x021e220000000000 */
        /* <DEDUP_REMOVED lines=44> */
.L_x_113:
[----:B0-----:R-:W-:-:S04]  /*0bd0*/  LOP3.LUT R2, R5, 0x3e0, RZ, 0xc0, !PT ;  /* 0x000003e005027812 */ /* 0x001fc800078ec0ff */
[----:B------:R-:W-:Y:S02]  /*0be0*/  IADD3 R3, PT, PT, R2, 0x20, RZ ;  /* 0x0000002002037810 */ /* 0x000fe40007ffe0ff */
[----:B------:R-:W-:Y:S02]  /*0bf0*/  LOP3.LUT R7, RZ, R2, RZ, 0x33, !PT ;  /* 0x00000002ff077212 */ /* 0x000fe400078e33ff */
[-C--:B------:R-:W-:Y:S01]  /*0c00*/  ISETP.GT.U32.AND P0, PT, R3, R0.reuse, PT ;  /* 0x000000000300720c */ /* 0x080fe20003f04070 */
[----:B------:R-:W0:Y:S01]  /*0c10*/  S2R R2, SR_LANEID ;  /* 0x0000000000027919 */ /* 0x000e220000000000 */
[----:B------:R-:W-:-:S04]  /*0c20*/  IADD3 R7, PT, PT, R7, R0, RZ ;  /* 0x0000000007077210 */ /* 0x000fc80007ffe0ff */
[----:B------:R-:W-:-:S06]  /*0c30*/  SEL R7, R7, 0x1f, P0 ;  /* 0x0000001f07077807 */ /* 0x000fcc0000000000 */
[----:B-----5:R-:W1:Y:S01]  /*0c40*/  SHFL.DOWN P0, R3, R4, 0x1, R7 ;  /* 0x0820000004037989 */ /* 0x020e620000000007 */
[----:B0-----:R-:W-:Y:S01]  /*0c50*/  ISETP.NE.AND P1, PT, R2, RZ, PT ;  /* 0x000000ff0200720c */ /* 0x001fe20003f25270 */
[----:B-1----:R-:W-:-:S05]  /*0c60*/  @P0 FADD R3, R3, R4 ;  /* 0x0000000403030221 */ /* 0x002fca0000000000 */
[----:B------:R-:W0:Y:S07]  /*0c70*/  SHFL.DOWN P0, R6, R3, 0x2, R7 ;  /* 0x0840000003067989 */ /* 0x000e2e0000000007 */
[----:B------:R-:W1:Y:S01]  /*0c80*/  @!P1 S2R R11, SR_CgaCtaId ;  /* 0x00000000000b9919 */ /* 0x000e620000008800 */
[----:B------:R-:W-:Y:S01]  /*0c90*/  @!P1 MOV R4, 0x400 ;  /* 0x0000040000049802 */ /* 0x000fe20000000f00 */
[----:B0-----:R-:W-:Y:S01]  /*0ca0*/  @P0 FADD R6, R3, R6 ;  /* 0x0000000603060221 */ /* 0x001fe20000000000 */
[----:B------:R-:W-:-:S04]  /*0cb0*/  @!P1 SHF.R.U32.HI R3, RZ, 0x3, R5 ;  /* 0x00000003ff039819 */ /* 0x000fc80000011605 */
[----:B------:R-:W0:Y:S01]  /*0cc0*/  SHFL.DOWN P0, R8, R6, 0x4, R7 ;  /* 0x0880000006087989 */ /* 0x000e220000000007 */
[----:B------:R-:W-:Y:S02]  /*0cd0*/  @!P1 LOP3.LUT R3, R3, 0x7c, RZ, 0xc0, !PT ;  /* 0x0000007c03039812 */ /* 0x000fe400078ec0ff */
[----:B-1----:R-:W-:-:S04]  /*0ce0*/  @!P1 LEA R4, R11, R4, 0x18 ;  /* 0x000000040b049211 */ /* 0x002fc800078ec0ff */
        /* <DEDUP_REMOVED lines=12> */
[C---:B------:R-:W-:Y:S02]  /*0db0*/  ISETP.GT.U32.AND P2, PT, R0.reuse, 0x20, PT ;  /* 0x000000200000780c */ /* 0x040fe40003f44070 */
[C---:B------:R-:W-:Y:S02]  /*0dc0*/  ISETP.GT.U32.AND P3, PT, R0.reuse, 0x40, PT ;  /* 0x000000400000780c */ /* 0x040fe40003f64070 */
[C---:B------:R-:W-:Y:S02]  /*0dd0*/  ISETP.GT.U32.AND P1, PT, R0.reuse, 0x60, PT ;  /* 0x000000600000780c */ /* 0x040fe40003f24070 */
[----:B------:R-:W-:Y:S01]  /*0de0*/  ISETP.GT.U32.AND P4, PT, R0, 0xc0, PT ;  /* 0x000000c00000780c */ /* 0x000fe20003f84070 */
[----:B0-----:R-:W-:-:S09]  /*0df0*/  ULEA UR4, UR5, UR4, 0x18 ;  /* 0x0000000405047291 */ /* 0x001fd2000f8ec0ff */
[----:B------:R-:W1:Y:S04]  /*0e00*/  LDS.128 R16, [UR4+0x10] ;  /* 0x00001004ff107984 */ /* 0x000e680008000c00 */
[----:B------:R-:W0:Y:S04]  /*0e10*/  LDS.128 R4, [UR4+0x20] ;  /* 0x00002004ff047984 */ /* 0x000e280008000c00 */
        /* <DEDUP_REMOVED lines=29> */
.L_x_100:
[----:B------:R-:W0:Y:S01]  /*0ff0*/  S2R R4, SR_TID.X ;  /* 0x0000000000047919 */ /* 0x000e220000002100 */
[----:B------:R-:W1:Y:S02]  /*1000*/  LDCU.64 UR4, c[0x0][0x380] ;  /* 0x00007000ff0477ac */ /* 0x000e640008000a00 */
[----:B-1----:R-:W-:Y:S02]  /*1010*/  MOV R2, UR4 ;  /* 0x0000000400027c02 */ /* 0x002fe40008000f00 */
[----:B------:R-:W-:Y:S02]  /*1020*/  MOV R3, UR5 ;  /* 0x0000000500037c02 */ /* 0x000fe40008000f00 */
[----:B0-----:R-:W-:-:S05]  /*1030*/  SHF.L.U32 R5, R4, 0x1, RZ ;  /* 0x0000000104057819 */ /* 0x001fca00000006ff */
        /* <DEDUP_REMOVED lines=9> */
[----:B------:R-:W-:Y:S01]  /*10d0*/  UMOV UR4, 0x2000 ;  /* 0x0000200000047882 */ /* 0x000fe20000000000 */
[----:B--2---:R-:W-:Y:S01]  /*10e0*/  FADD R23, R22, R23 ;  /* 0x0000001716177221 */ /* 0x004fe20000000000 */
[----:B------:R-:W-:-:S04]  /*10f0*/  IADD3 R22, PT, PT, R0, -0x2000, RZ ;  /* 0xffffe00000167810 */ /* 0x000fc80007ffe0ff */
[----:B------:R-:W-:Y:S01]  /*1100*/  ISETP.GE.U32.AND P0, PT, R22, 0x2000, PT ;  /* 0x000020001600780c */ /* 0x000fe20003f06070 */
[----:B---3--:R-:W-:Y:S01]  /*1110*/  FADD R20, R20, R21 ;  /* 0x0000001514147221 */ /* 0x008fe20000000000 */
        /* <DEDUP_REMOVED lines=12> */
[----:B------:R-:W-:Y:S01]  /*11e0*/  FADD R23, R15, R6 ;  /* 0x000000060f177221 */ /* 0x000fe20000000000 */
[----:B------:R-:W-:Y:S06]  /*11f0*/  @!P0 BRA `(.L_x_115) ;  /* 0x00000000008c8947 */ /* 0x000fec0003800000 */
[----:B------:R-:W0:Y:S01]  /*1200*/  LDC R0, c[0x0][0x390] ;  /* 0x0000e400ff007b82 */ /* 0x000e220000000800 */
[----:B------:R-:W-:-:S07]  /*1210*/  UMOV UR4, 0x2000 ;  /* 0x0000200000047882 */ /* 0x000fce0000000000 */
[----:B------:R-:W1:Y:S02]  /*1220*/  LDC.64 R2, c[0x0][0x380] ;  /* 0x0000e000ff027b82 */ /* 0x000e640000000a00 */
.L_x_117:
[----:B------:R-:W-:-:S05]  /*1230*/  IADD3 R25, PT, PT, R5, UR4, RZ ;  /* 0x0000000405197c10 */ /* 0x000fca000fffe0ff */
        /* <DEDUP_REMOVED lines=9> */
[----:B--2---:R-:W-:Y:S01]  /*12d0*/  FADD R6, R6, R23 ;  /* 0x0000001706067221 */ /* 0x004fe20000000000 */
[----:B---3--:R-:W-:-:S04]  /*12e0*/  FADD R7, R7, R8 ;  /* 0x0000000807077221 */ /* 0x008fc80000000000 */
[----:B------:R-:W-:Y:S01]  /*12f0*/  FADD R6, R6, R7 ;  /* 0x0000000706067221 */ /* 0x000fe20000000000 */
[----:B0-----:R-:W-:Y:S01]  /*1300*/  IADD3 R7, PT, PT, R0, -UR4, RZ ;  /* 0x8000000400077c10 */ /* 0x001fe2000fffe0ff */
[----:B----4-:R-:W-:Y:S01]  /*1310*/  FADD R8, R9, R10 ;  /* 0x0000000a09087221 */ /* 0x010fe20000000000 */
[----:B-----5:R-:W-:Y:S02]  /*1320*/  FADD R11, R11, R12 ;  /* 0x0000000c0b0b7221 */ /* 0x020fe40000000000 */
[----:B------:R-:W-:Y:S01]  /*1330*/  ISETP.GE.U32.AND P0, PT, R7, 0x2000, PT ;  /* 0x000020000700780c */ /* 0x000fe20003f06070 */
        /* <DEDUP_REMOVED lines=12> */
[----:B------:R-:W-:-:S06]  /*1400*/  UIADD3 UR4, UPT, UPT, UR4, 0x2000, URZ ;  /* 0x0000200004047890 */ /* 0x000fcc000fffe0ff */
[----:B------:R-:W-:-:S13]  /*1410*/  ISETP.LT.U32.AND P0, PT, R22, UR4, PT ;  /* 0x0000000416007c0c */ /* 0x000fda000bf01070 */
[----:B------:R-:W-:Y:S05]  /*1420*/  @!P0 BRA `(.L_x_117) ;  /* 0xfffffffc00808947 */ /* 0x000fea000383ffff */
.L_x_115:
[----:B------:R-:W-:-:S13]  /*1430*/  ISETP.LE.U32.AND P0, PT, R0, UR4, PT ;  /* 0x0000000400007c0c */ /* 0x000fda000bf03070 */
[----:B------:R-:W-:Y:S05]  /*1440*/  @P0 BRA `(.L_x_116) ;  /* 0x0000000000c80947 */ /* 0x000fea0003800000 */
[----:B------:R-:W-:Y:S01]  /*1450*/  IADD3 R5, PT, PT, R0, -UR4, RZ ;  /* 0x8000000400057c10 */ /* 0x000fe2000fffe0ff */
[----:B------:R-:W-:Y:S03]  /*1460*/  BSSY.RECONVERGENT B1, `(.L_x_116) ;  /* 0x0000030000017945 */ /* 0x000fe60003800200 */
[----:B------:R-:W-:-:S13]  /*1470*/  ISETP.GE.AND P0, PT, R4, R5, PT ;  /* 0x000000050400720c */ /* 0x000fda0003f06270 */
[----:B------:R-:W-:Y:S05]  /*1480*/  @P0 BRA `(.L_x_118) ;  /* 0x0000000000b40947 */ /* 0x000fea0003800000 */
[----:B------:R-:W-:Y:S01]  /*1490*/  LOP3.LUT R7, RZ, R4, RZ, 0x33, !PT ;  /* 0x00000004ff077212 */ /* 0x000fe200078e33ff */
[----:B------:R-:W-:Y:S03]  /*14a0*/  BSSY.RECONVERGENT B2, `(.L_x_119) ;  /* 0x0000014000027945 */ /* 0x000fe60003800200 */
[----:B------:R-:W-:-:S04]  /*14b0*/  IADD3 R7, PT, PT, R0, -UR4, R7 ;  /* 0x8000000400077c10 */ /* 0x000fc8000fffe007 */
[C---:B------:R-:W-:Y:S02]  /*14c0*/  LOP3.LUT R0, R7.reuse, 0x600, RZ, 0xc0, !PT ;  /* 0x0000060007007812 */ /* 0x040fe400078ec0ff */
[----:B------:R-:W-:Y:S02]  /*14d0*/  ISETP.GE.U32.AND P1, PT, R7, 0x600, PT ;  /* 0x000006000700780c */ /* 0x000fe40003f26070 */
[----:B------:R-:W-:Y:S02]  /*14e0*/  ISETP.NE.AND P0, PT, R0, 0x600, PT ;  /* 0x000006000000780c */ /* 0x000fe40003f05270 */
[----:B------:R-:W-:-:S11]  /*14f0*/  MOV R0, R4 ;  /* 0x0000000400007202 */ /* 0x000fd60000000f00 */
[----:B------:R-:W-:Y:S05]  /*1500*/  @!P0 BRA `(.L_x_120) ;  /* 0x0000000000348947 */ /* 0x000fea0003800000 */
[----:B------:R-:W-:Y:S02]  /*1510*/  LEA.HI R0, R7, 0x1, RZ, 0x17 ;  /* 0x0000000107007811 */ /* 0x000fe400078fb8ff */
[----:B------:R-:W-:Y:S02]  /*1520*/  IADD3 R9, PT, PT, R4, UR4, RZ ;  /* 0x0000000404097c10 */ /* 0x000fe4000fffe0ff */
[----:B------:R-:W-:Y:S02]  /*1530*/  LOP3.LUT R6, R0, 0x3, RZ, 0xc0, !PT ;  /* 0x0000000300067812 */ /* 0x000fe400078ec0ff */
[----:B------:R-:W-:Y:S02]  /*1540*/  MOV R0, R4 ;  /* 0x0000000400007202 */ /* 0x000fe40000000f00 */
[----:B------:R-:W-:-:S07]  /*1550*/  IADD3 R8, PT, PT, -R6, RZ, RZ ;  /* 0x000000ff06087210 */ /* 0x000fce0007ffe1ff */
.L_x_121:
        /* <DEDUP_REMOVED lines=8> */
.L_x_120:
[----:B------:R-:W-:Y:S05]  /*15e0*/  BSYNC.RECONVERGENT B2 ;  /* 0x0000000000027941 */ /* 0x000fea0003800200 */
.L_x_119:
[----:B------:R-:W-:Y:S05]  /*15f0*/  @!P1 BRA `(.L_x_118) ;  /* 0x0000000000589947 */ /* 0x000fea0003800000 */
[C---:B------:R-:W-:Y:S02]  /*1600*/  IADD3 R14, PT, PT, R0.reuse, 0x400, RZ ;  /* 0x00000400000e7810 */ /* 0x040fe40007ffe0ff */
[----:B------:R-:W-:-:S07]  /*1610*/  IADD3 R15, PT, PT, R0, UR4, RZ ;  /* 0x00000004000f7c10 */ /* 0x000fce000fffe0ff */
.L_x_122:
[C---:B------:R-:W-:Y:S01]  /*1620*/  IADD3 R9, PT, PT, R15.reuse, 0x200, RZ ;  /* 0x000002000f097810 */ /* 0x040fe20007ffe0ff */
        /* <DEDUP_REMOVED lines=10> */
[----:B------:R-:W-:-:S02]  /*16d0*/  IADD3 R0, PT, PT, R14, 0x400, RZ ;  /* 0x000004000e007810 */ /* 0x000fc40007ffe0ff */
[----:B------:R-:W-:Y:S02]  /*16e0*/  IADD3 R14, PT, PT, R14, 0x800, RZ ;  /* 0x000008000e0e7810 */ /* 0x000fe40007ffe0ff */
[----:B------:R-:W-:Y:S02]  /*16f0*/  ISETP.GE.AND P0, PT, R0, R5, PT ;  /* 0x000000050000720c */ /* 0x000fe40003f06270 */
[----:B------:R-:W-:Y:S01]  /*1700*/  IADD3 R15, PT, PT, R15, 0x800, RZ ;  /* 0x000008000f0f7810 */ /* 0x000fe20007ffe0ff */
[----:B--2---:R-:W-:-:S04]  /*1710*/  FADD R23, R6, R23 ;  /* 0x0000001706177221 */ /* 0x004fc80000000000 */
[----:B---3--:R-:W-:-:S04]  /*1720*/  FADD R23, R23, R8 ;  /* 0x0000000817177221 */ /* 0x008fc80000000000 */
[----:B----4-:R-:W-:-:S04]  /*1730*/  FADD R23, R23, R10 ;  /* 0x0000000a17177221 */ /* 0x010fc80000000000 */
[----:B-----5:R-:W-:Y:S01]  /*1740*/  FADD R23, R23, R12 ;  /* 0x0000000c17177221 */ /* 0x020fe20000000000 */
[----:B------:R-:W-:Y:S06]  /*1750*/  @!P0 BRA `(.L_x_122) ;  /* 0xfffffffc00b08947 */ /* 0x000fec000383ffff */
.L_x_118:
[----:B------:R-:W-:Y:S05]  /*1760*/  BSYNC.RECONVERGENT B1 ;  /* 0x0000000000017941 */ /* 0x000fea0003800200 */
.L_x_116:
        /* <DEDUP_REMOVED lines=25> */
[----:B0-----:R-:W0:Y:S04]  /*1900*/  LDS.128 R4, [UR4+0x10] ;  /* 0x00001004ff047984 */ /* 0x001e280008000c00 */
        /* <DEDUP_REMOVED lines=19> */
.L_x_99:
        /* <DEDUP_REMOVED lines=12> */
.L_x_125:
[----:B------:R-:W-:Y:S05]  /*1b00*/  BSYNC.RECONVERGENT B1 ;  /* 0x0000000000017941 */ /* 0x000fea0003800200 */
.L_x_124:
        /* <DEDUP_REMOVED lines=16> */
.L_x_130:
        /* <DEDUP_REMOVED lines=9> */
.L_x_129:
[----:B------:R-:W-:Y:S05]  /*1ca0*/  BSYNC.RECONVERGENT B2 ;  /* 0x0000000000027941 */ /* 0x000fea0003800200 */
.L_x_128:
        /* <DEDUP_REMOVED lines=10> */
.L_x_133:
        /* <DEDUP_REMOVED lines=37> */
.L_x_132:
[----:B------:R-:W-:Y:S05]  /*1fa0*/  BSYNC.RECONVERGENT B2 ;  /* 0x0000000000027941 */ /* 0x000fea0003800200 */
.L_x_131:
        /* <DEDUP_REMOVED lines=26> */
.L_x_135:
[----:B------:R-:W-:Y:S05]  /*2150*/  BSYNC.RECONVERGENT B2 ;  /* 0x0000000000027941 */ /* 0x000fea0003800200 */
.L_x_134:
        /* <DEDUP_REMOVED lines=10> */
.L_x_127:
[----:B------:R-:W-:Y:S05]  /*2200*/  BSYNC.RECONVERGENT B1 ;  /* 0x0000000000017941 */ /* 0x000fea0003800200 */
.L_x_126:
        /* <DEDUP_REMOVED lines=47> */
.L_x_136:
        /* <DEDUP_REMOVED lines=35> */
[----:B------:R-:W0:Y:S04]  /*2730*/  LDS.128 R16, [UR4+0x10] ;  /* 0x00001004ff107984 */ /* 0x000e280008000c00 */
[----:B------:R-:W1:Y:S04]  /*2740*/  LDS.128 R4, [UR4+0x20] ;  /* 0x00002004ff047984 */ /* 0x000e680008000c00 */
[----:B------:R-:W2:Y:S04]  /*2750*/  LDS.128 R8, [UR4+0x30] ;  /* 0x00003004ff087984 */ /* 0x000ea80008000c00 */
[----:B------:R-:W3:Y:S01]  /*2760*/  LDS.128 R12, [UR4+0x40] ;  /* 0x00004004ff0c7984 */ /* 0x000ee20008000c00 */
[----:B0-----:R-:W-:Y:S01]  /*2770*/  @P2 FADD R2, R2, R17 ;  /* 0x0000001102022221 */ /* 0x001fe20000000000 */
[----:B------:R-:W-:-:S03]  /*2780*/  ISETP.GT.U32.AND P2, PT, R0, 0x80, PT ;  /* 0x000000800000780c */ /* 0x000fc60003f44070 */
[----:B------:R-:W-:Y:S01]  /*2790*/  @P3 FADD R2, R2, R18 ;  /* 0x0000001202023221 */ /* 0x000fe20000000000 */
[----:B------:R-:W-:-:S03]  /*27a0*/  ISETP.GT.U32.AND P3, PT, R0, 0xa0, PT ;  /* 0x000000a00000780c */ /* 0x000fc60003f64070 */
[----:B------:R-:W-:Y:S01]  /*27b0*/  @P1 FADD R2, R2, R19 ;  /* 0x0000001302021221 */ /* 0x000fe20000000000 */
[----:B------:R-:W-:-:S05]  /*27c0*/  ISETP.GT.U32.AND P1, PT, R0, 0xe0, PT ;  /* 0x000000e00000780c */ /* 0x000fca0003f24070 */
[----:B-1----:R-:W-:Y:S01]  /*27d0*/  @P2 FADD R2, R2, R4 ;  /* 0x0000000402022221 */ /* 0x002fe20000000000 */
        /* <DEDUP_REMOVED lines=20> */
.L_x_123:
[----:B------:R-:W0:Y:S01]  /*2920*/  S2R R9, SR_TID.X ;  /* 0x0000000000097919 */ /* 0x000e220000002100 */
[----:B------:R-:W1:Y:S02]  /*2930*/  LDCU.64 UR4, c[0x0][0x380] ;  /* 0x00007000ff0477ac */ /* 0x000e640008000a00 */
[----:B-1----:R-:W-:Y:S02]  /*2940*/  MOV R4, UR4 ;  /* 0x0000000400047c02 */ /* 0x002fe40008000f00 */
[----:B------:R-:W-:-:S03]  /*2950*/  MOV R5, UR5 ;  /* 0x0000000500057c02 */ /* 0x000fc60008000f00 */
        /* <DEDUP_REMOVED lines=17> */
[----:B--2---:R-:W-:Y:S01]  /*2a70*/  FADD R8, R23, R8 ;  /* 0x0000000817087221 */ /* 0x004fe20000000000 */
[----:B---3--:R-:W-:-:S04]  /*2a80*/  FADD R11, R10, R11 ;  /* 0x0000000b0a0b7221 */ /* 0x008fc80000000000 */
[----:B------:R-:W-:Y:S01]  /*2a90*/  FADD R11, R8, R11 ;  /* 0x0000000b080b7221 */ /* 0x000fe20000000000 */
[----:B------:R-:W-:Y:S01]  /*2aa0*/  IADD3 R8, PT, PT, R0, -0x2000, RZ ;  /* 0xffffe00000087810 */ /* 0x000fe20007ffe0ff */
[----:B----4-:R-:W-:-:S03]  /*2ab0*/  FADD R12, R12, R13 ;  /* 0x0000000d0c0c7221 */ /* 0x010fc60000000000 */
[----:B------:R-:W-:Y:S01]  /*2ac0*/  ISETP.GE.U32.AND P0, PT, R8, 0x2000, PT ;  /* 0x000020000800780c */ /* 0x000fe20003f06070 */
        /* <DEDUP_REMOVED lines=14> */
[----:B------:R-:W-:-:S07]  /*2bb0*/  MOV R11, 0x2000 ;  /* 0x00002000000b7802 */ /* 0x000fce0000000f00 */
[----:B------:R-:W1:Y:S02]  /*2bc0*/  LDC.64 R4, c[0x0][0x380] ;  /* 0x0000e000ff047b82 */ /* 0x000e640000000a00 */
.L_x_139:
[----:B------:R-:W-:Y:S01]  /*2bd0*/  IMAD.WIDE.U32 R6, R11, 0x4, R2 ;  /* 0x000000040b067825 */ /* 0x000fe200078e0002 */
[----:B------:R-:W-:-:S04]  /*2be0*/  IADD3 R29, PT, PT, R9, R11, RZ ;  /* 0x0000000b091d7210 */ /* 0x000fc80007ffe0ff */
[----:B------:R-:W2:Y:S01]  /*2bf0*/  LDG.E.CONSTANT R19, desc[UR6][R6.64+0x5800] ;  /* 0x0058000606137981 */ /* 0x000ea2000c1e9900 */
[----:B-1----:R-:W-:-:S03]  /*2c00*/  IMAD.WIDE.U32 R28, R29, 0x4, R4 ;  /* 0x000000041d1c7825 */ /* 0x002fc600078e0004 */
[----:B------:R-:W2:Y:S04]  /*2c10*/  LDG.E.CONSTANT R0, desc[UR6][R6.64+0x6000] ;  /* 0x0060000606007981 */ /* 0x000ea8000c1e9900 */
[----:B------:R-:W3:Y:S04]  /*2c20*/  LDG.E.CONSTANT R22, desc[UR6][R6.64+0x1800] ;  /* 0x0018000606167981 */ /* 0x000ee8000c1e9900 */
[----:B------:R-:W3:Y:S04]  /*2c30*/  LDG.E.CONSTANT R25, desc[UR6][R6.64+0x2000] ;  /* 0x0020000606197981 */ /* 0x000ee8000c1e9900 */
        /* <DEDUP_REMOVED lines=11> */
[----:B------:R1:W5:Y:S01]  /*2cf0*/  LDG.E.CONSTANT R24, desc[UR6][R6.64+0x7800] ;  /* 0x0078000606187981 */ /* 0x000362000c1e9900 */
[----:B--2---:R-:W-:Y:S01]  /*2d00*/  FADD R19, R19, R0 ;  /* 0x0000000013137221 */ /* 0x004fe20000000000 */
[----:B0-----:R-:W-:-:S04]  /*2d10*/  MOV R0, R12 ;  /* 0x0000000c00007202 */ /* 0x001fc80000000f00 */
[----:B-1----:R-:W-:Y:S01]  /*2d20*/  IADD3 R6, PT, PT, -R11, R0, RZ ;  /* 0x000000000b067210 */ /* 0x002fe20007ffe1ff */
[----:B---3--:R-:W-:-:S03]  /*2d30*/  FADD R22, R22, R25 ;  /* 0x0000001916167221 */ /* 0x008fc60000000000 */
[----:B------:R-:W-:Y:S01]  /*2d40*/  ISETP.GE.U32.AND P0, PT, R6, 0x2000, PT ;  /* 0x000020000600780c */ /* 0x000fe20003f06070 */
[----:B----4-:R-:W-:Y:S01]  /*2d50*/  FADD R21, R21, R10 ;  /* 0x0000000a15157221 */ /* 0x010fe20000000000 */
[----:B-----5:R-:W-:-:S04]  /*2d60*/  FADD R27, R26, R27 ;  /* 0x0000001b1a1b7221 */ /* 0x020fc80000000000 */
[----:B------:R-:W-:Y:S01]  /*2d70*/  FADD R22, R22, R27 ;  /* 0x0000001b16167221 */ /* 0x000fe20000000000 */
[----:B------:R-:W-:Y:S01]  /*2d80*/  FADD R20, R20, R23 ;  /* 0x0000001714147221 */ /* 0x000fe20000000000 */
[----:B------:R-:W-:-:S04]  /*2d90*/  FADD R15, R18, R15 ;  /* 0x0000000f120f7221 */ /* 0x000fc80000000000 */
[----:B------:R-:W-:Y:S01]  /*2da0*/  FADD R15, R20, R15 ;  /* 0x0000000f140f7221 */ /* 0x000fe20000000000 */
[----:B------:R-:W-:-:S04]  /*2db0*/  FADD R16, R16, R13 ;  /* 0x0000000d10107221 */ /* 0x000fc80000000000 */
[----:B------:R-:W-:Y:S01]  /*2dc0*/  FADD R21, R21, R16 ;  /* 0x0000001015157221 */ /* 0x000fe20000000000 */
[----:B------:R-:W-:-:S04]  /*2dd0*/  FADD R14, R17, R14 ;  /* 0x0000000e110e7221 */ /* 0x000fc80000000000 */
[----:B------:R-:W-:Y:S01]  /*2de0*/  FADD R14, R19, R14 ;  /* 0x0000000e130e7221 */ /* 0x000fe20000000000 */
[----:B------:R-:W-:-:S03]  /*2df0*/  FADD R21, R21, R22 ;  /* 0x0000001615157221 */ /* 0x000fc60000000000 */
[----:B------:R-:W-:-:S04]  /*2e00*/  FADD R14, R15, R14 ;  /* 0x0000000e0f0e7221 */ /* 0x000fc80000000000 */
[----:B------:R-:W-:-:S04]  /*2e10*/  FADD R21, R21, R14 ;  /* 0x0000000e15157221 */ /* 0x000fc80000000000 */
[----:B------:R-:W-:Y:S01]  /*2e20*/  FADD R10, R24, R21 ;  /* 0x00000015180a7221 */ /* 0x000fe20000000000 */
[----:B------:R-:W-:Y:S06]  /*2e30*/  @!P0 BRA `(.L_x_138) ;  /* 0x0000000000dc8947 */ /* 0x000fec0003800000 */
[----:B------:R-:W-:-:S04]  /*2e40*/  IADD3 R11, PT, PT, R11, 0x2000, RZ ;  /* 0x000020000b0b7810 */ /* 0x000fc80007ffe0ff */
[----:B------:R-:W-:-:S13]  /*2e50*/  ISETP.GT.U32.AND P0, PT, R11, R8, PT ;  /* 0x000000080b00720c */ /* 0x000fda0003f04070 */
[----:B------:R-:W-:Y:S05]  /*2e60*/  @!P0 BRA `(.L_x_139) ;  /* 0xfffffffc00588947 */ /* 0x000fea000383ffff */
.L_x_137:
[----:B------:R-:W-:-:S13]  /*2e70*/  ISETP.GE.U32.AND P0, PT, R11, R0, PT ;  /* 0x000000000b00720c */ /* 0x000fda0003f06070 */
[----:B------:R-:W-:Y:S05]  /*2e80*/  @P0 BRA `(.L_x_138) ;  /* 0x0000000000c80947 */ /* 0x000fea0003800000 */
[----:B------:R-:W-:Y:S01]  /*2e90*/  IADD3 R2, PT, PT, -R11, R0, RZ ;  /* 0x000000000b027210 */ /* 0x000fe20007ffe1ff */
[----:B------:R-:W-:Y:S03]  /*2ea0*/  BSSY.RECONVERGENT B1, `(.L_x_138) ;  /* 0x0000030000017945 */ /* 0x000fe60003800200 */
[----:B------:R-:W-:-:S13]  /*2eb0*/  ISETP.GE.AND P0, PT, R9, R2, PT ;  /* 0x000000020900720c */ /* 0x000fda0003f06270 */
[----:B------:R-:W-:Y:S05]  /*2ec0*/  @P0 BRA `(.L_x_140) ;  /* 0x0000000000b40947 */ /* 0x000fea0003800000 */
[----:B------:R-:W-:Y:S01]  /*2ed0*/  LOP3.LUT R3, RZ, R9, RZ, 0x33, !PT ;  /* 0x00000009ff037212 */ /* 0x000fe200078e33ff */
[----:B------:R-:W-:Y:S03]  /*2ee0*/  BSSY.RECONVERGENT B2, `(.L_x_141) ;  /* 0x0000014000027945 */ /* 0x000fe60003800200 */
[----:B------:R-:W-:-:S04]  /*2ef0*/  IADD3 R3, PT, PT, -R11, R0, R3 ;  /* 0x000000000b037210 */ /* 0x000fc80007ffe103 */
[C---:B------:R-:W-:Y:S02]  /*2f00*/  LOP3.LUT R0, R3.reuse, 0x600, RZ, 0xc0, !PT ;  /* 0x0000060003007812 */ /* 0x040fe400078ec0ff */
[----:B------:R-:W-:Y:S02]  /*2f10*/  ISETP.GE.U32.AND P1, PT, R3, 0x600, PT ;  /* 0x000006000300780c */ /* 0x000fe40003f26070 */
[----:B------:R-:W-:Y:S02]  /*2f20*/  ISETP.NE.AND P0, PT, R0, 0x600, PT ;  /* 0x000006000000780c */ /* 0x000fe40003f05270 */
[----:B------:R-:W-:-:S11]  /*2f30*/  MOV R0, R9 ;  /* 0x0000000900007202 */ /* 0x000fd60000000f00 */
[----:B------:R-:W-:Y:S05]  /*2f40*/  @!P0 BRA `(.L_x_142) ;  /* 0x0000000000348947 */ /* 0x000fea0003800000 */
[----:B------:R-:W-:Y:S02]  /*2f50*/  LEA.HI R0, R3, 0x1, RZ, 0x17 ;  /* 0x0000000103007811 */ /* 0x000fe400078fb8ff */
[----:B------:R-:W-:Y:S02]  /*2f60*/  IADD3 R13, PT, PT, R9, R11, RZ ;  /* 0x0000000b090d7210 */ /* 0x000fe40007ffe0ff */
[----:B------:R-:W-:Y:S02]  /*2f70*/  LOP3.LUT R3, R0, 0x3, RZ, 0xc0, !PT ;  /* 0x0000000300037812 */ /* 0x000fe400078ec0ff */
[----:B------:R-:W-:Y:S02]  /*2f80*/  MOV R0, R9 ;  /* 0x0000000900007202 */ /* 0x000fe40000000f00 */
[----:B------:R-:W-:-:S07]  /*2f90*/  IADD3 R3, PT, PT, -R3, RZ, RZ ;  /* 0x000000ff03037210 */ /* 0x000fce0007ffe1ff */
.L_x_143:
        /* <DEDUP_REMOVED lines=8> */
.L_x_142:
[----:B------:R-:W-:Y:S05]  /*3020*/  BSYNC.RECONVERGENT B2 ;  /* 0x0000000000027941 */ /* 0x000fea0003800200 */
.L_x_141:
[----:B------:R-:W-:Y:S05]  /*3030*/  @!P1 BRA `(.L_x_140) ;  /* 0x0000000000589947 */ /* 0x000fea0003800000 */
[C---:B------:R-:W-:Y:S02]  /*3040*/  IADD3 R11, PT, PT, R0.reuse, R11, RZ ;  /* 0x0000000b000b7210 */ /* 0x040fe40007ffe0ff */
[----:B------:R-:W-:-:S07]  /*3050*/  IADD3 R0, PT, PT, R0, 0x400, RZ ;  /* 0x0000040000007810 */ /* 0x000fce0007ffe0ff */
.L_x_144:
        /* <DEDUP_REMOVED lines=20> */
.L_x_140:
[----:B------:R-:W-:Y:S05]  /*31a0*/  BSYNC.RECONVERGENT B1 ;  /* 0x0000000000017941 */ /* 0x000fea0003800200 */
.L_x_138:
        /* <DEDUP_REMOVED lines=44> */
.L_x_114:
[----:B------:R-:W-:Y:S05]  /*3470*/  BSYNC.RECONVERGENT B0 ;  /* 0x0000000000007941 */ /* 0x000fea0003800200 */
.L_x_98:
[----:B------:R-:W-:Y:S05]  /*3480*/  @P0 EXIT ;  /* 0x000000000000094d */ /* 0x000fea0003800000 */
[----:B------:R-:W5:Y:S01]  /*3490*/  LDC.64 R4, c[0x0][0x388] ;  /* 0x0000e200ff047b82 */ /* 0x000f620000000a00 */
[----:B------:R-:W0:Y:S02]  /*34a0*/  LDCU UR4, c[0x0][0x398] ;  /* 0x00007300ff0477ac */ /* 0x000e240008000800 */
[----:B01234-:R-:W-:-:S05]  /*34b0*/  FADD R3, R2, UR4 ;  /* 0x0000000402037e21 */ /* 0x01ffca0008000000 */
[----:B-----5:R-:W-:Y:S01]  /*34c0*/  STG.E desc[UR6][R4.64], R3 ;  /* 0x0000000304007986 */ /* 0x020fe2000c101906 */
[----:B------:R-:W-:Y:S05]  /*34d0*/  EXIT ;  /* 0x000000000000794d */ /* 0x000fea0003800000 */
.L_x_145:
        /* <DEDUP_REMOVED lines=10> */
.L_x_527:


//--------------------- .text._ZN3cub18CUB_300001_SM_10006detail6reduce28DeviceReduceSingleTileKernelINS2_10policy_hubIfyN4cuda3std3__44plusIvEEE10Policy1000EPfSC_iS9_ffNS7_10__identityEEEvT0_T1_T2_T3_T4_T6_ --------------------------
	.section	.text._ZN3cub18CUB_300001_SM_10006detail6reduce28DeviceReduceSingleTileKernelINS2_10policy_hubIfyN4cuda3std3__44plusIvEEE10Policy1000EPfSC_iS9_ffNS7_10__identityEEEvT0_T1_T2_T3_T4_T6_,"ax",@progbits
	.align	128
        .global         _ZN3cub18CUB_300001_SM_10006detail6reduce28DeviceReduceSingleTileKernelINS2_10policy_hubIfyN4cuda3std3__44plusIvEEE10Policy1000EPfSC_iS9_ffNS7_10__identityEEEvT0_T1_T2_T3_T4_T6_
        .type           _ZN3cub18CUB_300001_SM_10006detail6reduce28DeviceReduceSingleTileKernelINS2_10policy_hubIfyN4cuda3std3__44plusIvEEE10Policy1000EPfSC_iS9_ffNS7_10__identityEEEvT0_T1_T2_T3_T4_T6_,@function
        .size           _ZN3cub18CUB_300001_SM_10006detail6reduce28DeviceReduceSingleTileKernelINS2_10policy_hubIfyN4cuda3std3__44plusIvEEE10Policy1000EPfSC_iS9_ffNS7_10__identityEEEvT0_T1_T2_T3_T4_T6_,(.L_x_528 - _ZN3cub18CUB_300001_SM_10006detail6reduce28DeviceReduceSingleTileKernelINS2_10policy_hubIfyN4cuda3std3__44plusIvEEE10Policy1000EPfSC_iS9_ffNS7_10__identityEEEvT0_T1_T2_T3_T4_T6_)
        .other          _ZN3cub18CUB_300001_SM_10006detail6reduce28DeviceReduceSingleTileKernelINS2_10policy_hubIfyN4cuda3std3__44plusIvEEE10Policy1000EPfSC_iS9_ffNS7_10__identityEEEvT0_T1_T2_T3_T4_T6_,@"STO_CUDA_ENTRY STV_DEFAULT"
_ZN3cub18CUB_300001_SM_10006detail6reduce28DeviceReduceSingleTileKernelINS2_10policy_hubIfyN4cuda3std3__44plusIvEEE10Policy1000EPfSC_iS9_ffNS7_10__identityEEEvT0_T1_T2_T3_T4_T6_:
.text._ZN3cub18CUB_300001_SM_10006detail6reduce28DeviceReduceSingleTileKernelINS2_10policy_hubIfyN4cuda3std3__44plusIvEEE10Policy1000EPfSC_iS9_ffNS7_10__identityEEEvT0_T1_T2_T3_T4_T6_:
        /* <DEDUP_REMOVED lines=13> */
.L_x_146:
        /* <DEDUP_REMOVED lines=16> */
.L_x_151:
[----:B------:R-:W-:Y:S05]  /*01d0*/  BSYNC.RECONVERGENT B1 ;  /* 0x0000000000017941 */ /* 0x000fea0003800200 */
.L_x_150:
        /* <DEDUP_REMOVED lines=16> */
.L_x_156:
        /* <DEDUP_REMOVED lines=9> */
.L_x_155:
[----:B------:R-:W-:Y:S05]  /*0370*/  BSYNC.RECONVERGENT B2 ;  /* 0x0000000000027941 */ /* 0x000fea0003800200 */
.L_x_154:
        /* <DEDUP_REMOVED lines=8> */
.L_x_159:
        /* <DEDUP_REMOVED lines=43> */
.L_x_158:
[----:B------:R-:W-:Y:S05]  /*06b0*/  BSYNC.RECONVERGENT B2 ;  /* 0x0000000000027941 */ /* 0x000fea0003800200 */
.L_x_157:
        /* <DEDUP_REMOVED lines=26> */
.L_x_161:
[----:B------:R-:W-:Y:S05]  /*0860*/  BSYNC.RECONVERGENT B2 ;  /* 0x0000000000027941 */ /* 0x000fea0003800200 */
.L_x_160:
        /* <DEDUP_REMOVED lines=12> */
.L_x_153:
[----:B------:R-:W-:Y:S05]  /*0930*/  BSYNC.RECONVERGENT B1 ;  /* 0x0000000000017941 */ /* 0x000fea0003800200 */
.L_x_152:
[----:B------:R-:W-:-:S13]  /*0940*/  ISETP.GE.AND P0, PT, R20, 0x100, PT ;  /* 0x000001001400780c */ /* 0x000fda0003f06270 */
[----:B------:R-:W-:Y:S05]  /*0950*/  @!P0 BRA `(.L_x_162) ;  /* 0x0000000000908947 */ /* 0x000fea0003800000 */
[----:B0----5:R-:W0:Y:S01]  /*0960*/  SHFL.DOWN P0, R3, R0, 0x1, 0x1f ;  /* 0x08201f0000037f89 */ /* 0x021e220000000000 */
[----:B------:R-:W1:Y:S01]  /*0970*/  S2R R2, SR_LANEID ;  /* 0x0000000000027919 */ /* 0x000e620000000000 */
[----:B0-----:R-:W-:-:S05]  /*0980*/  @P0 FADD R3, R3, R0 ;  /* 0x0000000003030221 */ /* 0x001fca0000000000 */
[----:B------:R-:W0:Y:S01]  /*0990*/  SHFL.DOWN P0, R4, R3, 0x2, 0x1f ;  /* 0x08401f0003047f89 */ /* 0x000e220000000000 */
[----:B-1----:R-:W-:-:S13]  /*09a0*/  ISETP.NE.AND P1, PT, R2, RZ, PT ;  /* 0x000000ff0200720c */ /* 0x002fda0003f25270 */
[----:B------:R-:W1:Y:S01]  /*09b0*/  @!P1 S2R R8, SR_CgaCtaId ;  /* 0x0000000000089919 */ /* 0x000e620000008800 */
[----:B------:R-:W-:Y:S02]  /*09c0*/  @!P1 MOV R7, 0x400 ;  /* 0x0000040000079802 */ /* 0x000fe40000000f00 */
[----:B------:R-:W-:Y:S01]  /*09d0*/  @!P1 SHF.R.U32.HI R0, RZ, 0x3, R9 ;  /* 0x00000003ff009819 */ /* 0x000fe20000011609 */
[----:B0-----:R-:W-:-:S03]  /*09e0*/  @P0 FADD R4, R3, R4 ;  /* 0x0000000403040221 */ /* 0x001fc60000000000 */
[----:B------:R-:W-:Y:S02]  /*09f0*/  @!P1 LOP3.LUT R0, R0, 0x7c, RZ, 0xc0, !PT ;  /* 0x0000007c00009812 */ /* 0x000fe400078ec0ff */
[----:B------:R-:W0:Y:S01]  /*0a00*/  SHFL.DOWN P0, R5, R4, 0x4, 0x1f ;  /* 0x08801f0004057f89 */ /* 0x000e220000000000 */
        /* <DEDUP_REMOVED lines=14> */
[----:B------:R-:W1:Y:S04]  /*0af0*/  LDS R3, [UR4+0xc] ;  /* 0x00000c04ff037984 */ /* 0x000e680008000800 */
[----:B0-----:R-:W0:Y:S04]  /*0b00*/  LDS.128 R4, [UR4+0x10] ;  /* 0x00001004ff047984 */ /* 0x001e280008000c00 */
[----:B------:R-:W2:Y:S01]  /*0b10*/  LDS.64 R8, [UR4+0x20] ;  /* 0x00002004ff087984 */ /* 0x000ea20008000a00 */
[----:B-1----:R-:W-:-:S04]  /*0b20*/  FADD R3, R2, R3 ;  /* 0x0000000302037221 */ /* 0x002fc80000000000 */
[----:B0-----:R-:W-:-:S04]  /*0b30*/  FADD R4, R3, R4 ;  /* 0x0000000403047221 */ /* 0x001fc80000000000 */
[----:B------:R-:W-:-:S04]  /*0b40*/  FADD R5, R4, R5 ;  /* 0x0000000504057221 */ /* 0x000fc80000000000 */
[----:B------:R-:W-:-:S04]  /*0b50*/  FADD R6, R5, R6 ;  /* 0x0000000605067221 */ /* 0x000fc80000000000 */
[----:B------:R-:W-:-:S04]  /*0b60*/  FADD R7, R6, R7 ;  /* 0x0000000706077221 */ /* 0x000fc80000000000 */
[----:B--2---:R-:W-:-:S04]  /*0b70*/  FADD R8, R7, R8 ;  /* 0x0000000807087221 */ /* 0x004fc80000000000 */
[----:B------:R-:W-:Y:S01]  /*0b80*/  FADD R2, R8, R9 ;  /* 0x0000000908027221 */ /* 0x000fe20000000000 */
[----:B------:R-:W-:Y:S06]  /*0b90*/  BRA `(.L_x_163) ;  /* 0x0000002c00b47947 */ /* 0x000fec0003800000 */
.L_x_162:
[----:B0-----:R-:W-:-:S04]  /*0ba0*/  LOP3.LUT R2, R9, 0x3e0, RZ, 0xc0, !PT ;  /* 0x000003e009027812 */ /* 0x001fc800078ec0ff */
[----:B------:R-:W-:Y:S02]  /*0bb0*/  IADD3 R3, PT, PT, R2, 0x20, RZ ;  /* 0x0000002002037810 */ /* 0x000fe40007ffe0ff */
[----:B------:R-:W-:Y:S02]  /*0bc0*/  LOP3.LUT R5, RZ, R2, RZ, 0x33, !PT ;  /* 0x00000002ff057212 */ /* 0x000fe400078e33ff */
[-C--:B------:R-:W-:Y:S01]  /*0bd0*/  ISETP.GT.AND P0, PT, R3, R20.reuse, PT ;  /* 0x000000140300720c */ /* 0x080fe20003f04270 */
        /* <DEDUP_REMOVED lines=8> */
[----:B------:R-:W-:Y:S02]  /*0c60*/  @!P1 MOV R8, 0x400 ;  /* 0x0000040000089802 */ /* 0x000fe40000000f00 */
[----:B------:R-:W-:-:S04]  /*0c70*/  @!P1 SHF.R.U32.HI R0, RZ, 0x3, R9 ;  /* 0x00000003ff009819 */ /* 0x000fc80000011609 */
[----:B------:R-:W-:Y:S01]  /*0c80*/  @!P1 LOP3.LUT R0, R0, 0x7c, RZ, 0xc0, !PT ;  /* 0x0000007c00009812 */ /* 0x000fe200078ec0ff */
[----:B0-----:R-:W-:-:S05]  /*0c90*/  @P0 FADD R4, R3, R4 ;  /* 0x0000000403040221 */ /* 0x001fca0000000000 */
[----:B------:R-:W0:Y:S01]  /*0ca0*/  SHFL.DOWN P0, R6, R4, 0x4, R5 ;  /* 0x0880000004067989 */ /* 0x000e220000000005 */
        /* <DEDUP_REMOVED lines=18> */
[----:B------:R-:W4:Y:S04]  /*0dd0*/  LDS R3, [UR4+0xc] ;  /* 0x00000c04ff037984 */ /* 0x000f280008000800 */
[----:B------:R-:W0:Y:S04]  /*0de0*/  LDS.128 R4, [UR4+0x10] ;  /* 0x00001004ff047984 */ /* 0x000e280008000c00 */
[----:B------:R-:W1:Y:S01]  /*0df0*/  LDS.64 R8, [UR4+0x20] ;  /* 0x00002004ff087984 */ /* 0x000e620008000a00 */
[----:B----4-:R-:W-:Y:S01]  /*0e00*/  @P2 FADD R2, R2, R3 ;  /* 0x0000000302022221 */ /* 0x010fe20000000000 */
[----:B------:R-:W-:-:S03]  /*0e10*/  ISETP.GT.AND P2, PT, R20, 0xa0, PT ;  /* 0x000000a01400780c */ /* 0x000fc60003f44270 */
[----:B0-----:R-:W-:Y:S01]  /*0e20*/  @P4 FADD R2, R2, R4 ;  /* 0x0000000402024221 */ /* 0x001fe20000000000 */
[----:B------:R-:W-:-:S03]  /*0e30*/  ISETP.GT.AND P4, PT, R20, 0xc0, PT ;  /* 0x000000c01400780c */ /* 0x000fc60003f84270 */
[----:B------:R-:W-:Y:S01]  /*0e40*/  @P3 FADD R2, R2, R5 ;  /* 0x0000000502023221 */ /* 0x000fe20000000000 */
[----:B------:R-:W-:-:S03]  /*0e50*/  ISETP.GT.AND P3, PT, R20, 0xe0, PT ;  /* 0x000000e01400780c */ /* 0x000fc60003f64270 */
[----:B------:R-:W-:-:S04]  /*0e60*/  @P1 FADD R2, R2, R6 ;  /* 0x0000000602021221 */ /* 0x000fc80000000000 */
[----:B------:R-:W-:-:S04]  /*0e70*/  @P2 FADD R2, R2, R7 ;  /* 0x0000000702022221 */ /* 0x000fc80000000000 */
[----:B-1----:R-:W-:-:S04]  /*0e80*/  @P4 FADD R2, R2, R8 ;  /* 0x0000000802024221 */ /* 0x002fc80000000000 */
[----:B------:R-:W-:Y:S01]  /*0e90*/  @P3 FADD R2, R2, R9 ;  /* 0x0000000902023221 */ /* 0x000fe20000000000 */
[----:B------:R-:W-:Y:S06]  /*0ea0*/  BRA `(.L_x_163) ;  /* 0x0000002800f07947 */ /* 0x000fec0003800000 */
.L_x_149:
[----:B------:R-:W0:Y:S01]  /*0eb0*/  S2R R0, SR_TID.X ;  /* 0x0000000000007919 */ /* 0x000e220000002100 */
[----:B------:R-:W1:Y:S01]  /*0ec0*/  LDC.64 R2, c[0x0][0x380] ;  /* 0x0000e000ff027b82 */ /* 0x000e620000000a00 */
[----:B0-----:R-:W-:-:S05]  /*0ed0*/  SHF.L.U32 R5, R0, 0x2, RZ ;  /* 0x0000000200057819 */ /* 0x001fca00000006ff */
[----:B-1----:R-:W-:-:S05]  /*0ee0*/  IMAD.WIDE.U32 R2, R5, 0x4, R2 ;  /* 0x0000000405027825 */ /* 0x002fca00078e0002 */
[----:B------:R-:W2:Y:S04]  /*0ef0*/  LDG.E.128.CONSTANT R4, desc[UR6][R2.64] ;  /* 0x0000000602047981 */ /* 0x000ea8000c1e9d00 */
[----:B------:R-:W3:Y:S04]  /*0f00*/  LDG.E.128.CONSTANT R8, desc[UR6][R2.64+0x1000] ;  /* 0x0010000602087981 */ /* 0x000ee8000c1e9d00 */
[----:B------:R-:W4:Y:S04]  /*0f10*/  LDG.E.128.CONSTANT R12, desc[UR6][R2.64+0x2000] ;  /* 0x00200006020c7981 */ /* 0x000f28000c1e9d00 */
[----:B------:R-:W5:Y:S01]  /*0f20*/  LDG.E.128.CONSTANT R16, desc[UR6][R2.64+0x3000] ;  /* 0x0030000602107981 */ /* 0x000f62000c1e9d00 */
[----:B------:R-:W-:Y:S01]  /*0f30*/  ISETP.GE.U32.AND P0, PT, R20, 0x2000, PT ;  /* 0x000020001400780c */ /* 0x000fe20003f06070 */
[----:B------:R-:W-:-:S02]  /*0f40*/  HFMA2 R23, -RZ, RZ, 0, 0.00048828125 ;  /* 0x00001000ff177431 */ /* 0x000fc400000001ff */
[----:B--2---:R-:W-:Y:S01]  /*0f50*/  FADD R4, R4, R5 ;  /* 0x0000000504047221 */ /* 0x004fe20000000000 */
[----:B------:R-:W-:Y:S01]  /*0f60*/  FADD R7, R6, R7 ;  /* 0x0000000706077221 */ /* 0x000fe20000000000 */
[----:B---3--:R-:W-:Y:S01]  /*0f70*/  FADD R8, R8, R9 ;  /* 0x0000000908087221 */ /* 0x008fe20000000000 */
[----:B------:R-:W-:Y:S02]  /*0f80*/  FADD R11, R10, R11 ;  /* 0x0000000b0a0b7221 */ /* 0x000fe40000000000 */
[----:B------:R-:W-:Y:S01]  /*0f90*/  FADD R4, R4, R7 ;  /* 0x0000000704047221 */ /* 0x000fe20000000000 */
[----:B----4-:R-:W-:Y:S01]  /*0fa0*/  FADD R12, R12, R13 ;  /* 0x0000000d0c0c7221 */ /* 0x010fe20000000000 */
[----:B------:R-:W-:Y:S01]  /*0fb0*/  FADD R15, R14, R15 ;  /* 0x0000000f0e0f7221 */ /* 0x000fe20000000000 */
[----:B------:R-:W-:Y:S01]  /*0fc0*/  FADD R11, R8, R11 ;  /* 0x0000000b080b7221 */ /* 0x000fe20000000000 */
[----:B-----5:R-:W-:Y:S01]  /*0fd0*/  FADD R16, R16, R17 ;  /* 0x0000001110107221 */ /* 0x020fe20000000000 */
[----:B------:R-:W-:Y:S01]  /*0fe0*/  FADD R19, R18, R19 ;  /* 0x0000001312137221 */ /* 0x000fe20000000000 */
[----:B------:R-:W-:Y:S01]  /*0ff0*/  FADD R12, R12, R15 ;  /* 0x0000000f0c0c7221 */ /* 0x000fe20000000000 */
[----:B------:R-:W-:-:S02]  /*1000*/  FADD R4, R4, R11 ;  /* 0x0000000b04047221 */ /* 0x000fc40000000000 */
[----:B------:R-:W-:-:S04]  /*1010*/  FADD R19, R16, R19 ;  /* 0x0000001310137221 */ /* 0x000fc80000000000 */
[----:B------:R-:W-:-:S04]  /*1020*/  FADD R19, R12, R19 ;  /* 0x000000130c137221 */ /* 0x000fc80000000000 */
[----:B------:R-:W-:Y:S01]  /*1030*/  FADD R21, R4, R19 ;  /* 0x0000001304157221 */ /* 0x000fe20000000000 */
[----:B------:R-:W-:Y:S06]  /*1040*/  @!P0 BRA `(.L_x_164) ;  /* 0x00000000007c8947 */ /* 0x000fec0003800000 */
[----:B------:R-:W0:Y:S01]  /*1050*/  LDC R24, c[0x0][0x390] ;  /* 0x0000e400ff187b82 */ /* 0x000e220000000800 */
[----:B------:R-:W-:Y:S02]  /*1060*/  IADD3 R22, PT, PT, R20, -0x1000, RZ ;  /* 0xfffff00014167810 */ /* 0x000fe40007ffe0ff */
[----:B------:R-:W-:-:S07]  /*1070*/  MOV R23, 0x1000 ;  /* 0x0000100000177802 */ /* 0x000fce0000000f00 */
.L_x_166:
[----:B------:R-:W-:-:S05]  /*1080*/  IMAD.WIDE R26, R23, 0x4, R2 ;  /* 0x00000004171a7825 */ /* 0x000fca00078e0202 */
[----:B------:R-:W2:Y:S04]  /*1090*/  LDG.E.128.CONSTANT R16, desc[UR6][R26.64+0x2000] ;  /* 0x002000061a107981 */ /* 0x000ea8000c1e9d00 */
[----:B------:R-:W3:Y:S04]  /*10a0*/  LDG.E.128.CONSTANT R4, desc[UR6][R26.64+0x3000] ;  /* 0x003000061a047981 */ /* 0x000ee8000c1e9d00 */
[----:B------:R-:W4:Y:S04]  /*10b0*/  LDG.E.128.CONSTANT R8, desc[UR6][R26.64] ;  /* 0x000000061a087981 */ /* 0x000f28000c1e9d00 */
[----:B------:R-:W5:Y:S01]  /*10c0*/  LDG.E.128.CONSTANT R12, desc[UR6][R26.64+0x1000] ;  /* 0x001000061a0c7981 */ /* 0x000f62000c1e9d00 */
[----:B0-----:R-:W-:Y:S01]  /*10d0*/  MOV R20, R24 ;  /* 0x0000001800147202 */ /* 0x001fe20000000f00 */
[----:B--2---:R-:W-:Y:S01]  /*10e0*/  FADD R17, R17, R18 ;  /* 0x0000001211117221 */ /* 0x004fe20000000000 */
[----:B---3--:R-:W-:-:S02]  /*10f0*/  FADD R18, R19, R4 ;  /* 0x0000000413127221 */ /* 0x008fc40000000000 */
[----:B------:R-:W-:Y:S01]  /*1100*/  IADD3 R4, PT, PT, -R23, R20, RZ ;  /* 0x0000001417047210 */ /* 0x000fe20007ffe1ff */
[----:B------:R-:W-:Y:S01]  /*1110*/  FADD R5, R5, R6 ;  /* 0x0000000605057221 */ /* 0x000fe20000000000 */
[----:B----4-:R-:W-:Y:S01]  /*1120*/  FADD R9, R9, R10 ;  /* 0x0000000a09097221 */ /* 0x010fe20000000000 */
[----:B------:R-:W-:Y:S01]  /*1130*/  FADD R8, R8, R21 ;  /* 0x0000001508087221 */ /* 0x000fe20000000000 */
[----:B------:R-:W-:Y:S01]  /*1140*/  ISETP.GE.AND P0, PT, R4, 0x1000, PT ;  /* 0x000010000400780c */ /* 0x000fe20003f06270 */
[----:B-----5:R-:W-:Y:S01]  /*1150*/  FADD R13, R13, R14 ;  /* 0x0000000e0d0d7221 */ /* 0x020fe20000000000 */
[----:B------:R-:W-:Y:S01]  /*1160*/  FADD R10, R11, R12 ;  /* 0x0000000c0b0a7221 */ /* 0x000fe20000000000 */
[----:B------:R-:W-:Y:S01]  /*1170*/  FADD R14, R15, R16 ;  /* 0x000000100f0e7221 */ /* 0x000fe20000000000 */
[----:B------:R-:W-:Y:S01]  /*1180*/  FADD R8, R8, R9 ;  /* 0x0000000908087221 */ /* 0x000fe20000000000 */
[----:B------:R-:W-:Y:S01]  /*1190*/  FADD R5, R18, R5 ;  /* 0x0000000512057221 */ /* 0x000fe20000000000 */
[----:B------:R-:W-:Y:S01]  /*11a0*/  FADD R13, R10, R13 ;  /* 0x0000000d0a0d7221 */ /* 0x000fe20000000000 */
[----:B------:R-:W-:-:S03]  /*11b0*/  FADD R14, R14, R17 ;  /* 0x000000110e0e7221 */ /* 0x000fc60000000000 */
[----:B------:R-:W-:Y:S01]  /*11c0*/  FADD R8, R8, R13 ;  /* 0x0000000d08087221 */ /* 0x000fe20000000000 */
[----:B------:R-:W-:-:S04]  /*11d0*/  FADD R5, R14, R5 ;  /* 0x000000050e057221 */ /* 0x000fc80000000000 */
[----:B------:R-:W-:-:S04]  /*11e0*/  FADD R5, R8, R5 ;  /* 0x0000000508057221 */ /* 0x000fc80000000000 */
[----:B------:R-:W-:Y:S01]  /*11f0*/  FADD R21, R7, R5 ;  /* 0x0000000507157221 */ /* 0x000fe20000000000 */
[----:B------:R-:W-:Y:S06]  /*1200*/  @!P0 BRA `(.L_x_165) ;  /* 0x0000000800308947 */ /* 0x000fec0003800000 */
[----:B------:R-:W-:-:S04]  /*1210*/  IADD3 R23, PT, PT, R23, 0x1000, RZ ;  /* 0x0000100017177810 */ /* 0x000fc80007ffe0ff */
[----:B------:R-:W-:-:S13]  /*1220*/  ISETP.GT.AND P0, PT, R23, R22, PT ;  /* 0x000000161700720c */ /* 0x000fda0003f04270 */
[----:B------:R-:W-:Y:S05]  /*1230*/  @!P0 BRA `(.L_x_166) ;  /* 0xfffffffc00908947 */ /* 0x000fea000383ffff */
.L_x_164:
        /* <DEDUP_REMOVED lines=20> */
.L_x_170:
        /* <DEDUP_REMOVED lines=8> */
.L_x_169:
[----:B------:R-:W-:Y:S05]  /*1400*/  BSYNC.RECONVERGENT B2 ;  /* 0x0000000000027941 */ /* 0x000fea0003800200 */
.L_x_168:
        /* <DEDUP_REMOVED lines=16> */
.L_x_173:
[----:B------:R-:W0:Y:S01]  /*1510*/  LDC.64 R4, c[0x0][0x380] ;  /* 0x0000e000ff047b82 */ /* 0x000e220000000a00 */
[----:B------:R-:W2:Y:S01]  /*1520*/  LDG.E.CONSTANT R10, desc[UR6][R2.64+-0x400] ;  /* 0xfffc0006020a7981 */ /* 0x000ea2000c1e9900 */
[----:B------:R-:W-:-:S03]  /*1530*/  IADD3 R25, PT, PT, R11, 0x400, RZ ;  /* 0x000004000b197810 */ /* 0x000fc60007ffe0ff */
[----:B------:R-:W3:Y:S04]  /*1540*/  LDG.E.CONSTANT R19, desc[UR6][R2.64] ;  /* 0x0000000602137981 */ /* 0x000ee8000c1e9900 */
[----:B------:R-:W4:Y:S01]  /*1550*/  LDG.E.CONSTANT R18, desc[UR6][R2.64+0x400] ;  /* 0x0004000602127981 */ /* 0x000f22000c1e9900 */
[----:B------:R-:W-:-:S03]  /*1560*/  IADD3 R7, PT, PT, R11, 0x800, RZ ;  /* 0x000008000b077810 */ /* 0x000fc60007ffe0ff */
[----:B------:R-:W5:Y:S04]  /*1570*/  LDG.E.CONSTANT R16, desc[UR6][R2.64+0xc00] ;  /* 0x000c000602107981 */ /* 0x000f68000c1e9900 */
[----:B------:R-:W5:Y:S04]  /*1580*/  LDG.E.CONSTANT R15, desc[UR6][R2.64+0x1000] ;  /* 0x00100006020f7981 */ /* 0x000f68000c1e9900 */
[----:B------:R-:W5:Y:S01]  /*1590*/  LDG.E.CONSTANT R14, desc[UR6][R2.64+0x1400] ;  /* 0x00140006020e7981 */ /* 0x000f62000c1e9900 */
[----:B0-----:R-:W-:-:S03]  /*15a0*/  IMAD.WIDE.U32 R22, R11, 0x4, R4 ;  /* 0x000000040b167825 */ /* 0x001fc600078e0004 */
[----:B------:R-:W5:Y:S04]  /*15b0*/  LDG.E.CONSTANT R20, desc[UR6][R2.64+0x2000] ;  /* 0x0020000602147981 */ /* 0x000f68000c1e9900 */
[----:B------:R0:W2:Y:S01]  /*15c0*/  LDG.E.CONSTANT R12, desc[UR6][R22.64] ;  /* 0x00000006160c7981 */ /* 0x0000a2000c1e9900 */
[----:B------:R-:W-:-:S03]  /*15d0*/  IMAD.WIDE.U32 R24, R25, 0x4, R4 ;  /* 0x0000000419187825 */ /* 0x000fc600078e0004 */
[----:B------:R-:W5:Y:S04]  /*15e0*/  LDG.E.CONSTANT R26, desc[UR6][R2.64+0x3000] ;  /* 0x00300006021a7981 */ /* 0x000f68000c1e9900 */
[----:B------:R-:W5:Y:S01]  /*15f0*/  LDG.E.CONSTANT R17, desc[UR6][R24.64] ;  /* 0x0000000618117981 */ /* 0x000f62000c1e9900 */
[--C-:B------:R-:W-:Y:S01]  /*1600*/  IMAD.WIDE.U32 R6, R7, 0x4, R4.reuse ;  /* 0x0000000407067825 */ /* 0x100fe200078e0004 */
[----:B0-----:R-:W-:Y:S02]  /*1610*/  IADD3 R23, PT, PT, R11, 0xc00, RZ ;  /* 0x00000c000b177810 */ /* 0x001fe40007ffe0ff */
        /* <DEDUP_REMOVED lines=29> */
.L_x_172:
[----:B------:R-:W-:Y:S05]  /*17f0*/  BSYNC.RECONVERGENT B2 ;  /* 0x0000000000027941 */ /* 0x000fea0003800200 */
.L_x_171:
        /* <DEDUP_REMOVED lines=10> */
[----:B------:R1:W5:Y:S01]  /*18a0*/  LDG.E.CONSTANT R23, desc[UR6][R2.64+0x1400] ;  /* 0x0014000602177981 */ /* 0x000362000c1e9900 */
[----:B0-----:R-:W-:-:S06]  /*18b0*/  IMAD.WIDE.U32 R4, R11, 0x4, R6 ;  /* 0x000000040b047825 */ /* 0x001fcc00078e0006 */
[----:B------:R-:W2:Y:S01]  /*18c0*/  LDG.E.CONSTANT R4, desc[UR6][R4.64] ;  /* 0x0000000604047981 */ /* 0x000ea2000c1e9900 */
[----:B------:R-:W-:-:S03]  /*18d0*/  IMAD.WIDE.U32 R6, R15, 0x4, R6 ;  /* 0x000000040f067825 */ /* 0x000fc600078e0006 */
[----:B------:R-:W4:Y:S04]  /*18e0*/  LDG.E.CONSTANT R15, desc[UR6][R2.64+0x400] ;  /* 0x00040006020f7981 */ /* 0x000f28000c1e9900 */
[----:B------:R-:W5:Y:S01]  /*18f0*/  LDG.E.CONSTANT R7, desc[UR6][R6.64] ;  /* 0x0000000606077981 */ /* 0x000f62000c1e9900 */
[----:B------:R-:W-:Y:S02]  /*1900*/  PLOP3.LUT P0, PT, PT, PT, PT, 0x8, 0x80 ;  /* 0x000000000080781c */ /* 0x000fe40003f0e170 */
[----:B------:R-:W-:Y:S02]  /*1910*/  IADD3 R8, PT, PT, R8, 0x800, RZ ;  /* 0x0000080008087810 */ /* 0x000fe40007ffe0ff */
[----:B------:R-:W-:Y:S01]  /*1920*/  IADD3 R11, PT, PT, R11, 0x800, RZ ;  /* 0x000008000b0b7810 */ /* 0x000fe20007ffe0ff */
[----:B--2---:R-:W-:-:S04]  /*1930*/  FADD R21, R21, R4 ;  /* 0x0000000415157221 */ /* 0x004fc80000000000 */
[----:B------:R-:W-:-:S04]  /*1940*/  FADD R10, R21, R10 ;  /* 0x0000000a150a7221 */ /* 0x000fc80000000000 */
[----:B---3--:R-:W-:-:S04]  /*1950*/  FADD R10, R10, R13 ;  /* 0x0000000d0a0a7221 */ /* 0x008fc80000000000 */
[----:B----4-:R-:W-:-:S04]  /*1960*/  FADD R10, R10, R15 ;  /* 0x0000000f0a0a7221 */ /* 0x010fc80000000000 */
[----:B-----5:R-:W-:Y:S01]  /*1970*/  FADD R10, R10, R7 ;  /* 0x000000070a0a7221 */ /* 0x020fe20000000000 */
[----:B------:R-:W-:-:S03]  /*1980*/  IADD3 R4, P1, PT, R2, 0x2000, RZ ;  /* 0x0000200002047810 */ /* 0x000fc60007f3e0ff */
[----:B------:R-:W-:Y:S01]  /*1990*/  FADD R10, R10, R17 ;  /* 0x000000110a0a7221 */ /* 0x000fe20000000000 */
[----:B------:R-:W-:-:S03]  /*19a0*/  IADD3.X R5, PT, PT, RZ, R3, RZ, P1, !PT ;  /* 0x00000003ff057210 */ /* 0x000fc60000ffe4ff */
[----:B------:R-:W-:Y:S01]  /*19b0*/  FADD R10, R10, R19 ;  /* 0x000000130a0a7221 */ /* 0x000fe20000000000 */
[----:B-1----:R-:W-:Y:S02]  /*19c0*/  MOV R2, R4 ;  /* 0x0000000400027202 */ /* 0x002fe40000000f00 */
[----:B------:R-:W-:Y:S01]  /*19d0*/  MOV R3, R5 ;  /* 0x0000000500037202 */ /* 0x000fe20000000f00 */
[----:B------:R-:W-:-:S07]  /*19e0*/  FADD R21, R10, R23 ;  /* 0x000000170a157221 */ /* 0x000fce0000000000 */
.L_x_175:
[----:B------:R-:W-:Y:S05]  /*19f0*/  BSYNC.RECONVERGENT B2 ;  /* 0x0000000000027941 */ /* 0x000fea0003800200 */
.L_x_174:
        /* <DEDUP_REMOVED lines=12> */
.L_x_167:
[----:B------:R-:W-:Y:S05]  /*1ac0*/  BSYNC.RECONVERGENT B1 ;  /* 0x0000000000017941 */ /* 0x000fea0003800200 */
.L_x_165:
        /* <DEDUP_REMOVED lines=25> */
[----:B------:R-:W0:Y:S04]  /*1c60*/  LDS R3, [UR4+0xc] ;  /* 0x00000c04ff037984 */ /* 0x000e280008000800 */
[----:B---3--:R-:W1:Y:S04]  /*1c70*/  LDS.128 R4, [UR4+0x10] ;  /* 0x00001004ff047984 */ /* 0x008e680008000c00 */
[----:B------:R-:W2:Y:S01]  /*1c80*/  LDS.64 R8, [UR4+0x20] ;  /* 0x00002004ff087984 */ /* 0x000ea20008000a00 */
[----:B0-----:R-:W-:-:S04]  /*1c90*/  FADD R3, R2, R3 ;  /* 0x0000000302037221 */ /* 0x001fc80000000000 */
[----:B-1----:R-:W-:-:S04]  /*1ca0*/  FADD R4, R3, R4 ;  /* 0x0000000403047221 */ /* 0x002fc80000000000 */
[----:B------:R-:W-:-:S04]  /*1cb0*/  FADD R5, R4, R5 ;  /* 0x0000000504057221 */ /* 0x000fc80000000000 */
[----:B------:R-:W-:-:S04]  /*1cc0*/  FADD R6, R5, R6 ;  /* 0x0000000605067221 */ /* 0x000fc80000000000 */
[----:B------:R-:W-:-:S04]  /*1cd0*/  FADD R7, R6, R7 ;  /* 0x0000000706077221 */ /* 0x000fc80000000000 */
[----:B--2---:R-:W-:-:S04]  /*1ce0*/  FADD R8, R7, R8 ;  /* 0x0000000807087221 */ /* 0x004fc80000000000 */
[----:B------:R-:W-:Y:S01]  /*1cf0*/  FADD R2, R8, R9 ;  /* 0x0000000908027221 */ /* 0x000fe20000000000 */
[----:B------:R-:W-:Y:S06]  /*1d00*/  BRA `(.L_x_163) ;  /* 0x0000001c00587947 */ /* 0x000fec0003800000 */
.L_x_148:
        /* <DEDUP_REMOVED lines=12> */
.L_x_178:
[----:B------:R-:W-:Y:S05]  /*1dd0*/  BSYNC.RECONVERGENT B1 ;  /* 0x0000000000017941 */ /* 0x000fea0003800200 */
.L_x_177:
        /* <DEDUP_REMOVED lines=16> */
.L_x_183:
        /* <DEDUP_REMOVED lines=9> */
.L_x_182:
[----:B------:R-:W-:Y:S05]  /*1f70*/  BSYNC.RECONVERGENT B2 ;  /* 0x0000000000027941 */ /* 0x000fea0003800200 */
.L_x_181:
        /* <DEDUP_REMOVED lines=8> */
.L_x_186:
        /* <DEDUP_REMOVED lines=43> */
.L_x_185:
[----:B------:R-:W-:Y:S05]  /*22b0*/  BSYNC.RECONVERGENT B2 ;  /* 0x0000000000027941 */ /* 0x000fea0003800200 */
.L_x_184:
        /* <DEDUP_REMOVED lines=26> */
.L_x_188:
[----:B------:R-:W-:Y:S05]  /*2460*/  BSYNC.RECONVERGENT B2 ;  /* 0x0000000000027941 */ /* 0x000fea0003800200 */
.L_x_187:
        /* <DEDUP_REMOVED lines=12> */
.L_x_180:
[----:B------:R-:W-:Y:S05]  /*2530*/  BSYNC.RECONVERGENT B1 ;  /* 0x0000000000017941 */ /* 0x000fea0003800200 */
.L_x_179:
        /* <DEDUP_REMOVED lines=28> */
[----:B--2---:R-:W1:Y:S04]  /*2700*/  LDS.128 R4, [UR4+0x10] ;  /* 0x00001004ff047984 */ /* 0x004e680008000c00 */
        /* <DEDUP_REMOVED lines=9> */
.L_x_189:
        /* <DEDUP_REMOVED lines=35> */
[----:B------:R-:W1:Y:S04]  /*29d0*/  LDS R3, [UR4+0xc] ;  /* 0x00000c04ff037984 */ /* 0x000e680008000800 */
[----:B------:R-:W0:Y:S04]  /*29e0*/  LDS.128 R4, [UR4+0x10] ;  /* 0x00001004ff047984 */ /* 0x000e280008000c00 */
[----:B------:R-:W2:Y:S01]  /*29f0*/  LDS.64 R8, [UR4+0x20] ;  /* 0x00002004ff087984 */ /* 0x000ea20008000a00 */
[----:B-1----:R-:W-:Y:S01]  /*2a00*/  @P2 FADD R2, R2, R3 ;  /* 0x0000000302022221 */ /* 0x002fe20000000000 */
[----:B------:R-:W-:-:S03]  /*2a10*/  ISETP.GT.AND P2, PT, R20, 0xa0, PT ;  /* 0x000000a01400780c */ /* 0x000fc60003f44270 */
[----:B0-----:R-:W-:Y:S01]  /*2a20*/  @P4 FADD R2, R2, R4 ;  /* 0x0000000402024221 */ /* 0x001fe20000000000 */
[----:B------:R-:W-:-:S03]  /*2a30*/  ISETP.GT.AND P4, PT, R20, 0xc0, PT ;  /* 0x000000c01400780c */ /* 0x000fc60003f84270 */
[----:B------:R-:W-:Y:S01]  /*2a40*/  @P3 FADD R2, R2, R5 ;  /* 0x0000000502023221 */ /* 0x000fe20000000000 */
[----:B------:R-:W-:-:S03]  /*2a50*/  ISETP.GT.AND P3, PT, R20, 0xe0, PT ;  /* 0x000000e01400780c */ /* 0x000fc60003f64270 */
[----:B------:R-:W-:-:S04]  /*2a60*/  @P1 FADD R2, R2, R6 ;  /* 0x0000000602021221 */ /* 0x000fc80000000000 */
[----:B------:R-:W-:-:S04]  /*2a70*/  @P2 FADD R2, R2, R7 ;  /* 0x0000000702022221 */ /* 0x000fc80000000000 */
[----:B--2---:R-:W-:-:S04]  /*2a80*/  @P4 FADD R2, R2, R8 ;  /* 0x0000000802024221 */ /* 0x004fc80000000000 */
[----:B------:R-:W-:Y:S01]  /*2a90*/  @P3 FADD R2, R2, R9 ;  /* 0x0000000902023221 */ /* 0x000fe20000000000 */
[----:B------:R-:W-:Y:S06]  /*2aa0*/  BRA `(.L_x_163) ;  /* 0x0000000c00f07947 */ /* 0x000fec0003800000 */
.L_x_176:
        /* <DEDUP_REMOVED lines=33> */
[----:B------:R-:W-:Y:S01]  /*2cc0*/  FADD R5, R11, R18 ;  /* 0x000000120b057221 */ /* 0x000fe20000000000 */
[----:B------:R-:W-:-:S03]  /*2cd0*/  HFMA2 R11, -RZ, RZ, 0, 0.00048828125 ;  /* 0x00001000ff0b7431 */ /* 0x000fc600000001ff */
[----:B------:R-:W-:Y:S01]  /*2ce0*/  FADD R8, R4, R5 ;  /* 0x0000000504087221 */ /* 0x000fe20000000000 */
[----:B------:R-:W-:Y:S06]  /*2cf0*/  @!P0 BRA `(.L_x_190) ;  /* 0x0000000000ac8947 */ /* 0x000fec0003800000 */
[----:B------:R-:W0:Y:S01]  /*2d00*/  LDC R7, c[0x0][0x390] ;  /* 0x0000e400ff077b82 */ /* 0x000e220000000800 */
[----:B------:R-:W-:Y:S02]  /*2d10*/  IADD3 R6, PT, PT, R20, -0x1000, RZ ;  /* 0xfffff00014067810 */ /* 0x000fe40007ffe0ff */
[----:B------:R-:W-:-:S07]  /*2d20*/  MOV R11, 0x1000 ;  /* 0x00001000000b7802 */ /* 0x000fce0000000f00 */
.L_x_192:
[----:B------:R-:W-:-:S05]  /*2d30*/  IMAD.WIDE R4, R11, 0x4, R2 ;  /* 0x000000040b047825 */ /* 0x000fca00078e0202 */
[----:B------:R-:W2:Y:S04]  /*2d40*/  LDG.E.CONSTANT R20, desc[UR6][R4.64+0x400] ;  /* 0x0004000604147981 */ /* 0x000ea8000c1e9900 */
[----:B------:R-:W2:Y:S04]  /*2d50*/  LDG.E.CONSTANT R21, desc[UR6][R4.64+0x800] ;  /* 0x0008000604157981 */ /* 0x000ea8000c1e9900 */
        /* <DEDUP_REMOVED lines=18> */
[----:B------:R-:W-:Y:S01]  /*2e80*/  ISETP.GE.AND P0, PT, R4, 0x1000, PT ;  /* 0x000010000400780c */ /* 0x000fe20003f06270 */
[----:B----4-:R-:W-:Y:S01]  /*2e90*/  FADD R22, R22, R23 ;  /* 0x0000001716167221 */ /* 0x010fe20000000000 */
[----:B------:R-:W-:Y:S01]  /*2ea0*/  FADD R8, R8, R21 ;  /* 0x0000001508087221 */ /* 0x000fe20000000000 */
[----:B-----5:R-:W-:-:S04]  /*2eb0*/  FADD R25, R24, R25 ;  /* 0x0000001918197221 */ /* 0x020fc80000000000 */
[----:B------:R-:W-:Y:S01]  /*2ec0*/  FADD R25, R22, R25 ;  /* 0x0000001916197221 */ /* 0x000fe20000000000 */
[----:B------:R-:W-:Y:S01]  /*2ed0*/  FADD R16, R16, R17 ;  /* 0x0000001110107221 */ /* 0x000fe20000000000 */
[----:B------:R-:W-:-:S04]  /*2ee0*/  FADD R15, R15, R10 ;  /* 0x0000000a0f0f7221 */ /* 0x000fc80000000000 */
[----:B------:R-:W-:Y:S01]  /*2ef0*/  FADD R15, R16, R15 ;  /* 0x0000000f100f7221 */ /* 0x000fe20000000000 */
        /* <DEDUP_REMOVED lines=9> */
[----:B------:R-:W-:-:S13]  /*2f90*/  ISETP.GT.AND P0, PT, R11, R6, PT ;  /* 0x000000060b00720c */ /* 0x000fda0003f04270 */
[----:B------:R-:W-:Y:S05]  /*2fa0*/  @!P0 BRA `(.L_x_192) ;  /* 0xfffffffc00608947 */ /* 0x000fea000383ffff */
.L_x_190:
        /* <DEDUP_REMOVED lines=20> */
.L_x_196:
        /* <DEDUP_REMOVED lines=8> */
.L_x_195:
[----:B------:R-:W-:Y:S05]  /*3170*/  BSYNC.RECONVERGENT B2 ;  /* 0x0000000000027941 */ /* 0x000fea0003800200 */
.L_x_194:
        /* <DEDUP_REMOVED lines=16> */
.L_x_199:
        /* <DEDUP_REMOVED lines=46> */
.L_x_198:
[----:B------:R-:W-:Y:S05]  /*3560*/  BSYNC.RECONVERGENT B2 ;  /* 0x0000000000027941 */ /* 0x000fea0003800200 */
.L_x_197:
        /* <DEDUP_REMOVED lines=31> */
.L_x_201:
[----:B------:R-:W-:Y:S05]  /*3760*/  BSYNC.RECONVERGENT B2 ;  /* 0x0000000000027941 */ /* 0x000fea0003800200 */
.L_x_200:
        /* <DEDUP_REMOVED lines=12> */
.L_x_193:
[----:B------:R-:W-:Y:S05]  /*3830*/  BSYNC.RECONVERGENT B1 ;  /* 0x0000000000017941 */ /* 0x000fea0003800200 */
.L_x_191:
        /* <DEDUP_REMOVED lines=25> */
[----:B0-----:R-:W0:Y:S04]  /*39d0*/  LDS R3, [UR4+0xc] ;  /* 0x00000c04ff037984 */ /* 0x001e280008000800 */
[----:B------:R-:W1:Y:S04]  /*39e0*/  LDS.128 R4, [UR4+0x10] ;  /* 0x00001004ff047984 */ /* 0x000e680008000c00 */
[----:B------:R-:W2:Y:S01]  /*39f0*/  LDS.64 R8, [UR4+0x20] ;  /* 0x00002004ff087984 */ /* 0x000ea20008000a00 */
[----:B0-----:R-:W-:-:S04]  /*3a00*/  FADD R3, R2, R3 ;  /* 0x0000000302037221 */ /* 0x001fc80000000000 */
[----:B-1----:R-:W-:-:S04]  /*3a10*/  FADD R4, R3, R4 ;  /* 0x0000000403047221 */ /* 0x002fc80000000000 */
[----:B------:R-:W-:-:S04]  /*3a20*/  FADD R5, R4, R5 ;  /* 0x0000000504057221 */ /* 0x000fc80000000000 */
[----:B------:R-:W-:-:S04]  /*3a30*/  FADD R6, R5, R6 ;  /* 0x0000000605067221 */ /* 0x000fc80000000000 */
[----:B------:R-:W-:-:S04]  /*3a40*/  FADD R7, R6, R7 ;  /* 0x0000000706077221 */ /* 0x000fc80000000000 */
[----:B--2---:R-:W-:-:S04]  /*3a50*/  FADD R8, R7, R8 ;  /* 0x0000000807087221 */ /* 0x004fc80000000000 */
[----:B------:R-:W-:-:S07]  /*3a60*/  FADD R2, R8, R9 ;  /* 0x0000000908027221 */ /* 0x000fce0000000000 */
.L_x_163:
[----:B------:R-:W-:Y:S05]  /*3a70*/  BSYNC.RECONVERGENT B0 ;  /* 0x0000000000007941 */ /* 0x000fea0003800200 */
.L_x_147:
[----:B------:R-:W-:Y:S05]  /*3a80*/  @P0 EXIT ;  /* 0x000000000000094d */ /* 0x000fea0003800000 */
[----:B------:R-:W5:Y:S01]  /*3a90*/  LDC.64 R4, c[0x0][0x388] ;  /* 0x0000e200ff047b82 */ /* 0x000f620000000a00 */
[----:B------:R-:W0:Y:S02]  /*3aa0*/  LDCU UR4, c[0x0][0x398] ;  /* 0x00007300ff0477ac */ /* 0x000e240008000800 */
[----:B0-----:R-:W-:-:S05]  /*3ab0*/  FADD R3, R2, UR4 ;  /* 0x0000000402037e21 */ /* 0x001fca0008000000 */
[----:B-----5:R-:W-:Y:S01]  /*3ac0*/  STG.E desc[UR6][R4.64], R3 ;  /* 0x0000000304007986 */ /* 0x020fe2000c101906 */
[----:B------:R-:W-:Y:S05]  /*3ad0*/  EXIT ;  /* 0x000000000000794d */ /* 0x000fea0003800000 */
.L_x_202:
        /* <DEDUP_REMOVED lines=10> */
.L_x_528:


//--------------------- .text._ZN3cub18CUB_300001_SM_10006detail6reduce18DeviceReduceKernelINS2_10policy_hubIfyN4cuda3std3__44plusIvEEE10Policy1000EPfyS9_fNS7_10__identityEEEvT0_PT3_T1_NS0_13GridEvenShareISH_EET2_T4_ --------------------------
	.section	.text._ZN3cub18CUB_300001_SM_10006detail6reduce18DeviceReduceKernelINS2_10policy_hubIfyN4cuda3std3__44plusIvEEE10Policy1000EPfyS9_fNS7_10__identityEEEvT0_PT3_T1_NS0_13GridEvenShareISH_EET2_T4_,"ax",@progbits
	.align	128
        .global         _ZN3cub18CUB_300001_SM_10006detail6reduce18DeviceReduceKernelINS2_10policy_hubIfyN4cuda3std3__44plusIvEEE10Policy1000EPfyS9_fNS7_10__identityEEEvT0_PT3_T1_NS0_13GridEvenShareISH_EET2_T4_
        .type           _ZN3cub18CUB_300001_SM_10006detail6reduce18DeviceReduceKernelINS2_10policy_hubIfyN4cuda3std3__44plusIvEEE10Policy1000EPfyS9_fNS7_10__identityEEEvT0_PT3_T1_NS0_13GridEvenShareISH_EET2_T4_,@function
        .size           _ZN3cub18CUB_300001_SM_10006detail6reduce18DeviceReduceKernelINS2_10policy_hubIfyN4cuda3std3__44plusIvEEE10Policy1000EPfyS9_fNS7_10__identityEEEvT0_PT3_T1_NS0_13GridEvenShareISH_EET2_T4_,(.L_x_529 - _ZN3cub18CUB_300001_SM_10006detail6reduce18DeviceReduceKernelINS2_10policy_hubIfyN4cuda3std3__44plusIvEEE10Policy1000EPfyS9_fNS7_10__identityEEEvT0_PT3_T1_NS0_13GridEvenShareISH_EET2_T4_)
        .other          _ZN3cub18CUB_300001_SM_10006detail6reduce18DeviceReduceKernelINS2_10policy_hubIfyN4cuda3std3__44plusIvEEE10Policy1000EPfyS9_fNS7_10__identityEEEvT0_PT3_T1_NS0_13GridEvenShareISH_EET2_T4_,@"STO_CUDA_ENTRY STV_DEFAULT"
_ZN3cub18CUB_300001_SM_10006detail6reduce18DeviceReduceKernelINS2_10policy_hubIfyN4cuda3std3__44plusIvEEE10Policy1000EPfyS9_fNS7_10__identityEEEvT0_PT3_T1_NS0_13GridEvenShareISH_EET2_T4_:
.text._ZN3cub18CUB_300001_SM_10006detail6reduce18DeviceReduceKernelINS2_10policy_hubIfyN4cuda3std3__44plusIvEEE10Policy1000EPfyS9_fNS7_10__identityEEEvT0_PT3_T1_NS0_13GridEvenShareISH_EET2_T4_:
[----:B------:R-:W-:Y:S01]  /*0000*/  LDC R1, c[0x0][0x37c] ;  /* 0x0000df00ff017b82 */ /* 0x000fe20000000800 */
[----:B------:R-:W0:Y:S07]  /*0010*/  LDCU UR10, c[0x0][0x380] ;  /* 0x00007000ff0a77ac */ /* 0x000e2e0008000800 */
[----:B------:R-:W1:Y:S01]  /*0020*/  S2UR UR17, SR_CTAID.X ;  /* 0x00000000001179c3 */ /* 0x000e620000002500 */
[----:B------:R-:W-:Y:S01]  /*0030*/  BSSY.RECONVERGENT B0, `(.L_x_203) ;  /* 0x0000419000007945 */ /* 0x000fe20003800200 */
[----:B------:R-:W2:Y:S01]  /*0040*/  LDCU UR5, c[0x0][0x3c0] ;  /* 0x00007800ff0577ac */ /* 0x000ea20008000800 */
[----:B------:R-:W3:Y:S01]  /*0050*/  LDCU.64 UR14, c[0x0][0x358] ;  /* 0x00006b00ff0e77ac */ /* 0x000ee20008000a00 */
[----:B0-----:R-:W-:-:S02]  /*0060*/  ULOP3.LUT UP0, URZ, UR10, 0xf, URZ, 0xc0, !UPT ;  /* 0x0000000f0aff7892 */ /* 0x001fc4000f80c0ff */
[----:B--2---:R-:W-:Y:S02]  /*0070*/  USHF.L.U32 UR5, UR5, 0xc, URZ ;  /* 0x0000000c05057899 */ /* 0x004fe400080006ff */
[----:B-1----:R-:W-:Y:S02]  /*0080*/  USHF.L.U32 UR4, UR17, 0xc, URZ ;  /* 0x0000000c11047899 */ /* 0x002fe400080006ff */
[----:B------:R-:W-:-:S03]  /*0090*/  USHF.R.S32.HI UR6, URZ, 0x1f, UR5 ;  /* 0x0000001fff067899 */ /* 0x000fc60008011405 */
[----:B---3--:R-:W-:Y:S09]  /*00a0*/  BRA.U UP0, `(.L_x_204) ;  /* 0x0000001d00f07547 */ /* 0x008ff2000b800000 */
[----:B------:R-:W0:Y:S02]  /*00b0*/  LDCU.64 UR12, c[0x0][0x3b8] ;  /* 0x00007700ff0c77ac */ /* 0x000e240008000a00 */
[----:B0-----:R-:W-:-:S04]  /*00c0*/  UIADD3 UR7, UP0, UPT, -UR4, UR12, URZ ;  /* 0x0000000c04077290 */ /* 0x001fc8000ff1e1ff */
[----:B------:R-:W-:Y:S02]  /*00d0*/  UIADD3.X UR8, UPT, UPT, UR13, -0x1, URZ, UP0, !UPT ;  /* 0xffffffff0d087890 */ /* 0x000fe400087fe4ff */
[----:B------:R-:W-:-:S04]  /*00e0*/  UISETP.GT.U32.AND UP0, UPT, UR7, 0xfff, UPT ;  /* 0x00000fff0700788c */ /* 0x000fc8000bf04070 */
[----:B------:R-:W-:-:S09]  /*00f0*/  UISETP.GT.U32.AND.EX UP0, UPT, UR8, URZ, UPT, UP0 ;  /* 0x000000ff0800728c */ /* 0x000fd2000bf04100 */
[----:B------:R-:W-:Y:S05]  /*0100*/  BRA.U UP0, `(.L_x_205) ;  /* 0x0000000d00ec7547 */ /* 0x000fea000b800000 */
[----:B------:R-:W0:Y:S01]  /*0110*/  S2R R0, SR_TID.X ;  /* 0x0000000000007919 */ /* 0x000e220000002100 */
[----:B------:R-:W-:Y:S01]  /*0120*/  UIADD3 UR6, UPT, UPT, -UR4, UR12, URZ ;  /* 0x0000000c04067290 */ /* 0x000fe2000fffe1ff */
[----:B------:R-:W-:Y:S01]  /*0130*/  BSSY.RECONVERGENT B1, `(.L_x_206) ;  /* 0x000000b000017945 */ /* 0x000fe20003800200 */
[----:B------:R-:W1:Y:S01]  /*0140*/  LDCU UR7, c[0x0][0x384] ;  /* 0x00007080ff0777ac */ /* 0x000e620008000800 */
[----:B------:R-:W-:-:S03]  /*0150*/  HFMA2 R6, -RZ, RZ, 0, 0 ;  /* 0x00000000ff067431 */ /* 0x000fc600000001ff */
[----:B0-----:R-:W-:Y:S01]  /*0160*/  ISETP.GE.AND P0, PT, R0, UR6, PT ;  /* 0x0000000600007c0c */ /* 0x001fe2000bf06270 */
[----:B------:R-:W-:-:S12]  /*0170*/  IMAD.MOV.U32 R7, RZ, RZ, R0 ;  /* 0x000000ffff077224 */ /* 0x000fd800078e0000 */
[----:B-1----:R-:W-:Y:S05]  /*0180*/  @P0 BRA `(.L_x_207) ;  /* 0x0000000000140947 */ /* 0x002fea0003800000 */
[----:B------:R-:W0:Y:S01]  /*0190*/  LDC.64 R2, c[0x0][0x380] ;  /* 0x0000e000ff027b82 */ /* 0x000e220000000a00 */
[----:B------:R-:W-:-:S05]  /*01a0*/  IADD3 R5, PT, PT, R0, UR4, RZ ;  /* 0x0000000400057c10 */ /* 0x000fca000fffe0ff */
[----:B0-----:R-:W-:-:S05]  /*01b0*/  IMAD.WIDE.U32 R2, R5, 0x4, R2 ;  /* 0x0000000405027825 */ /* 0x001fca00078e0002 */
[----:B------:R0:W5:Y:S01]  /*01c0*/  LDG.E.CONSTANT R6, desc[UR14][R2.64] ;  /* 0x0000000e02067981 */ /* 0x000162000c1e9900 */
[----:B------:R-:W-:-:S07]  /*01d0*/  VIADD R7, R0, 0x100 ;  /* 0x0000010000077836 */ /* 0x000fce0000000000 */
.L_x_207:
[----:B------:R-:W-:Y:S05]  /*01e0*/  BSYNC.RECONVERGENT B1 ;  /* 0x0000000000017941 */ /* 0x000fea0003800200 */
.L_x_206:
[----:B------:R-:W-:Y:S01]  /*01f0*/  ISETP.GE.AND P0, PT, R7, UR6, PT ;  /* 0x0000000607007c0c */ /* 0x000fe2000bf06270 */
[----:B------:R-:W-:-:S12]  /*0200*/  BSSY.RECONVERGENT B1, `(.L_x_208) ;  /* 0x000008d000017945 */ /* 0x000fd80003800200 */
[----:B------:R-:W-:Y:S05]  /*0210*/  @P0 BRA `(.L_x_209) ;  /* 0x00000008002c0947 */ /* 0x000fea0003800000 */
[----:B0-----:R-:W-:Y:S01]  /*0220*/  LOP3.LUT R2, RZ, R7, RZ, 0x33, !PT ;  /* 0x00000007ff027212 */ /* 0x001fe200078e33ff */
[----:B------:R-:W-:Y:S03]  /*0230*/  BSSY.RECONVERGENT B2, `(.L_x_210) ;  /* 0x0000019000027945 */ /* 0x000fe60003800200 */
[----:B------:R-:W-:-:S04]  /*0240*/  IADD3 R2, PT, PT, R2, UR12, RZ ;  /* 0x0000000c02027c10 */ /* 0x000fc8000fffe0ff */
[C---:B------:R-:W-:Y:S01]  /*0250*/  LOP3.LUT R3, R2.reuse, 0x300, RZ, 0xc0, !PT ;  /* 0x0000030002037812 */ /* 0x040fe200078ec0ff */
[----:B------:R-:W-:-:S03]  /*0260*/  VIADD R4, R2, -UR4 ;  /* 0x8000000402047c36 */ /* 0x000fc60008000000 */
[----:B------:R-:W-:Y:S02]  /*0270*/  ISETP.NE.AND P1, PT, R3, 0x300, PT ;  /* 0x000003000300780c */ /* 0x000fe40003f25270 */
[----:B------:R-:W-:-:S11]  /*0280*/  ISETP.GE.U32.AND P0, PT, R4, 0x300, PT ;  /* 0x000003000400780c */ /* 0x000fd60003f06070 */
[----:B------:R-:W-:Y:S05]  /*0290*/  @!P1 BRA `(.L_x_211) ;  /* 0x0000000000489947 */ /* 0x000fea0003800000 */
[----:B------:R-:W0:Y:S01]  /*02a0*/  LDCU UR5, c[0x0][0x384] ;  /* 0x00007080ff0577ac */ /* 0x000e220008000800 */
[----:B------:R-:W-:Y:S02]  /*02b0*/  LEA.HI R2, R2, 0x1, RZ, 0x18 ;  /* 0x0000000102027811 */ /* 0x000fe400078fc0ff */
[----:B------:R-:W-:Y:S02]  /*02c0*/  IADD3 R8, P1, PT, R7, UR4, RZ ;  /* 0x0000000407087c10 */ /* 0x000fe4000ff3e0ff */
[----:B------:R-:W-:Y:S02]  /*02d0*/  LOP3.LUT R2, R2, 0x3, RZ, 0xc0, !PT ;  /* 0x0000000302027812 */ /* 0x000fe400078ec0ff */
[----:B------:R-:W-:Y:S02]  /*02e0*/  LEA R5, P2, R8, UR10, 0x2 ;  /* 0x0000000a08057c11 */ /* 0x000fe4000f8410ff */
[----:B------:R-:W-:Y:S01]  /*02f0*/  IADD3.X R3, PT, PT, RZ, RZ, RZ, P1, !PT ;  /* 0x000000ffff037210 */ /* 0x000fe20000ffe4ff */
[----:B------:R-:W-:-:S03]  /*0300*/  IMAD.MOV R4, RZ, RZ, -R2 ;  /* 0x000000ffff047224 */ /* 0x000fc600078e0a02 */
[----:B0-----:R-:W-:-:S07]  /*0310*/  LEA.HI.X R8, R8, UR5, R3, 0x2, P2 ;  /* 0x0000000508087c11 */ /* 0x001fce00090f1403 */
.L_x_212:
[----:B------:R-:W-:Y:S01]  /*0320*/  IMAD.MOV.U32 R3, RZ, RZ, R8 ;  /* 0x000000ffff037224 */ /* 0x000fe200078e0008 */
[----:B------:R-:W-:-:S05]  /*0330*/  MOV R2, R5 ;  /* 0x0000000500027202 */ /* 0x000fca0000000f00 */
[----:B------:R-:W2:Y:S01]  /*0340*/  LDG.E.CONSTANT R3, desc[UR14][R2.64] ;  /* 0x0000000e02037981 */ /* 0x000ea2000c1e9900 */
[----:B------:R-:W-:Y:S01]  /*0350*/  IADD3 R4, PT, PT, R4, 0x1, RZ ;  /* 0x0000000104047810 */ /* 0x000fe20007ffe0ff */
[----:B------:R-:W-:Y:S01]  /*0360*/  VIADD R7, R7, 0x100 ;  /* 0x0000010007077836 */ /* 0x000fe20000000000 */
[----:B------:R-:W-:Y:S02]  /*0370*/  IADD3 R5, P2, PT, R5, 0x400, RZ ;  /* 0x0000040005057810 */ /* 0x000fe40007f5e0ff */
[----:B------:R-:W-:Y:S02]  /*0380*/  ISETP.NE.AND P1, PT, R4, RZ, PT ;  /* 0x000000ff0400720c */ /* 0x000fe40003f25270 */
[----:B------:R-:W-:Y:S01]  /*0390*/  IADD3.X R8, PT, PT, RZ, R8, RZ, P2, !PT ;  /* 0x00000008ff087210 */ /* 0x000fe200017fe4ff */
[----:B--2--5:R-:W-:-:S10]  /*03a0*/  FADD R6, R3, R6 ;  /* 0x0000000603067221 */ /* 0x024fd40000000000 */
[----:B------:R-:W-:Y:S05]  /*03b0*/  @P1 BRA `(.L_x_212) ;  /* 0xfffffffc00d81947 */ /* 0x000fea000383ffff */
.L_x_211:
[----:B------:R-:W-:Y:S05]  /*03c0*/  BSYNC.RECONVERGENT B2 ;  /* 0x0000000000027941 */ /* 0x000fea0003800200 */
.L_x_210:
[----:B------:R-:W-:Y:S05]  /*03d0*/  @!P0 BRA `(.L_x_209) ;  /* 0x0000000400bc8947 */ /* 0x000fea0003800000 */
[----:B------:R-:W-:Y:S01]  /*03e0*/  IADD3 R2, PT, PT, -R7, UR6, RZ ;  /* 0x0000000607027c10 */ /* 0x000fe2000fffe1ff */
[----:B------:R-:W-:Y:S01]  /*03f0*/  BSSY.RECONVERGENT B2, `(.L_x_213) ;  /* 0x000003d000027945 */ /* 0x000fe20003800200 */
[----:B------:R-:W-:Y:S02]  /*0400*/  PLOP3.LUT P0, PT, PT, PT, PT, 0x80, 0x8 ;  /* 0x000000000008781c */ /* 0x000fe40003f0f070 */
[----:B------:R-:W-:-:S13]  /*0410*/  ISETP.GT.AND P1, PT, R2, 0xc00, PT ;  /* 0x00000c000200780c */ /* 0x000fda0003f24270 */
[----:B------:R-:W-:Y:S05]  /*0420*/  @!P1 BRA `(.L_x_214) ;  /* 0x0000000000e49947 */ /* 0x000fea0003800000 */
[----:B------:R-:W-:Y:S01]  /*0430*/  IMAD.U32 R8, RZ, RZ, UR6 ;  /* 0x00000006ff087e24 */ /* 0x000fe2000f8e00ff */
[----:B------:R-:W-:-:S04]  /*0440*/  PLOP3.LUT P0, PT, PT, PT, PT, 0x8, 0x80 ;  /* 0x000000000080781c */ /* 0x000fc80003f0e170 */
[----:B------:R-:W-:-:S09]  /*0450*/  IADD3 R8, PT, PT, R8, -0xc00, RZ ;  /* 0xfffff40008087810 */ /* 0x000fd20007ffe0ff */
.L_x_215:
[----:B------:R-:W-:-:S04]  /*0460*/  IADD3 R2, P1, PT, R7, UR4, RZ ;  /* 0x0000000407027c10 */ /* 0x000fc8000ff3e0ff */
[----:B------:R-:W-:Y:S02]  /*0470*/  LEA.HI.X.SX32 R3, R7, RZ, 0x1, P1 ;  /* 0x000000ff07037211 */ /* 0x000fe400008f0eff */
[----:B------:R-:W-:-:S04]  /*0480*/  LEA R4, P1, R2, UR10, 0x2 ;  /* 0x0000000a02047c11 */ /* 0x000fc8000f8210ff */
[----:B------:R-:W-:Y:S01]  /*0490*/  LEA.HI.X R5, R2, UR7, R3, 0x2, P1 ;  /* 0x0000000702057c11 */ /* 0x000fe200088f1403 */
[----:B------:R-:W-:-:S04]  /*04a0*/  VIADD R2, R7, 0x400 ;  /* 0x0000040007027836 */ /* 0x000fc80000000000 */
[----:B------:R-:W2:Y:S01]  /*04b0*/  LDG.E.CONSTANT R23, desc[UR14][R4.64] ;  /* 0x0000000e04177981 */ /* 0x000ea2000c1e9900 */
[----:B------:R-:W-:-:S03]  /*04c0*/  IADD3 R3, P1, PT, R2, UR4, RZ ;  /* 0x0000000402037c10 */ /* 0x000fc6000ff3e0ff */
[----:B------:R-:W3:Y:S01]  /*04d0*/  LDG.E.CONSTANT R13, desc[UR14][R4.64+0x400] ;  /* 0x0004000e040d7981 */ /* 0x000ee2000c1e9900 */
[----:B------:R-:W-:Y:S02]  /*04e0*/  LEA.HI.X.SX32 R2, R2, RZ, 0x1, P1 ;  /* 0x000000ff02027211 */ /* 0x000fe400008f0eff */
[C---:B------:R-:W-:Y:S01]  /*04f0*/  LEA R18, P1, R3.reuse, UR10, 0x2 ;  /* 0x0000000a03127c11 */ /* 0x040fe2000f8210ff */
[----:B------:R-:W4:Y:S03]  /*0500*/  LDG.E.CONSTANT R9, desc[UR14][R4.64+0x800] ;  /* 0x0008000e04097981 */ /* 0x000f26000c1e9900 */
[----:B------:R-:W-:Y:S01]  /*0510*/  LEA.HI.X R19, R3, UR7, R2, 0x2, P1 ;  /* 0x0000000703137c11 */ /* 0x000fe200088f1402 */
[----:B------:R0:W4:Y:S01]  /*0520*/  LDG.E.CONSTANT R22, desc[UR14][R4.64+0xc00] ;  /* 0x000c000e04167981 */ /* 0x000122000c1e9900 */
[----:B------:R-:W-:-:S03]  /*0530*/  IADD3 R2, PT, PT, R7, 0x800, RZ ;  /* 0x0000080007027810 */ /* 0x000fc60007ffe0ff */
[----:B------:R-:W4:Y:S01]  /*0540*/  LDG.E.CONSTANT R12, desc[UR14][R18.64] ;  /* 0x0000000e120c7981 */ /* 0x000f22000c1e9900 */
[----:B------:R-:W-:-:S03]  /*0550*/  IADD3 R3, P1, PT, R2, UR4, RZ ;  /* 0x0000000402037c10 */ /* 0x000fc6000ff3e0ff */
[----:B------:R-:W4:Y:S01]  /*0560*/  LDG.E.CONSTANT R11, desc[UR14][R18.64+0x400] ;  /* 0x0004000e120b7981 */ /* 0x000f22000c1e9900 */
[----:B------:R-:W-:Y:S02]  /*0570*/  LEA.HI.X.SX32 R14, R2, RZ, 0x1, P1 ;  /* 0x000000ff020e7211 */ /* 0x000fe400008f0eff */
[C---:B------:R-:W-:Y:S01]  /*0580*/  LEA R2, P1, R3.reuse, UR10, 0x2 ;  /* 0x0000000a03027c11 */ /* 0x040fe2000f8210ff */
[----:B------:R-:W4:Y:S03]  /*0590*/  LDG.E.CONSTANT R10, desc[UR14][R18.64+0x800] ;  /* 0x0008000e120a7981 */ /* 0x000f26000c1e9900 */
[----:B------:R-:W-:Y:S01]  /*05a0*/  LEA.HI.X R3, R3, UR7, R14, 0x2, P1 ;  /* 0x0000000703037c11 */ /* 0x000fe200088f140e */
[----:B------:R-:W4:Y:S01]  /*05b0*/  LDG.E.CONSTANT R17, desc[UR14][R18.64+0xc00] ;  /* 0x000c000e12117981 */ /* 0x000f22000c1e9900 */
[----:B------:R-:W-:-:S03]  /*05c0*/  VIADD R14, R7, 0xc00 ;  /* 0x00000c00070e7836 */ /* 0x000fc60000000000 */
[----:B------:R-:W4:Y:S02]  /*05d0*/  LDG.E.CONSTANT R16, desc[UR14][R2.64] ;  /* 0x0000000e02107981 */ /* 0x000f24000c1e9900 */
[C---:B0-----:R-:W-:Y:S02]  /*05e0*/  IADD3 R5, P1, PT, R14.reuse, UR4, RZ ;  /* 0x000000040e057c10 */ /* 0x041fe4000ff3e0ff */
[----:B------:R-:W4:Y:S02]  /*05f0*/  LDG.E.CONSTANT R15, desc[UR14][R2.64+0x400] ;  /* 0x0004000e020f7981 */ /* 0x000f24000c1e9900 */
[----:B------:R-:W-:Y:S02]  /*0600*/  LEA.HI.X.SX32 R20, R14, RZ, 0x1, P1 ;  /* 0x000000ff0e147211 */ /* 0x000fe400008f0eff */
[C---:B------:R-:W-:Y:S01]  /*0610*/  LEA R4, P1, R5.reuse, UR10, 0x2 ;  /* 0x0000000a05047c11 */ /* 0x040fe2000f8210ff */
[----:B------:R-:W4:Y:S03]  /*0620*/  LDG.E.CONSTANT R14, desc[UR14][R2.64+0x800] ;  /* 0x0008000e020e7981 */ /* 0x000f26000c1e9900 */
[----:B------:R-:W-:Y:S01]  /*0630*/  LEA.HI.X R5, R5, UR7, R20, 0x2, P1 ;  /* 0x0000000705057c11 */ /* 0x000fe200088f1414 */
        /* <DEDUP_REMOVED lines=24> */
.L_x_214:
[----:B------:R-:W-:Y:S05]  /*07c0*/  BSYNC.RECONVERGENT B2 ;  /* 0x0000000000027941 */ /* 0x000fea0003800200 */
.L_x_213:
[----:B------:R-:W-:Y:S01]  /*07d0*/  IADD3 R2, PT, PT, -R7, UR6, RZ ;  /* 0x0000000607027c10 */ /* 0x000fe2000fffe1ff */
[----:B------:R-:W-:Y:S03]  /*07e0*/  BSSY.RECONVERGENT B2, `(.L_x_216) ;  /* 0x000001f000027945 */ /* 0x000fe60003800200 */
[----:B------:R-:W-:-:S13]  /*07f0*/  ISETP.GT.AND P1, PT, R2, 0x400, PT ;  /* 0x000004000200780c */ /* 0x000fda0003f24270 */
[----:B------:R-:W-:Y:S05]  /*0800*/  @!P1 BRA `(.L_x_217) ;  /* 0x0000000000709947 */ /* 0x000fea0003800000 */
[----:B------:R-:W0:Y:S01]  /*0810*/  LDCU UR5, c[0x0][0x384] ;  /* 0x00007080ff0577ac */ /* 0x000e220008000800 */
[----:B------:R-:W-:-:S04]  /*0820*/  IADD3 R4, P0, PT, R7, UR4, RZ ;  /* 0x0000000407047c10 */ /* 0x000fc8000ff1e0ff */
[----:B------:R-:W-:Y:S02]  /*0830*/  LEA.HI.X.SX32 R3, R7, RZ, 0x1, P0 ;  /* 0x000000ff07037211 */ /* 0x000fe400000f0eff */
[----:B------:R-:W-:-:S04]  /*0840*/  LEA R2, P0, R4, UR10, 0x2 ;  /* 0x0000000a04027c11 */ /* 0x000fc8000f8010ff */
[----:B0-----:R-:W-:Y:S01]  /*0850*/  LEA.HI.X R3, R4, UR5, R3, 0x2, P0 ;  /* 0x0000000504037c11 */ /* 0x001fe200080f1403 */
        /* <DEDUP_REMOVED lines=23> */
.L_x_217:
[----:B------:R-:W-:Y:S05]  /*09d0*/  BSYNC.RECONVERGENT B2 ;  /* 0x0000000000027941 */ /* 0x000fea0003800200 */
.L_x_216:
[----:B------:R-:W-:-:S13]  /*09e0*/  ISETP.LT.OR P0, PT, R7, UR6, P0 ;  /* 0x0000000607007c0c */ /* 0x000fda0008701670 */
[----:B------:R-:W-:Y:S05]  /*09f0*/  @!P0 BRA `(.L_x_209) ;  /* 0x0000000000348947 */ /* 0x000fea0003800000 */
[----:B------:R-:W0:Y:S01]  /*0a00*/  LDCU UR5, c[0x0][0x384] ;  /* 0x00007080ff0577ac */ /* 0x000e220008000800 */
[----:B------:R-:W-:-:S04]  /*0a10*/  IADD3 R3, P0, PT, R7, UR4, RZ ;  /* 0x0000000407037c10 */ /* 0x000fc8000ff1e0ff */
[----:B------:R-:W-:Y:S02]  /*0a20*/  LEA.HI.X.SX32 R4, R7, RZ, 0x1, P0 ;  /* 0x000000ff07047211 */ /* 0x000fe400000f0eff */
[----:B------:R-:W-:-:S04]  /*0a30*/  LEA R2, P0, R3, UR10, 0x2 ;  /* 0x0000000a03027c11 */ /* 0x000fc8000f8010ff */
[----:B0-----:R-:W-:-:S05]  /*0a40*/  LEA.HI.X R3, R3, UR5, R4, 0x2, P0 ;  /* 0x0000000503037c11 */ /* 0x001fca00080f1404 */
        /* <DEDUP_REMOVED lines=8> */
.L_x_209:
[----:B------:R-:W-:Y:S05]  /*0ad0*/  BSYNC.RECONVERGENT B1 ;  /* 0x0000000000017941 */ /* 0x000fea0003800200 */
.L_x_208:
[----:B------:R-:W-:-:S09]  /*0ae0*/  UISETP.GE.AND UP0, UPT, UR6, 0x100, UPT ;  /* 0x000001000600788c */ /* 0x000fd2000bf06270 */
[----:B------:R-:W-:Y:S05]  /*0af0*/  BRA.U !UP0, `(.L_x_218) ;  /* 0x0000000108907547 */ /* 0x000fea000b800000 */
        /* <DEDUP_REMOVED lines=12> */
[----:B0-----:R-:W-:-:S04]  /*0bc0*/  @P0 FADD R5, R4, R5 ;  /* 0x0000000504050221 */ /* 0x001fc80000000000 */
[----:B------:R-:W-:Y:S01]  /*0bd0*/  @!P1 IMAD.IADD R3, R3, 0x1, R6 ;  /* 0x0000000103039824 */ /* 0x000fe200078e0206 */
        /* <DEDUP_REMOVED lines=22> */
.L_x_218:
[----:B0-----:R-:W-:-:S04]  /*0d40*/  LOP3.LUT R2, R0, 0x3e0, RZ, 0xc0, !PT ;  /* 0x000003e000027812 */ /* 0x001fc800078ec0ff */
[----:B------:R-:W-:Y:S02]  /*0d50*/  IADD3 R3, PT, PT, R2, 0x20, RZ ;  /* 0x0000002002037810 */ /* 0x000fe40007ffe0ff */
[----:B------:R-:W-:Y:S02]  /*0d60*/  LOP3.LUT R2, RZ, R2, RZ, 0x33, !PT ;  /* 0x00000002ff027212 */ /* 0x000fe400078e33ff */
[----:B------:R-:W-:-:S03]  /*0d70*/  ISETP.GT.AND P0, PT, R3, UR6, PT ;  /* 0x0000000603007c0c */ /* 0x000fc6000bf04270 */
[----:B------:R-:W-:-:S05]  /*0d80*/  VIADD R2, R2, UR6 ;  /* 0x0000000602027c36 */ /* 0x000fca0008000000 */
[----:B------:R-:W-:Y:S02]  /*0d90*/  SEL R3, R2, 0x1f, P0 ;  /* 0x0000001f02037807 */ /* 0x000fe40000000000 */
[----:B------:R-:W0:Y:S03]  /*0da0*/  S2R R2, SR_LANEID ;  /* 0x0000000000027919 */ /* 0x000e260000000000 */
[----:B-----5:R-:W1:Y:S02]  /*0db0*/  SHFL.DOWN P0, R4, R6, 0x1, R3 ;  /* 0x0820000006047989 */ /* 0x020e640000000003 */
[----:B-1----:R-:W-:Y:S01]  /*0dc0*/  @P0 FADD R4, R4, R6 ;  /* 0x0000000604040221 */ /* 0x002fe20000000000 */
[----:B0-----:R-:W-:-:S04]  /*0dd0*/  ISETP.NE.AND P1, PT, R2, RZ, PT ;  /* 0x000000ff0200720c */ /* 0x001fc80003f25270 */
[----:B------:R-:W0:Y:S09]  /*0de0*/  SHFL.DOWN P0, R5, R4, 0x2, R3 ;  /* 0x0840000004057989 */ /* 0x000e320000000003 */
        /* <DEDUP_REMOVED lines=19> */
[----:B------:R-:W-:Y:S02]  /*0f20*/  UISETP.GT.AND UP1, UPT, UR6, 0x20, UPT ;  /* 0x000000200600788c */ /* 0x000fe4000bf24270 */
[----:B------:R-:W-:-:S04]  /*0f30*/  UISETP.GT.AND UP0, UPT, UR6, 0x40, UPT ;  /* 0x000000400600788c */ /* 0x000fc8000bf04270 */
[----:B------:R-:W-:Y:S01]  /*0f40*/  PLOP3.LUT P2, PT, PT, PT, UP1, 0x80, 0x8 ;  /* 0x000000000008781c */ /* 0x000fe20003f4f018 */
[----:B------:R-:W-:Y:S01]  /*0f50*/  UISETP.GT.AND UP1, UPT, UR6, 0x60, UPT ;  /* 0x000000600600788c */ /* 0x000fe2000bf24270 */
[----:B------:R-:W-:Y:S01]  /*0f60*/  PLOP3.LUT P4, PT, PT, PT, UP0, 0x80, 0x8 ;  /* 0x000000000008781c */ /* 0x000fe20003f8f008 */
[----:B------:R-:W-:-:S04]  /*0f70*/  UISETP.GT.AND UP0, UPT, UR6, 0x80, UPT ;  /* 0x000000800600788c */ /* 0x000fc8000bf04270 */
[----:B------:R-:W-:Y:S01]  /*0f80*/  PLOP3.LUT P3, PT, PT, PT, UP1, 0x80, 0x8 ;  /* 0x000000000008781c */ /* 0x000fe20003f6f018 */
[----:B------:R-:W-:Y:S01]  /*0f90*/  UISETP.GT.AND UP1, UPT, UR6, 0xa0, UPT ;  /* 0x000000a00600788c */ /* 0x000fe2000bf24270 */
[----:B------:R-:W-:Y:S01]  /*0fa0*/  PLOP3.LUT P1, PT, PT, PT, UP0, 0x80, 0x8 ;  /* 0x000000000008781c */ /* 0x000fe20003f2f008 */
[----:B------:R-:W-:Y:S02]  /*0fb0*/  UISETP.GT.AND UP0, UPT, UR6, 0xc0, UPT ;  /* 0x000000c00600788c */ /* 0x000fe4000bf04270 */
[----:B0-----:R-:W-:-:S09]  /*0fc0*/  ULEA UR4, UR5, UR4, 0x18 ;  /* 0x0000000405047291 */ /* 0x001fd2000f8ec0ff */
[----:B------:R-:W0:Y:S04]  /*0fd0*/  LDS R3, [UR4+0xc] ;  /* 0x00000c04ff037984 */ /* 0x000e280008000800 */
[----:B------:R-:W1:Y:S04]  /*0fe0*/  LDS.128 R4, [UR4+0x10] ;  /* 0x00001004ff047984 */ /* 0x000e680008000c00 */
[----:B----4-:R-:W2:Y:S01]  /*0ff0*/  LDS.64 R8, [UR4+0x20] ;  /* 0x00002004ff087984 */ /* 0x010ea20008000a00 */
[----:B0-----:R-:W-:Y:S01]  /*1000*/  @P2 FADD R2, R2, R3 ;  /* 0x0000000302022221 */ /* 0x001fe20000000000 */
[----:B------:R-:W-:Y:S01]  /*1010*/  PLOP3.LUT P2, PT, PT, PT, UP1, 0x80, 0x8 ;  /* 0x000000000008781c */ /* 0x000fe20003f4f018 */
[----:B------:R-:W-:-:S02]  /*1020*/  UISETP.GT.AND UP1, UPT, UR6, 0xe0, UPT ;  /* 0x000000e00600788c */ /* 0x000fc4000bf24270 */
[----:B-1----:R-:W-:Y:S01]  /*1030*/  @P4 FADD R2, R2, R4 ;  /* 0x0000000402024221 */ /* 0x002fe20000000000 */
[----:B------:R-:W-:-:S03]  /*1040*/  PLOP3.LUT P4, PT, PT, PT, UP0, 0x80, 0x8 ;  /* 0x000000000008781c */ /* 0x000fc60003f8f008 */
[----:B------:R-:W-:Y:S01]  /*1050*/  @P3 FADD R2, R2, R5 ;  /* 0x0000000502023221 */ /* 0x000fe20000000000 */
[----:B------:R-:W-:-:S03]  /*1060*/  PLOP3.LUT P3, PT, PT, PT, UP1, 0x80, 0x8 ;  /* 0x000000000008781c */ /* 0x000fc60003f6f018 */
[----:B------:R-:W-:-:S04]  /*1070*/  @P1 FADD R2, R2, R6 ;  /* 0x0000000602021221 */ /* 0x000fc80000000000 */
[----:B------:R-:W-:-:S04]  /*1080*/  @P2 FADD R2, R2, R7 ;  /* 0x0000000702022221 */ /* 0x000fc80000000000 */
[----:B--2---:R-:W-:-:S04]  /*1090*/  @P4 FADD R2, R2, R8 ;  /* 0x0000000802024221 */ /* 0x004fc80000000000 */
[----:B------:R-:W-:Y:S01]  /*10a0*/  @P3 FADD R2, R2, R9 ;  /* 0x0000000902023221 */ /* 0x000fe20000000000 */
[----:B------:R-:W-:Y:S06]  /*10b0*/  BRA `(.L_x_219) ;  /* 0x0000003000407947 */ /* 0x000fec0003800000 */
.L_x_205:
[----:B------:R-:W0:Y:S01]  /*10c0*/  S2R R0, SR_TID.X ;  /* 0x0000000000007919 */ /* 0x000e220000002100 */
[----:B------:R-:W1:Y:S01]  /*10d0*/  LDC.64 R2, c[0x0][0x380] ;  /* 0x0000e000ff027b82 */ /* 0x000e620000000a00 */
[----:B0-----:R-:W-:-:S05]  /*10e0*/  IMAD.SHL.U32 R4, R0, 0x4, RZ ;  /* 0x0000000400047824 */ /* 0x001fca00078e00ff */
[----:B------:R-:W-:-:S05]  /*10f0*/  IADD3 R5, PT, PT, R4, UR4, RZ ;  /* 0x0000000404057c10 */ /* 0x000fca000fffe0ff */
[----:B-1----:R-:W-:-:S05]  /*1100*/  IMAD.WIDE.U32 R2, R5, 0x4, R2 ;  /* 0x0000000405027825 */ /* 0x002fca00078e0002 */
[----:B------:R-:W2:Y:S04]  /*1110*/  LDG.E.128.CONSTANT R12, desc[UR14][R2.64] ;  /* 0x0000000e020c7981 */ /* 0x000ea8000c1e9d00 */
[----:B------:R-:W3:Y:S04]  /*1120*/  LDG.E.128.CONSTANT R8, desc[UR14][R2.64+0x1000] ;  /* 0x0010000e02087981 */ /* 0x000ee8000c1e9d00 */
[----:B------:R-:W4:Y:S04]  /*1130*/  LDG.E.128.CONSTANT R4, desc[UR14][R2.64+0x2000] ;  /* 0x0020000e02047981 */ /* 0x000f28000c1e9d00 */
[----:B------:R-:W5:Y:S01]  /*1140*/  LDG.E.128.CONSTANT R16, desc[UR14][R2.64+0x3000] ;  /* 0x0030000e02107981 */ /* 0x000f62000c1e9d00 */
[----:B------:R-:W-:-:S04]  /*1150*/  UISETP.GE.U32.AND UP0, UPT, UR7, UR5, UPT ;  /* 0x000000050700728c */ /* 0x000fc8000bf06070 */
[----:B------:R-:W-:Y:S01]  /*1160*/  UISETP.GE.U32.AND.EX UP0, UPT, UR8, UR6, UPT, UP0 ;  /* 0x000000060800728c */ /* 0x000fe2000bf06100 */
        /* <DEDUP_REMOVED lines=15> */
[----:B------:R-:W-:Y:S06]  /*1260*/  BRA.U !UP0, `(.L_x_220) ;  /* 0x0000000908f07547 */ /* 0x000fec000b800000 */
[----:B------:R-:W-:Y:S02]  /*1270*/  UIADD3 UR7, UP0, UPT, UR5, UR4, URZ ;  /* 0x0000000405077290 */ /* 0x000fe4000ff1e0ff */
[----:B------:R-:W-:Y:S01]  /*1280*/  UIADD3 UR11, UP1, UPT, UR12, -0x1000, URZ ;  /* 0xfffff0000c0b7890 */ /* 0x000fe2000ff3e0ff */
[----:B------:R-:W0:Y:S03]  /*1290*/  LDCU UR9, c[0x0][0x384] ;  /* 0x00007080ff0977ac */ /* 0x000e260008000800 */
[----:B------:R-:W-:Y:S01]  /*12a0*/  IADD3 R21, P0, PT, R0, UR7, RZ ;  /* 0x0000000700157c10 */ /* 0x000fe2000ff1e0ff */
[----:B------:R-:W-:Y:S02]  /*12b0*/  UIADD3.X UR8, UPT, UPT, URZ, UR6, URZ, UP0, !UPT ;  /* 0x00000006ff087290 */ /* 0x000fe400087fe4ff */
[----:B------:R-:W-:Y:S02]  /*12c0*/  UIADD3.X UR16, UPT, UPT, UR13, -0x1, URZ, UP1, !UPT ;  /* 0xffffffff0d107890 */ /* 0x000fe40008ffe4ff */
[----:B------:R-:W-:-:S02]  /*12d0*/  UISETP.GT.U32.AND UP0, UPT, UR7, UR11, UPT ;  /* 0x0000000b0700728c */ /* 0x000fc4000bf04070 */
[----:B------:R-:W-:Y:S01]  /*12e0*/  IMAD.X R2, RZ, RZ, UR8, P0 ;  /* 0x00000008ff027e24 */ /* 0x000fe200080e06ff */
[C---:B------:R-:W-:Y:S01]  /*12f0*/  LEA R20, P0, R21.reuse, UR10, 0x2 ;  /* 0x0000000a15147c11 */ /* 0x040fe2000f8010ff */
[----:B------:R-:W-:Y:S02]  /*1300*/  UISETP.GT.U32.AND.EX UP0, UPT, UR8, UR16, UPT, UP0 ;  /* 0x000000100800728c */ /* 0x000fe4000bf04100 */
[----:B------:R-:W-:Y:S01]  /*1310*/  IMAD.U32 R24, RZ, RZ, UR8 ;  /* 0x00000008ff187e24 */ /* 0x000fe2000f8e00ff */
[----:B------:R-:W-:Y:S01]  /*1320*/  UMOV UR6, UR7 ;  /* 0x0000000700067c82 */ /* 0x000fe20008000000 */
[----:B------:R-:W-:Y:S01]  /*1330*/  UMOV UR4, URZ ;  /* 0x000000ff00047c82 */ /* 0x000fe20008000000 */
[----:B0-----:R-:W-:Y:S02]  /*1340*/  LEA.HI.X R21, R21, UR9, R2, 0x2, P0 ;  /* 0x0000000915157c11 */ /* 0x001fe400080f1402 */
[----:B------:R-:W-:Y:S01]  /*1350*/  MOV R2, UR7 ;  /* 0x0000000700027c02 */ /* 0x000fe20008000f00 */
[----:B------:R-:W-:Y:S01]  /*1360*/  UMOV UR7, UR8 ;  /* 0x0000000800077c82 */ /* 0x000fe20008000000 */
[----:B------:R-:W-:Y:S05]  /*1370*/  BRA.U UP0, `(.L_x_221) ;  /* 0x0000000100bc7547 */ /* 0x000fea000b800000 */
[----:B------:R-:W0:Y:S01]  /*1380*/  LDCU.64 UR8, c[0x0][0x380] ;  /* 0x00007000ff0877ac */ /* 0x000e220008000a00 */
[----:B------:R-:W1:Y:S01]  /*1390*/  LDCU.64 UR12, c[0x0][0x3b8] ;  /* 0x00007700ff0c77ac */ /* 0x000e620008000a00 */
[----:B------:R-:W-:Y:S01]  /*13a0*/  NOP ;  /* 0x0000000000007918 */ /* 0x000fe20000000000 */
.L_x_222:
[----:B------:R-:W-:Y:S01]  /*13b0*/  SHF.L.U32 R5, R0, 0x2, RZ ;  /* 0x0000000200057819 */ /* 0x000fe200000006ff */
[----:B0-----:R-:W-:-:S03]  /*13c0*/  UMOV UR10, UR8 ;  /* 0x00000008000a7c82 */ /* 0x001fc60008000000 */
[----:B------:R-:W-:-:S04]  /*13d0*/  IADD3 R4, P0, PT, R5, R2, RZ ;  /* 0x0000000205047210 */ /* 0x000fc80007f1e0ff */
[----:B------:R-:W-:Y:S02]  /*13e0*/  IADD3.X R5, PT, PT, RZ, R24, RZ, P0, !PT ;  /* 0x00000018ff057210 */ /* 0x000fe400007fe4ff */
[----:B------:R-:W-:-:S04]  /*13f0*/  LEA R22, P0, R4, UR10, 0x2 ;  /* 0x0000000a04167c11 */ /* 0x000fc8000f8010ff */
[----:B------:R-:W-:-:S05]  /*1400*/  LEA.HI.X R23, R4, UR9, R5, 0x2, P0 ;  /* 0x0000000904177c11 */ /* 0x000fca00080f1405 */
[----:B------:R-:W2:Y:S04]  /*1410*/  LDG.E.128.CONSTANT R4, desc[UR14][R22.64] ;  /* 0x0000000e16047981 */ /* 0x000ea8000c1e9d00 */
[----:B------:R-:W3:Y:S04]  /*1420*/  LDG.E.128.CONSTANT R8, desc[UR14][R22.64+0x1000] ;  /* 0x0010000e16087981 */ /* 0x000ee8000c1e9d00 */
[----:B------:R-:W4:Y:S04]  /*1430*/  LDG.E.128.CONSTANT R12, desc[UR14][R22.64+0x2000] ;  /* 0x0020000e160c7981 */ /* 0x000f28000c1e9d00 */
[----:B------:R-:W5:Y:S01]  /*1440*/  LDG.E.128.CONSTANT R16, desc[UR14][R22.64+0x3000] ;  /* 0x0030000e16107981 */ /* 0x000f62000c1e9d00 */
[----:B------:R-:W-:-:S02]  /*1450*/  USHF.R.S32.HI UR18, URZ, 0x1f, UR5 ;  /* 0x0000001fff127899 */ /* 0x000fc40008011405 */
[----:B------:R-:W-:Y:S02]  /*1460*/  UIADD3 UR6, UP0, UPT, UR5, UR6, URZ ;  /* 0x0000000605067290 */ /* 0x000fe4000ff1e0ff */
[----:B------:R-:W-:Y:S02]  /*1470*/  USHF.L.U64.HI UR19, UR5, 0x2, UR18 ;  /* 0x0000000205137899 */ /* 0x000fe40008010212 */
[----:B------:R-:W-:Y:S01]  /*1480*/  UIADD3.X UR7, UPT, UPT, UR18, UR7, URZ, UP0, !UPT ;  /* 0x0000000712077290 */ /* 0x000fe200087fe4ff */
[----:B--2---:R-:W-:Y:S01]  /*1490*/  FADD R3, R4, R3 ;  /* 0x0000000304037221 */ /* 0x004fe20000000000 */
[----:B------:R-:W-:Y:S01]  /*14a0*/  FADD R4, R5, R6 ;  /* 0x0000000605047221 */ /* 0x000fe20000000000 */
[----:B------:R-:W-:Y:S02]  /*14b0*/  IMAD.U32 R5, RZ, RZ, UR5 ;  /* 0x00000005ff057e24 */ /* 0x000fe4000f8e00ff */
[----:B---3--:R-:W-:Y:S01]  /*14c0*/  FADD R9, R9, R10 ;  /* 0x0000000a09097221 */ /* 0x008fe20000000000 */
[----:B------:R-:W-:Y:S01]  /*14d0*/  FADD R3, R3, R4 ;  /* 0x0000000403037221 */ /* 0x000fe20000000000 */
[----:B-1----:R-:W-:Y:S01]  /*14e0*/  IADD3 R4, P1, PT, -R2, UR12, RZ ;  /* 0x0000000c02047c10 */ /* 0x002fe2000ff3e1ff */
[----:B------:R-:W-:Y:S01]  /*14f0*/  FADD R6, R7, R8 ;  /* 0x0000000807067221 */ /* 0x000fe20000000000 */
[----:B----4-:R-:W-:Y:S01]  /*1500*/  FADD R13, R13, R14 ;  /* 0x0000000e0d0d7221 */ /* 0x010fe20000000000 */
[----:B------:R-:W-:Y:S01]  /*1510*/  FADD R10, R11, R12 ;  /* 0x0000000c0b0a7221 */ /* 0x000fe20000000000 */
[----:B------:R-:W-:Y:S01]  /*1520*/  ISETP.GE.U32.AND P0, PT, R4, UR5, PT ;  /* 0x0000000504007c0c */ /* 0x000fe2000bf06070 */
[----:B------:R-:W-:Y:S01]  /*1530*/  FADD R6, R6, R9 ;  /* 0x0000000906067221 */ /* 0x000fe20000000000 */
[----:B------:R-:W-:Y:S01]  /*1540*/  IADD3.X R4, PT, PT, ~R24, UR13, RZ, P1, !PT ;  /* 0x0000000d18047c10 */ /* 0x000fe20008ffe5ff */
[----:B-----5:R-:W-:Y:S01]  /*1550*/  FADD R14, R15, R16 ;  /* 0x000000100f0e7221 */ /* 0x020fe20000000000 */
[----:B------:R-:W-:Y:S01]  /*1560*/  FADD R17, R17, R18 ;  /* 0x0000001211117221 */ /* 0x000fe20000000000 */
[----:B------:R-:W-:Y:S01]  /*1570*/  FADD R10, R10, R13 ;  /* 0x0000000d0a0a7221 */ /* 0x000fe20000000000 */
[----:B------:R-:W-:Y:S01]  /*1580*/  ISETP.GE.U32.AND.EX P0, PT, R4, UR18, PT, P0 ;  /* 0x0000001204007c0c */ /* 0x000fe2000bf06100 */
[----:B------:R-:W-:Y:S01]  /*1590*/  FADD R3, R3, R6 ;  /* 0x0000000603037221 */ /* 0x000fe20000000000 */
[----:B------:R-:W-:Y:S01]  /*15a0*/  FADD R17, R14, R17 ;  /* 0x000000110e117221 */ /* 0x000fe20000000000 */
[----:B------:R-:W-:-:S03]  /*15b0*/  LEA R20, P2, R5, R20, 0x2 ;  /* 0x0000001405147211 */ /* 0x000fc600078410ff */
[----:B------:R-:W-:Y:S01]  /*15c0*/  FADD R10, R10, R17 ;  /* 0x000000110a0a7221 */ /* 0x000fe20000000000 */
[----:B------:R-:W-:-:S03]  /*15d0*/  IADD3.X R21, PT, PT, R21, UR19, RZ, P2, !PT ;  /* 0x0000001315157c10 */ /* 0x000fc600097fe4ff */
[----:B------:R-:W-:-:S04]  /*15e0*/  FADD R3, R3, R10 ;  /* 0x0000000a03037221 */ /* 0x000fc80000000000 */
[----:B------:R-:W-:Y:S01]  /*15f0*/  FADD R3, R19, R3 ;  /* 0x0000000313037221 */ /* 0x000fe20000000000 */
[----:B------:R-:W-:Y:S06]  /*1600*/  @!P0 BRA `(.L_x_220) ;  /* 0x0000000800088947 */ /* 0x000fec0003800000 */
[----:B------:R-:W-:Y:S01]  /*1610*/  IADD3 R2, P0, PT, R2, UR5, RZ ;  /* 0x0000000502027c10 */ /* 0x000fe2000ff1e0ff */
[----:B------:R-:W-:-:S03]  /*1620*/  UIADD3 UR4, UPT, UPT, UR4, 0x1, URZ ;  /* 0x0000000104047890 */ /* 0x000fc6000fffe0ff */
[----:B------:R-:W-:Y:S02]  /*1630*/  IADD3.X R24, PT, PT, R24, UR18, RZ, P0, !PT ;  /* 0x0000001218187c10 */ /* 0x000fe400087fe4ff */
[----:B------:R-:W-:-:S04]  /*1640*/  ISETP.GT.U32.AND P0, PT, R2, UR11, PT ;  /* 0x0000000b02007c0c */ /* 0x000fc8000bf04070 */
[----:B------:R-:W-:-:S13]  /*1650*/  ISETP.GT.U32.AND.EX P0, PT, R24, UR16, PT, P0 ;  /* 0x0000001018007c0c */ /* 0x000fda000bf04100 */
[----:B------:R-:W-:Y:S05]  /*1660*/  @!P0 BRA `(.L_x_222) ;  /* 0xfffffffc00508947 */ /* 0x000fea000383ffff */
.L_x_221:
[----:B------:R-:W-:-:S04]  /*1670*/  ISETP.GE.U32.AND P0, PT, R2, UR12, PT ;  /* 0x0000000c02007c0c */ /* 0x000fc8000bf06070 */
[----:B------:R-:W-:-:S13]  /*1680*/  ISETP.GE.U32.AND.EX P0, PT, R24, UR13, PT, P0 ;  /* 0x0000000d18007c0c */ /* 0x000fda000bf06100 */
[----:B------:R-:W-:Y:S05]  /*1690*/  @P0 BRA `(.L_x_220) ;  /* 0x0000000400e40947 */ /* 0x000fea0003800000 */
[----:B------:R-:W-:Y:S01]  /*16a0*/  IADD3 R7, PT, PT, -R2, UR12, RZ ;  /* 0x0000000c02077c10 */ /* 0x000fe2000fffe1ff */
[----:B------:R-:W-:Y:S03]  /*16b0*/  BSSY.RECONVERGENT B1, `(.L_x_220) ;  /* 0x0000077000017945 */ /* 0x000fe60003800200 */
[----:B------:R-:W-:-:S13]  /*16c0*/  ISETP.GE.AND P0, PT, R0, R7, PT ;  /* 0x000000070000720c */ /* 0x000fda0003f06270 */
[----:B------:R-:W-:Y:S05]  /*16d0*/  @P0 BRA `(.L_x_223) ;  /* 0x0000000400d00947 */ /* 0x000fea0003800000 */
[----:B------:R-:W0:Y:S01]  /*16e0*/  LDC R5, c[0x0][0x3c0] ;  /* 0x0000f000ff057b82 */ /* 0x000e220000000800 */
[----:B------:R-:W-:Y:S01]  /*16f0*/  LOP3.LUT R2, RZ, R0, RZ, 0x33, !PT ;  /* 0x00000000ff027212 */ /* 0x000fe200078e33ff */
[----:B------:R-:W-:Y:S01]  /*1700*/  USHF.L.U32 UR8, UR17, 0xc, URZ ;  /* 0x0000000c11087899 */ /* 0x000fe200080006ff */
[----:B------:R-:W-:Y:S02]  /*1710*/  BSSY.RECONVERGENT B2, `(.L_x_224) ;  /* 0x0000019000027945 */ /* 0x000fe40003800200 */
[----:B------:R-:W-:-:S03]  /*1720*/  IADD3 R4, PT, PT, R2, UR12, RZ ;  /* 0x0000000c02047c10 */ /* 0x000fc6000fffe0ff */
[----:B------:R-:W-:Y:S02]  /*1730*/  MOV R9, UR8 ;  /* 0x0000000800097c02 */ /* 0x000fe40008000f00 */
[C---:B------:R-:W-:Y:S02]  /*1740*/  LOP3.LUT R6, R4.reuse, 0x300, RZ, 0xc0, !PT ;  /* 0x0000030004067812 */ /* 0x040fe400078ec0ff */
[----:B------:R-:W-:Y:S02]  /*1750*/  IADD3 R2, PT, PT, R4, -UR5, -R9 ;  /* 0x8000000504027c10 */ /* 0x000fe4000fffe809 */
[----:B------:R-:W-:Y:S02]  /*1760*/  ISETP.NE.AND P0, PT, R6, 0x300, PT ;  /* 0x000003000600780c */ /* 0x000fe40003f05270 */
[----:B------:R-:W-:Y:S01]  /*1770*/  LEA.HI R4, R4, 0x1, RZ, 0x18 ;  /* 0x0000000104047811 */ /* 0x000fe200078fc0ff */
[----:B0-----:R-:W-:-:S04]  /*1780*/  IMAD R5, R5, UR4, RZ ;  /* 0x0000000405057c24 */ /* 0x001fc8000f8e02ff */
[----:B------:R-:W-:-:S05]  /*1790*/  IMAD R2, R5, -0x1000, R2 ;  /* 0xfffff00005027824 */ /* 0x000fca00078e0202 */
[----:B------:R-:W-:Y:S01]  /*17a0*/  ISETP.GE.U32.AND P1, PT, R2, 0x300, PT ;  /* 0x000003000200780c */ /* 0x000fe20003f26070 */
[----:B------:R-:W-:Y:S01]  /*17b0*/  IMAD.MOV.U32 R2, RZ, RZ, R0 ;  /* 0x000000ffff027224 */ /* 0x000fe200078e0000 */
[----:B------:R-:W-:Y:S11]  /*17c0*/  @!P0 BRA `(.L_x_225) ;  /* 0x0000000000348947 */ /* 0x000ff60003800000 */
[----:B------:R-:W-:Y:S02]  /*17d0*/  LOP3.LUT R4, R4, 0x3, RZ, 0xc0, !PT ;  /* 0x0000000304047812 */ /* 0x000fe400078ec0ff */
[----:B------:R-:W-:Y:S02]  /*17e0*/  MOV R2, R0 ;  /* 0x0000000000027202 */ /* 0x000fe40000000f00 */
[----:B------:R-:W-:-:S07]  /*17f0*/  IADD3 R6, PT, PT, -R4, RZ, RZ ;  /* 0x000000ff04067210 */ /* 0x000fce0007ffe1ff */
.L_x_226:
        /* <DEDUP_REMOVED lines=8> */
[----:B--2---:R-:W-:-:S10]  /*1880*/  FADD R3, R4, R3 ;  /* 0x0000000304037221 */ /* 0x004fd40000000000 */
[----:B------:R-:W-:Y:S05]  /*1890*/  @P0 BRA `(.L_x_226) ;  /* 0xfffffffc00d80947 */ /* 0x000fea000383ffff */
.L_x_225:
[----:B------:R-:W-:Y:S05]  /*18a0*/  BSYNC.RECONVERGENT B2 ;  /* 0x0000000000027941 */ /* 0x000fea0003800200 */
.L_x_224:
[----:B------:R-:W-:Y:S05]  /*18b0*/  @!P1 BRA `(.L_x_223) ;  /* 0x0000000400589947 */ /* 0x000fea0003800000 */
[----:B------:R-:W-:Y:S01]  /*18c0*/  IADD3 R8, PT, PT, R7, -R2, RZ ;  /* 0x8000000207087210 */ /* 0x000fe20007ffe0ff */
[----:B------:R-:W-:Y:S01]  /*18d0*/  BSSY.RECONVERGENT B2, `(.L_x_227) ;  /* 0x000002f000027945 */ /* 0x000fe20003800200 */
[----:B------:R-:W-:Y:S02]  /*18e0*/  IADD3 R5, P0, PT, R2, UR6, RZ ;  /* 0x0000000602057c10 */ /* 0x000fe4000ff1e0ff */
[----:B------:R-:W-:-:S03]  /*18f0*/  ISETP.GT.AND P1, PT, R8, 0xc00, PT ;  /* 0x00000c000800780c */ /* 0x000fc60003f24270 */
[----:B------:R-:W-:Y:S01]  /*1900*/  IMAD.X R6, RZ, RZ, UR7, P0 ;  /* 0x00000007ff067e24 */ /* 0x000fe200080e06ff */
[----:B------:R-:W-:-:S04]  /*1910*/  LEA R4, P0, R5, UR10, 0x2 ;  /* 0x0000000a05047c11 */ /* 0x000fc8000f8010ff */
[----:B------:R-:W-:Y:S02]  /*1920*/  LEA.HI.X R5, R5, UR9, R6, 0x2, P0 ;  /* 0x0000000905057c11 */ /* 0x000fe400080f1406 */
[----:B------:R-:W-:-:S03]  /*1930*/  PLOP3.LUT P0, PT, PT, PT, PT, 0x80, 0x8 ;  /* 0x000000000008781c */ /* 0x000fc60003f0f070 */
[----:B------:R-:W-:Y:S10]  /*1940*/  @!P1 BRA `(.L_x_228) ;  /* 0x00000000009c9947 */ /* 0x000ff40003800000 */
[----:B------:R-:W-:Y:S02]  /*1950*/  PLOP3.LUT P0, PT, PT, PT, PT, 0x8, 0x80 ;  /* 0x000000000080781c */ /* 0x000fe40003f0e170 */
[----:B------:R-:W-:-:S11]  /*1960*/  IADD3 R9, PT, PT, R7, -0xc00, RZ ;  /* 0xfffff40007097810 */ /* 0x000fd60007ffe0ff */
.L_x_229:
[----:B------:R-:W2:Y:S04]  /*1970*/  LDG.E.CONSTANT R18, desc[UR14][R4.64] ;  /* 0x0000000e04127981 */ /* 0x000ea8000c1e9900 */
        /* <DEDUP_REMOVED lines=15> */
[----:B------:R-:W-:-:S04]  /*1a70*/  IADD3 R2, PT, PT, R2, 0x1000, RZ ;  /* 0x0000100002027810 */ /* 0x000fc80007ffe0ff */
[----:B------:R-:W-:Y:S02]  /*1a80*/  ISETP.GE.AND P1, PT, R2, R9, PT ;  /* 0x000000090200720c */ /* 0x000fe40003f26270 */
[----:B0-----:R-:W-:-:S05]  /*1a90*/  IADD3 R4, P2, PT, R4, 0x4000, RZ ;  /* 0x0000400004047810 */ /* 0x001fca0007f5e0ff */
[----:B------:R-:W-:Y:S02]  /*1aa0*/  IMAD.X R5, RZ, RZ, R5, P2 ;  /* 0x000000ffff057224 */ /* 0x000fe400010e0605 */
[----:B--2---:R-:W-:-:S04]  /*1ab0*/  FADD R18, R18, R3 ;  /* 0x0000000312127221 */ /* 0x004fc80000000000 */
        /* <DEDUP_REMOVED lines=16> */
.L_x_228:
[----:B------:R-:W-:Y:S05]  /*1bc0*/  BSYNC.RECONVERGENT B2 ;  /* 0x0000000000027941 */ /* 0x000fea0003800200 */
.L_x_227:
[----:B------:R-:W-:Y:S01]  /*1bd0*/  IADD3 R6, PT, PT, R7, -R2, RZ ;  /* 0x8000000207067210 */ /* 0x000fe20007ffe0ff */
[----:B------:R-:W-:Y:S03]  /*1be0*/  BSSY.RECONVERGENT B2, `(.L_x_230) ;  /* 0x0000019000027945 */ /* 0x000fe60003800200 */
[----:B------:R-:W-:-:S13]  /*1bf0*/  ISETP.GT.AND P1, PT, R6, 0x400, PT ;  /* 0x000004000600780c */ /* 0x000fda0003f24270 */
[----:B------:R-:W-:Y:S05]  /*1c00*/  @!P1 BRA `(.L_x_231) ;  /* 0x0000000000589947 */ /* 0x000fea0003800000 */
[----:B------:R-:W2:Y:S04]  /*1c10*/  LDG.E.CONSTANT R6, desc[UR14][R4.64] ;  /* 0x0000000e04067981 */ /* 0x000ea8000c1e9900 */
[----:B------:R-:W3:Y:S04]  /*1c20*/  LDG.E.CONSTANT R9, desc[UR14][R4.64+0x400] ;  /* 0x0004000e04097981 */ /* 0x000ee8000c1e9900 */
[----:B------:R-:W4:Y:S04]  /*1c30*/  LDG.E.CONSTANT R11, desc[UR14][R4.64+0x800] ;  /* 0x0008000e040b7981 */ /* 0x000f28000c1e9900 */
[----:B------:R-:W5:Y:S04]  /*1c40*/  LDG.E.CONSTANT R13, desc[UR14][R4.64+0xc00] ;  /* 0x000c000e040d7981 */ /* 0x000f68000c1e9900 */
[----:B------:R-:W5:Y:S04]  /*1c50*/  LDG.E.CONSTANT R15, desc[UR14][R4.64+0x1000] ;  /* 0x0010000e040f7981 */ /* 0x000f68000c1e9900 */
[----:B------:R-:W5:Y:S04]  /*1c60*/  LDG.E.CONSTANT R17, desc[UR14][R4.64+0x1400] ;  /* 0x0014000e04117981 */ /* 0x000f68000c1e9900 */
[----:B------:R-:W5:Y:S04]  /*1c70*/  LDG.E.CONSTANT R19, desc[UR14][R4.64+0x1800] ;  /* 0x0018000e04137981 */ /* 0x000f68000c1e9900 */
[----:B------:R0:W5:Y:S01]  /*1c80*/  LDG.E.CONSTANT R21, desc[UR14][R4.64+0x1c00] ;  /* 0x001c000e04157981 */ /* 0x000162000c1e9900 */
[----:B------:R-:W-:Y:S01]  /*1c90*/  IADD3 R8, P1, PT, R4, 0x2000, RZ ;  /* 0x0000200004087810 */ /* 0x000fe20007f3e0ff */
[----:B------:R-:W-:Y:S01]  /*1ca0*/  VIADD R2, R2, 0x800 ;  /* 0x0000080002027836 */ /* 0x000fe20000000000 */
[----:B------:R-:W-:-:S02]  /*1cb0*/  PLOP3.LUT P0, PT, PT, PT, PT, 0x8, 0x80 ;  /* 0x000000000080781c */ /* 0x000fc40003f0e170 */
[----:B0-----:R-:W-:Y:S01]  /*1cc0*/  MOV R4, R8 ;  /* 0x0000000800047202 */ /* 0x001fe20000000f00 */
[----:B--2---:R-:W-:-:S04]  /*1cd0*/  FADD R6, R3, R6 ;  /* 0x0000000603067221 */ /* 0x004fc80000000000 */
[----:B---3--:R-:W-:Y:S01]  /*1ce0*/  FADD R6, R6, R9 ;  /* 0x0000000906067221 */ /* 0x008fe20000000000 */
[----:B------:R-:W-:-:S03]  /*1cf0*/  IADD3.X R9, PT, PT, RZ, R5, RZ, P1, !PT ;  /* 0x00000005ff097210 */ /* 0x000fc60000ffe4ff */
[----:B----4-:R-:W-:Y:S01]  /*1d00*/  FADD R6, R6, R11 ;  /* 0x0000000b06067221 */ /* 0x010fe20000000000 */
[----:B------:R-:W-:-:S03]  /*1d10*/  MOV R5, R9 ;  /* 0x0000000900057202 */ /* 0x000fc60000000f00 */
[----:B-----5:R-:W-:-:S04]  /*1d20*/  FADD R6, R6, R13 ;  /* 0x0000000d06067221 */ /* 0x020fc80000000000 */
[----:B------:R-:W-:-:S04]  /*1d30*/  FADD R6, R6, R15 ;  /* 0x0000000f06067221 */ /* 0x000fc80000000000 */
[----:B------:R-:W-:-:S04]  /*1d40*/  FADD R6, R6, R17 ;  /* 0x0000001106067221 */ /* 0x000fc80000000000 */
[----:B------:R-:W-:-:S04]  /*1d50*/  FADD R6, R6, R19 ;  /* 0x0000001306067221 */ /* 0x000fc80000000000 */
[----:B------:R-:W-:-:S07]  /*1d60*/  FADD R3, R6, R21 ;  /* 0x0000001506037221 */ /* 0x000fce0000000000 */
.L_x_231:
[----:B------:R-:W-:Y:S05]  /*1d70*/  BSYNC.RECONVERGENT B2 ;  /* 0x0000000000027941 */ /* 0x000fea0003800200 */
.L_x_230:
[----:B------:R-:W-:-:S13]  /*1d80*/  ISETP.LT.OR P0, PT, R2, R7, P0 ;  /* 0x000000070200720c */ /* 0x000fda0000701670 */
[----:B------:R-:W-:Y:S05]  /*1d90*/  @!P0 BRA `(.L_x_223) ;  /* 0x0000000000208947 */ /* 0x000fea0003800000 */
[----:B------:R-:W2:Y:S04]  /*1da0*/  LDG.E.CONSTANT R2, desc[UR14][R4.64] ;  /* 0x0000000e04027981 */ /* 0x000ea8000c1e9900 */
[----:B------:R-:W3:Y:S04]  /*1db0*/  LDG.E.CONSTANT R7, desc[UR14][R4.64+0x400] ;  /* 0x0004000e04077981 */ /* 0x000ee8000c1e9900 */
[----:B------:R-:W4:Y:S04]  /*1dc0*/  LDG.E.CONSTANT R9, desc[UR14][R4.64+0x800] ;  /* 0x0008000e04097981 */ /* 0x000f28000c1e9900 */
[----:B------:R-:W5:Y:S01]  /*1dd0*/  LDG.E.CONSTANT R11, desc[UR14][R4.64+0xc00] ;  /* 0x000c000e040b7981 */ /* 0x000f62000c1e9900 */
[----:B--2---:R-:W-:-:S04]  /*1de0*/  FADD R2, R3, R2 ;  /* 0x0000000203027221 */ /* 0x004fc80000000000 */
[----:B---3--:R-:W-:-:S04]  /*1df0*/  FADD R2, R2, R7 ;  /* 0x0000000702027221 */ /* 0x008fc80000000000 */
[----:B----4-:R-:W-:-:S04]  /*1e00*/  FADD R2, R2, R9 ;  /* 0x0000000902027221 */ /* 0x010fc80000000000 */
[----:B-----5:R-:W-:-:S07]  /*1e10*/  FADD R3, R2, R11 ;  /* 0x0000000b02037221 */ /* 0x020fce0000000000 */
.L_x_223:
[----:B------:R-:W-:Y:S05]  /*1e20*/  BSYNC.RECONVERGENT B1 ;  /* 0x0000000000017941 */ /* 0x000fea0003800200 */
.L_x_220:
[----:B------:R-:W0:Y:S01]  /*1e30*/  SHFL.DOWN P0, R4, R3, 0x1, 0x1f ;  /* 0x08201f0003047f89 */ /* 0x000e220000000000 */
        /* <DEDUP_REMOVED lines=24> */
[----:B---3--:R-:W0:Y:S04]  /*1fc0*/  LDS R3, [UR4+0xc] ;  /* 0x00000c04ff037984 */ /* 0x008e280008000800 */
        /* <DEDUP_REMOVED lines=10> */
.L_x_204:
[----:B------:R-:W0:Y:S01]  /*2070*/  LDCU.64 UR12, c[0x0][0x3b8] ;  /* 0x00007700ff0c77ac */ /* 0x000e220008000a00 */
[----:B------:R-:W-:-:S04]  /*2080*/  USHF.L.U32 UR6, UR17, 0xc, URZ ;  /* 0x0000000c11067899 */ /* 0x000fc800080006ff */
        /* <DEDUP_REMOVED lines=10> */
[----:B0-----:R-:W-:Y:S02]  /*2130*/  ISETP.GE.AND P0, PT, R0, UR7, PT ;  /* 0x0000000700007c0c */ /* 0x001fe4000bf06270 */
[----:B------:R-:W-:-:S11]  /*2140*/  MOV R7, R0 ;  /* 0x0000000000077202 */ /* 0x000fd60000000f00 */
[----:B-1----:R-:W-:Y:S05]  /*2150*/  @P0 BRA `(.L_x_234) ;  /* 0x0000000000140947 */ /* 0x002fea0003800000 */
[----:B------:R-:W0:Y:S01]  /*2160*/  LDC.64 R2, c[0x0][0x380] ;  /* 0x0000e000ff027b82 */ /* 0x000e220000000a00 */
[----:B------:R-:W-:-:S04]  /*2170*/  VIADD R5, R0, UR6 ;  /* 0x0000000600057c36 */ /* 0x000fc80008000000 */
[----:B0-----:R-:W-:-:S05]  /*2180*/  IMAD.WIDE.U32 R2, R5, 0x4, R2 ;  /* 0x0000000405027825 */ /* 0x001fca00078e0002 */
[----:B------:R0:W5:Y:S01]  /*2190*/  LDG.E.CONSTANT R6, desc[UR14][R2.64] ;  /* 0x0000000e02067981 */ /* 0x000162000c1e9900 */
[----:B------:R-:W-:-:S07]  /*21a0*/  IADD3 R7, PT, PT, R0, 0x100, RZ ;  /* 0x0000010000077810 */ /* 0x000fce0007ffe0ff */
.L_x_234:
[----:B------:R-:W-:Y:S05]  /*21b0*/  BSYNC.RECONVERGENT B1 ;  /* 0x0000000000017941 */ /* 0x000fea0003800200 */
.L_x_233:
        /* <DEDUP_REMOVED lines=12> */
[----:B------:R-:W-:Y:S02]  /*2280*/  IADD3 R8, P1, PT, R7, UR6, RZ ;  /* 0x0000000607087c10 */ /* 0x000fe4000ff3e0ff */
[----:B------:R-:W-:Y:S02]  /*2290*/  LEA.HI R2, R2, 0x1, RZ, 0x18 ;  /* 0x0000000102027811 */ /* 0x000fe400078fc0ff */
[----:B------:R-:W-:Y:S02]  /*22a0*/  LEA R5, P2, R8, UR10, 0x2 ;  /* 0x0000000a08057c11 */ /* 0x000fe4000f8410ff */
[----:B------:R-:W-:Y:S02]  /*22b0*/  IADD3.X R3, PT, PT, RZ, RZ, RZ, P1, !PT ;  /* 0x000000ffff037210 */ /* 0x000fe40000ffe4ff */
[----:B------:R-:W-:-:S04]  /*22c0*/  LOP3.LUT R2, R2, 0x3, RZ, 0xc0, !PT ;  /* 0x0000000302027812 */ /* 0x000fc800078ec0ff */
[----:B------:R-:W-:Y:S02]  /*22d0*/  IADD3 R4, PT, PT, -R2, RZ, RZ ;  /* 0x000000ff02047210 */ /* 0x000fe40007ffe1ff */
[----:B0-----:R-:W-:-:S07]  /*22e0*/  LEA.HI.X R8, R8, UR4, R3, 0x2, P2 ;  /* 0x0000000408087c11 */ /* 0x001fce00090f1403 */
.L_x_239:
[----:B------:R-:W-:Y:S01]  /*22f0*/  MOV R3, R8 ;  /* 0x0000000800037202 */ /* 0x000fe20000000f00 */
[----:B------:R-:W-:-:S05]  /*2300*/  IMAD.MOV.U32 R2, RZ, RZ, R5 ;  /* 0x000000ffff027224 */ /* 0x000fca00078e0005 */
        /* <DEDUP_REMOVED lines=8> */
.L_x_238:
[----:B------:R-:W-:Y:S05]  /*2390*/  BSYNC.RECONVERGENT B2 ;  /* 0x0000000000027941 */ /* 0x000fea0003800200 */
.L_x_237:
[----:B------:R-:W-:Y:S05]  /*23a0*/  @!P0 BRA `(.L_x_236) ;  /* 0x0000000400bc8947 */ /* 0x000fea0003800000 */
[----:B------:R-:W-:Y:S01]  /*23b0*/  IADD3 R2, PT, PT, -R7, UR7, RZ ;  /* 0x0000000707027c10 */ /* 0x000fe2000fffe1ff */
[----:B------:R-:W-:Y:S01]  /*23c0*/  BSSY.RECONVERGENT B2, `(.L_x_240) ;  /* 0x000003d000027945 */ /* 0x000fe20003800200 */
[----:B------:R-:W-:Y:S02]  /*23d0*/  PLOP3.LUT P0, PT, PT, PT, PT, 0x80, 0x8 ;  /* 0x000000000008781c */ /* 0x000fe40003f0f070 */
[----:B------:R-:W-:-:S13]  /*23e0*/  ISETP.GT.AND P1, PT, R2, 0xc00, PT ;  /* 0x00000c000200780c */ /* 0x000fda0003f24270 */
[----:B------:R-:W-:Y:S05]  /*23f0*/  @!P1 BRA `(.L_x_241) ;  /* 0x0000000000e49947 */ /* 0x000fea0003800000 */
[----:B------:R-:W-:Y:S02]  /*2400*/  MOV R8, UR7 ;  /* 0x0000000700087c02 */ /* 0x000fe40008000f00 */
[----:B------:R-:W-:-:S03]  /*2410*/  PLOP3.LUT P0, PT, PT, PT, PT, 0x8, 0x80 ;  /* 0x000000000080781c */ /* 0x000fc60003f0e170 */
[----:B------:R-:W-:-:S10]  /*2420*/  VIADD R8, R8, 0xfffff400 ;  /* 0xfffff40008087836 */ /* 0x000fd40000000000 */
.L_x_242:
[----:B------:R-:W-:-:S04]  /*2430*/  IADD3 R2, P1, PT, R7, UR6, RZ ;  /* 0x0000000607027c10 */ /* 0x000fc8000ff3e0ff */
[----:B------:R-:W-:Y:S02]  /*2440*/  LEA.HI.X.SX32 R3, R7, RZ, 0x1, P1 ;  /* 0x000000ff07037211 */ /* 0x000fe400008f0eff */
[----:B------:R-:W-:-:S04]  /*2450*/  LEA R4, P1, R2, UR10, 0x2 ;  /* 0x0000000a02047c11 */ /* 0x000fc8000f8210ff */
[----:B------:R-:W-:Y:S02]  /*2460*/  LEA.HI.X R5, R2, UR5, R3, 0x2, P1 ;  /* 0x0000000502057c11 */ /* 0x000fe400088f1403 */
[----:B------:R-:W-:-:S03]  /*2470*/  IADD3 R2, PT, PT, R7, 0x400, RZ ;  /* 0x0000040007027810 */ /* 0x000fc60007ffe0ff */
        /* <DEDUP_REMOVED lines=49> */
.L_x_241:
[----:B------:R-:W-:Y:S05]  /*2790*/  BSYNC.RECONVERGENT B2 ;  /* 0x0000000000027941 */ /* 0x000fea0003800200 */
.L_x_240:
        /* <DEDUP_REMOVED lines=8> */
[----:B0-----:R-:W-:Y:S02]  /*2820*/  LEA.HI.X R3, R4, UR4, R3, 0x2, P0 ;  /* 0x0000000404037c11 */ /* 0x001fe400080f1403 */
        /* <DEDUP_REMOVED lines=13> */
[----:B------:R-:W-:Y:S01]  /*2900*/  PLOP3.LUT P0, PT, PT, PT, PT, 0x8, 0x80 ;  /* 0x000000000080781c */ /* 0x000fe20003f0e170 */
[----:B------:R-:W-:-:S02]  /*2910*/  VIADD R7, R7, 0x800 ;  /* 0x0000080007077836 */ /* 0x000fc40000000000 */
        /* <DEDUP_REMOVED lines=8> */
.L_x_244:
[----:B------:R-:W-:Y:S05]  /*29a0*/  BSYNC.RECONVERGENT B2 ;  /* 0x0000000000027941 */ /* 0x000fea0003800200 */
.L_x_243:
        /* <DEDUP_REMOVED lines=15> */
.L_x_236:
[----:B------:R-:W-:Y:S05]  /*2aa0*/  BSYNC.RECONVERGENT B1 ;  /* 0x0000000000017941 */ /* 0x000fea0003800200 */
.L_x_235:
        /* <DEDUP_REMOVED lines=27> */
[----:B--2---:R-:W0:Y:S04]  /*2c60*/  LDS R3, [UR4+0xc] ;  /* 0x00000c04ff037984 */ /* 0x004e280008000800 */
        /* <DEDUP_REMOVED lines=10> */
.L_x_245:
        /* <DEDUP_REMOVED lines=41> */
[----:B-1----:R-:W0:Y:S04]  /*2fa0*/  LDS R3, [UR4+0xc] ;  /* 0x00000c04ff037984 */ /* 0x002e280008000800 */
[----:B------:R-:W1:Y:S04]  /*2fb0*/  LDS.128 R4, [UR4+0x10] ;  /* 0x00001004ff047984 */ /* 0x000e680008000c00 */
[----:B------:R-:W2:Y:S01]  /*2fc0*/  LDS.64 R8, [UR4+0x20] ;  /* 0x00002004ff087984 */ /* 0x000ea20008000a00 */
        /* <DEDUP_REMOVED lines=12> */
.L_x_232:
[----:B------:R-:W0:Y:S01]  /*3090*/  S2R R0, SR_TID.X ;  /* 0x0000000000007919 */ /* 0x000e220000002100 */
[----:B------:R-:W1:Y:S01]  /*30a0*/  LDC.64 R2, c[0x0][0x380] ;  /* 0x0000e000ff027b82 */ /* 0x000e620000000a00 */
[----:B0-----:R-:W-:-:S05]  /*30b0*/  IADD3 R5, PT, PT, R0, UR6, RZ ;  /* 0x0000000600057c10 */ /* 0x001fca000fffe0ff */
[----:B-1----:R-:W-:-:S05]  /*30c0*/  IMAD.WIDE.U32 R2, R5, 0x4, R2 ;  /* 0x0000000405027825 */ /* 0x002fca00078e0002 */
        /* <DEDUP_REMOVED lines=16> */
[----:B------:R-:W-:-:S02]  /*31d0*/  USHF.R.S32.HI UR7, URZ, 0x1f, UR5 ;  /* 0x0000001fff077899 */ /* 0x000fc40008011405 */
[----:B------:R-:W-:-:S04]  /*31e0*/  UISETP.GE.U32.AND UP0, UPT, UR4, UR5, UPT ;  /* 0x000000050400728c */ /* 0x000fc8000bf06070 */
[----:B------:R-:W-:Y:S01]  /*31f0*/  UISETP.GE.U32.AND.EX UP0, UPT, UR8, UR7, UPT, UP0 ;  /* 0x000000070800728c */ /* 0x000fe2000bf06100 */
        /* <DEDUP_REMOVED lines=21> */
[----:B------:R-:W-:Y:S01]  /*3350*/  UIADD3.X UR21, UPT, UPT, UR13, -0x1, URZ, UP1, !UPT ;  /* 0xffffffff0d157890 */ /* 0x000fe20008ffe4ff */
[----:B------:R-:W-:Y:S01]  /*3360*/  LEA R0, P1, R3, UR10, 0x2 ;  /* 0x0000000a03007c11 */ /* 0x000fe2000f8210ff */
[----:B------:R-:W-:-:S02]  /*3370*/  UISETP.GT.U32.AND UP0, UPT, UR6, UR20, UPT ;  /* 0x000000140600728c */ /* 0x000fc4000bf04070 */
[----:B------:R-:W-:Y:S01]  /*3380*/  IMAD.X R4, RZ, RZ, UR7, P0 ;  /* 0x00000007ff047e24 */ /* 0x000fe200080e06ff */
[----:B------:R-:W-:Y:S01]  /*3390*/  UMOV UR4, URZ ;  /* 0x000000ff00047c82 */ /* 0x000fe20008000000 */
[----:B------:R-:W-:Y:S01]  /*33a0*/  UISETP.GT.U32.AND.EX UP0, UPT, UR7, UR21, UPT, UP0 ;  /* 0x000000150700728c */ /* 0x000fe2000bf04100 */
[----:B------:R-:W-:Y:S01]  /*33b0*/  UMOV UR8, UR6 ;  /* 0x0000000600087c82 */ /* 0x000fe20008000000 */
[----:B------:R-:W-:Y:S01]  /*33c0*/  UMOV UR9, UR7 ;  /* 0x0000000700097c82 */ /* 0x000fe20008000000 */
[----:B0-----:R-:W-:-:S06]  /*33d0*/  LEA.HI.X R3, R3, UR11, R4, 0x2, P1 ;  /* 0x0000000b03037c11 */ /* 0x001fcc00088f1404 */
[----:B------:R-:W-:Y:S05]  /*33e0*/  BRA.U UP0, `(.L_x_247) ;  /* 0x0000000100ec7547 */ /* 0x000fea000b800000 */
[----:B------:R-:W0:Y:S01]  /*33f0*/  LDCU.64 UR10, c[0x0][0x380] ;  /* 0x00007000ff0a77ac */ /* 0x000e220008000a00 */
[----:B------:R-:W1:Y:S01]  /*3400*/  LDCU.64 UR12, c[0x0][0x3b8] ;  /* 0x00007700ff0c77ac */ /* 0x000e620008000a00 */
[----:B------:R-:W-:Y:S01]  /*3410*/  NOP ;  /* 0x0000000000007918 */ /* 0x000fe20000000000 */
.L_x_248:
[----:B------:R-:W2:Y:S02]  /*3420*/  S2R R5, SR_TID.X ;  /* 0x0000000000057919 */ /* 0x000ea40000002100 */
[----:B--2---:R-:W-:-:S04]  /*3430*/  IADD3 R5, P0, PT, R5, UR6, RZ ;  /* 0x0000000605057c10 */ /* 0x004fc8000ff1e0ff */
[----:B------:R-:W-:Y:S02]  /*3440*/  IADD3.X R6, PT, PT, RZ, UR7, RZ, P0, !PT ;  /* 0x00000007ff067c10 */ /* 0x000fe400087fe4ff */
[----:B0-----:R-:W-:-:S04]  /*3450*/  LEA R4, P0, R5, UR10, 0x2 ;  /* 0x0000000a05047c11 */ /* 0x001fc8000f8010ff */
[----:B------:R-:W-:-:S05]  /*3460*/  LEA.HI.X R5, R5, UR11, R6, 0x2, P0 ;  /* 0x0000000b05057c11 */ /* 0x000fca00080f1406 */
        /* <DEDUP_REMOVED lines=16> */
[----:B-1----:R-:W-:-:S02]  /*3570*/  UIADD3 UR18, UP0, UPT, -UR6, UR12, URZ ;  /* 0x0000000c06127290 */ /* 0x002fc4000ff1e1ff */
[----:B------:R-:W-:Y:S02]  /*3580*/  USHF.R.S32.HI UR16, URZ, 0x1f, UR5 ;  /* 0x0000001fff107899 */ /* 0x000fe40008011405 */
[----:B------:R-:W-:Y:S02]  /*3590*/  UIADD3.X UR19, UPT, UPT, ~UR7, UR13, URZ, UP0, !UPT ;  /* 0x0000000d07137290 */ /* 0x000fe400087fe5ff */
[----:B------:R-:W-:Y:S02]  /*35a0*/  UISETP.GE.U32.AND UP0, UPT, UR18, UR5, UPT ;  /* 0x000000051200728c */ /* 0x000fe4000bf06070 */
[----:B------:R-:W-:Y:S02]  /*35b0*/  UIADD3 UR8, UP1, UPT, UR5, UR8, URZ ;  /* 0x0000000805087290 */ /* 0x000fe4000ff3e0ff */
[----:B0-----:R-:W-:Y:S01]  /*35c0*/  MOV R5, UR5 ;  /* 0x0000000500057c02 */ /* 0x001fe20008000f00 */
[----:B------:R-:W-:Y:S02]  /*35d0*/  UISETP.GE.U32.AND.EX UP0, UPT, UR19, UR16, UPT, UP0 ;  /* 0x000000101300728c */ /* 0x000fe4000bf06100 */
[----:B------:R-:W-:Y:S01]  /*35e0*/  MOV R4, UR16 ;  /* 0x0000001000047c02 */ /* 0x000fe20008000f00 */
[----:B------:R-:W-:Y:S01]  /*35f0*/  UIADD3.X UR9, UPT, UPT, UR16, UR9, URZ, UP1, !UPT ;  /* 0x0000000910097290 */ /* 0x000fe20008ffe4ff */
[----:B------:R-:W-:Y:S01]  /*3600*/  LEA R0, P0, R5, R0, 0x2 ;  /* 0x0000000005007211 */ /* 0x000fe200078010ff */
[----:B--2---:R-:W-:Y:S01]  /*3610*/  FADD R9, R9, R2 ;  /* 0x0000000209097221 */ /* 0x004fe20000000000 */
[----:B------:R-:W-:-:S05]  /*3620*/  IMAD.U32 R2, RZ, RZ, UR5 ;  /* 0x00000005ff027e24 */ /* 0x000fca000f8e00ff */
[----:B------:R-:W-:Y:S01]  /*3630*/  LEA.HI.X R3, R2, R3, R4, 0x2, P0 ;  /* 0x0000000302037211 */ /* 0x000fe200000f1404 */
        /* <DEDUP_REMOVED lines=15> */
[----:B------:R-:W-:Y:S06]  /*3730*/  BRA.U !UP0, `(.L_x_246) ;  /* 0x0000000908107547 */ /* 0x000fec000b800000 */
[----:B------:R-:W-:Y:S02]  /*3740*/  UIADD3 UR6, UP0, UPT, UR5, UR6, URZ ;  /* 0x0000000605067290 */ /* 0x000fe4000ff1e0ff */
[----:B------:R-:W-:Y:S02]  /*3750*/  UIADD3 UR4, UPT, UPT, UR4, 0x1, URZ ;  /* 0x0000000104047890 */ /* 0x000fe4000fffe0ff */
[----:B------:R-:W-:Y:S02]  /*3760*/  UIADD3.X UR7, UPT, UPT, UR16, UR7, URZ, UP0, !UPT ;  /* 0x0000000710077290 */ /* 0x000fe400087fe4ff */
[----:B------:R-:W-:-:S04]  /*3770*/  UISETP.GT.U32.AND UP0, UPT, UR6, UR20, UPT ;  /* 0x000000140600728c */ /* 0x000fc8000bf04070 */
[----:B------:R-:W-:-:S09]  /*3780*/  UISETP.GT.U32.AND.EX UP0, UPT, UR7, UR21, UPT, UP0 ;  /* 0x000000150700728c */ /* 0x000fd2000bf04100 */
[----:B------:R-:W-:Y:S05]  /*3790*/  BRA.U !UP0, `(.L_x_248) ;  /* 0xfffffffd08207547 */ /* 0x000fea000b83ffff */
.L_x_247:
[----:B------:R-:W-:-:S04]  /*37a0*/  UISETP.GE.U32.AND UP0, UPT, UR6, UR12, UPT ;  /* 0x0000000c0600728c */ /* 0x000fc8000bf06070 */
[----:B------:R-:W-:-:S09]  /*37b0*/  UISETP.GE.U32.AND.EX UP0, UPT, UR7, UR13, UPT, UP0 ;  /* 0x0000000d0700728c */ /* 0x000fd2000bf06100 */
[----:B------:R-:W-:Y:S05]  /*37c0*/  BRA.U UP0, `(.L_x_246) ;  /* 0x0000000500ec7547 */ /* 0x000fea000b800000 */
[----:B------:R-:W0:Y:S01]  /*37d0*/  S2R R8, SR_TID.X ;  /* 0x0000000000087919 */ /* 0x000e220000002100 */
[----:B------:R-:W-:Y:S01]  /*37e0*/  UIADD3 UR6, UPT, UPT, -UR6, UR12, URZ ;  /* 0x0000000c06067290 */ /* 0x000fe2000fffe1ff */
[----:B------:R-:W-:Y:S05]  /*37f0*/  BSSY.RECONVERGENT B1, `(.L_x_246) ;  /* 0x0000078000017945 */ /* 0x000fea0003800200 */
[----:B0-----:R-:W-:-:S13]  /*3800*/  ISETP.GE.AND P0, PT, R8, UR6, PT ;  /* 0x0000000608007c0c */ /* 0x001fda000bf06270 */
[----:B------:R-:W-:Y:S05]  /*3810*/  @P0 BRA `(.L_x_249) ;  /* 0x0000000400d40947 */ /* 0x000fea0003800000 */
[----:B------:R-:W0:Y:S01]  /*3820*/  LDC R6, c[0x0][0x3c0] ;  /* 0x0000f000ff067b82 */ /* 0x000e220000000800 */
[----:B------:R-:W-:Y:S01]  /*3830*/  USHF.L.U32 UR7, UR17, 0xc, URZ ;  /* 0x0000000c11077899 */ /* 0x000fe200080006ff */
[----:B------:R-:W-:Y:S01]  /*3840*/  LOP3.LUT R4, RZ, R8, RZ, 0x33, !PT ;  /* 0x00000008ff047212 */ /* 0x000fe200078e33ff */
[----:B------:R-:W-:Y:S03]  /*3850*/  BSSY.RECONVERGENT B2, `(.L_x_250) ;  /* 0x0000019000027945 */ /* 0x000fe60003800200 */
[----:B------:R-:W-:Y:S01]  /*3860*/  IADD3 R5, PT, PT, R4, UR12, RZ ;  /* 0x0000000c04057c10 */ /* 0x000fe2000fffe0ff */
[----:B------:R-:W-:-:S05]  /*3870*/  IMAD.U32 R4, RZ, RZ, UR7 ;  /* 0x00000007ff047e24 */ /* 0x000fca000f8e00ff */
[C---:B------:R-:W-:Y:S01]  /*3880*/  IADD3 R7, PT, PT, R5.reuse, -UR5, -R4 ;  /* 0x8000000505077c10 */ /* 0x040fe2000fffe804 */
[----:B0-----:R-:W-:Y:S01]  /*3890*/  IMAD R4, R6, UR4, RZ ;  /* 0x0000000406047c24 */ /* 0x001fe2000f8e02ff */
[C---:B------:R-:W-:Y:S02]  /*38a0*/  LOP3.LUT R6, R5.reuse, 0x300, RZ, 0xc0, !PT ;  /* 0x0000030005067812 */ /* 0x040fe400078ec0ff */
[----:B------:R-:W-:Y:S01]  /*38b0*/  LEA.HI R5, R5, 0x1, RZ, 0x18 ;  /* 0x0000000105057811 */ /* 0x000fe200078fc0ff */
[----:B------:R-:W-:Y:S01]  /*38c0*/  IMAD R4, R4, -0x1000, R7 ;  /* 0xfffff00004047824 */ /* 0x000fe200078e0207 */
[----:B------:R-:W-:Y:S02]  /*38d0*/  ISETP.NE.AND P0, PT, R6, 0x300, PT ;  /* 0x000003000600780c */ /* 0x000fe40003f05270 */
[----:B------:R-:W-:Y:S02]  /*38e0*/  MOV R6, R8 ;  /* 0x0000000800067202 */ /* 0x000fe40000000f00 */
[----:B------:R-:W-:-:S09]  /*38f0*/  ISETP.GE.U32.AND P1, PT, R4, 0x300, PT ;  /* 0x000003000400780c */ /* 0x000fd20003f26070 */
[----:B------:R-:W-:Y:S05]  /*3900*/  @!P0 BRA `(.L_x_251) ;  /* 0x0000000000348947 */ /* 0x000fea0003800000 */
[----:B------:R-:W-:Y:S02]  /*3910*/  LOP3.LUT R5, R5, 0x3, RZ, 0xc0, !PT ;  /* 0x0000000305057812 */ /* 0x000fe400078ec0ff */
[----:B------:R-:W-:-:S03]  /*3920*/  MOV R6, R8 ;  /* 0x0000000800067202 */ /* 0x000fc60000000f00 */
[----:B------:R-:W-:-:S07]  /*3930*/  IMAD.MOV R7, RZ, RZ, -R5 ;  /* 0x000000ffff077224 */ /* 0x000fce00078e0a05 */
.L_x_252:
[----:B------:R-:W-:Y:S02]  /*3940*/  MOV R5, R3 ;  /* 0x0000000300057202 */ /* 0x000fe40000000f00 */
[----:B------:R-:W-:-:S05]  /*3950*/  MOV R4, R0 ;  /* 0x0000000000047202 */ /* 0x000fca0000000f00 */
[----:B------:R-:W2:Y:S01]  /*3960*/  LDG.E.CONSTANT R5, desc[UR14][R4.64] ;  /* 0x0000000e04057981 */ /* 0x000ea2000c1e9900 */
[----:B------:R-:W-:Y:S01]  /*3970*/  VIADD R7, R7, 0x1 ;  /* 0x0000000107077836 */ /* 0x000fe20000000000 */
[----:B------:R-:W-:Y:S02]  /*3980*/  IADD3 R0, P2, PT, R0, 0x400, RZ ;  /* 0x0000040000007810 */ /* 0x000fe40007f5e0ff */
[----:B------:R-:W-:Y:S02]  /*3990*/  IADD3 R6, PT, PT, R6, 0x100, RZ ;  /* 0x0000010006067810 */ /* 0x000fe40007ffe0ff */
[----:B------:R-:W-:Y:S02]  /*39a0*/  ISETP.NE.AND P0, PT, R7, RZ, PT ;  /* 0x000000ff0700720c */ /* 0x000fe40003f05270 */
[----:B------:R-:W-:Y:S01]  /*39b0*/  IADD3.X R3, PT, PT, RZ, R3, RZ, P2, !PT ;  /* 0x00000003ff037210 */ /* 0x000fe200017fe4ff */
[----:B--2---:R-:W-:-:S10]  /*39c0*/  FADD R2, R5, R2 ;  /* 0x0000000205027221 */ /* 0x004fd40000000000 */
[----:B------:R-:W-:Y:S05]  /*39d0*/  @P0 BRA `(.L_x_252) ;  /* 0xfffffffc00d80947 */ /* 0x000fea000383ffff */
.L_x_251:
[----:B------:R-:W-:Y:S05]  /*39e0*/  BSYNC.RECONVERGENT B2 ;  /* 0x0000000000027941 */ /* 0x000fea0003800200 */
.L_x_250:
[----:B------:R-:W-:Y:S05]  /*39f0*/  @!P1 BRA `(.L_x_249) ;  /* 0x00000004005c9947 */ /* 0x000fea0003800000 */
[C---:B------:R-:W-:Y:S01]  /*3a00*/  IADD3 R5, PT, PT, -R6.reuse, UR6, RZ ;  /* 0x0000000606057c10 */ /* 0x040fe2000fffe1ff */
        /* <DEDUP_REMOVED lines=8> */
[----:B------:R-:W-:Y:S02]  /*3a90*/  MOV R7, UR6 ;  /* 0x0000000600077c02 */ /* 0x000fe40008000f00 */
[----:B------:R-:W-:Y:S02]  /*3aa0*/  PLOP3.LUT P0, PT, PT, PT, PT, 0x8, 0x80 ;  /* 0x000000000080781c */ /* 0x000fe40003f0e170 */
[----:B------:R-:W-:-:S11]  /*3ab0*/  IADD3 R7, PT, PT, R7, -0xc00, RZ ;  /* 0xfffff40007077810 */ /* 0x000fd60007ffe0ff */
.L_x_255:
        /* <DEDUP_REMOVED lines=16> */
[----:B------:R-:W-:-:S05]  /*3bc0*/  VIADD R6, R6, 0x1000 ;  /* 0x0000100006067836 */ /* 0x000fca0000000000 */
[----:B------:R-:W-:Y:S02]  /*3bd0*/  ISETP.GE.AND P1, PT, R6, R7, PT ;  /* 0x000000070600720c */ /* 0x000fe40003f26270 */
[----:B0-----:R-:W-:-:S04]  /*3be0*/  IADD3 R4, P2, PT, R4, 0x4000, RZ ;  /* 0x0000400004047810 */ /* 0x001fc80007f5e0ff */
[----:B------:R-:W-:Y:S01]  /*3bf0*/  IADD3.X R5, PT, PT, RZ, R5, RZ, P2, !PT ;  /* 0x00000005ff057210 */ /* 0x000fe200017fe4ff */
        /* <DEDUP_REMOVED lines=17> */
.L_x_254:
[----:B------:R-:W-:Y:S05]  /*3d10*/  BSYNC.RECONVERGENT B2 ;  /* 0x0000000000027941 */ /* 0x000fea0003800200 */
.L_x_253:
[----:B------:R-:W-:Y:S01]  /*3d20*/  IADD3 R0, PT, PT, -R6, UR6, RZ ;  /* 0x0000000606007c10 */ /* 0x000fe2000fffe1ff */
        /* <DEDUP_REMOVED lines=11> */
[----:B------:R-:W-:Y:S01]  /*3de0*/  PLOP3.LUT P0, PT, PT, PT, PT, 0x8, 0x80 ;  /* 0x000000000080781c */ /* 0x000fe20003f0e170 */
[----:B------:R-:W-:-:S02]  /*3df0*/  VIADD R6, R6, 0x800 ;  /* 0x0000080006067836 */ /* 0x000fc40000000000 */
[----:B--2---:R-:W-:-:S04]  /*3e00*/  FADD R3, R2, R3 ;  /* 0x0000000302037221 */ /* 0x004fc80000000000 */
[----:B---3--:R-:W-:Y:S01]  /*3e10*/  FADD R0, R3, R0 ;  /* 0x0000000003007221 */ /* 0x008fe20000000000 */
[----:B------:R-:W-:-:S03]  /*3e20*/  IADD3 R3, P1, PT, R4, 0x2000, RZ ;  /* 0x0000200004037810 */ /* 0x000fc60007f3e0ff */
[----:B----4-:R-:W-:Y:S01]  /*3e30*/  FADD R0, R0, R7 ;  /* 0x0000000700007221 */ /* 0x010fe20000000000 */
[----:B------:R-:W-:Y:S02]  /*3e40*/  IADD3.X R8, PT, PT, RZ, R5, RZ, P1, !PT ;  /* 0x00000005ff087210 */ /* 0x000fe40000ffe4ff */
[----:B0-----:R-:W-:Y:S01]  /*3e50*/  MOV R4, R3 ;  /* 0x0000000300047202 */ /* 0x001fe20000000f00 */
[----:B-----5:R-:W-:Y:S01]  /*3e60*/  FADD R0, R0, R9 ;  /* 0x0000000900007221 */ /* 0x020fe20000000000 */
[----:B------:R-:W-:-:S03]  /*3e70*/  MOV R5, R8 ;  /* 0x0000000800057202 */ /* 0x000fc60000000f00 */
[----:B------:R-:W-:-:S04]  /*3e80*/  FADD R0, R0, R11 ;  /* 0x0000000b00007221 */ /* 0x000fc80000000000 */
[----:B------:R-:W-:-:S04]  /*3e90*/  FADD R0, R0, R13 ;  /* 0x0000000d00007221 */ /* 0x000fc80000000000 */
[----:B------:R-:W-:-:S04]  /*3ea0*/  FADD R0, R0, R15 ;  /* 0x0000000f00007221 */ /* 0x000fc80000000000 */
[----:B------:R-:W-:-:S07]  /*3eb0*/  FADD R2, R0, R17 ;  /* 0x0000001100027221 */ /* 0x000fce0000000000 */
.L_x_257:
[----:B------:R-:W-:Y:S05]  /*3ec0*/  BSYNC.RECONVERGENT B2 ;  /* 0x0000000000027941 */ /* 0x000fea0003800200 */
.L_x_256:
[----:B------:R-:W-:-:S13]  /*3ed0*/  ISETP.LT.OR P0, PT, R6, UR6, P0 ;  /* 0x0000000606007c0c */ /* 0x000fda0008701670 */
        /* <DEDUP_REMOVED lines=9> */
.L_x_249:
[----:B------:R-:W-:Y:S05]  /*3f70*/  BSYNC.RECONVERGENT B1 ;  /* 0x0000000000017941 */ /* 0x000fea0003800200 */
.L_x_246:
[----:B------:R-:W0:Y:S01]  /*3f80*/  SHFL.DOWN P0, R3, R2, 0x1, 0x1f ;  /* 0x08201f0002037f89 */ /* 0x000e220000000000 */
[----:B------:R-:W1:Y:S01]  /*3f90*/  S2R R6, SR_LANEID ;  /* 0x0000000000067919 */ /* 0x000e620000000000 */
[----:B------:R-:W2:Y:S01]  /*3fa0*/  S2R R8, SR_TID.X ;  /* 0x0000000000087919 */ /* 0x000ea20000002100 */
[----:B0-----:R-:W-:-:S05]  /*3fb0*/  @P0 FADD R3, R3, R2 ;  /* 0x0000000203030221 */ /* 0x001fca0000000000 */
[----:B------:R-:W0:Y:S01]  /*3fc0*/  SHFL.DOWN P0, R0, R3, 0x2, 0x1f ;  /* 0x08401f0003007f89 */ /* 0x000e220000000000 */
[----:B-1----:R-:W-:-:S13]  /*3fd0*/  ISETP.NE.AND P1, PT, R6, RZ, PT ;  /* 0x000000ff0600720c */ /* 0x002fda0003f25270 */
[----:B------:R-:W1:Y:S01]  /*3fe0*/  @!P1 S2R R7, SR_CgaCtaId ;  /* 0x0000000000079919 */ /* 0x000e620000008800 */
[----:B------:R-:W-:Y:S01]  /*3ff0*/  @!P1 MOV R6, 0x400 ;  /* 0x0000040000069802 */ /* 0x000fe20000000f00 */
[----:B0-----:R-:W-:Y:S01]  /*4000*/  @P0 FADD R0, R3, R0 ;  /* 0x0000000003000221 */ /* 0x001fe20000000000 */
[----:B--2---:R-:W-:-:S04]  /*4010*/  @!P1 SHF.R.U32.HI R3, RZ, 0x3, R8 ;  /* 0x00000003ff039819 */ /* 0x004fc80000011608 */
        /* <DEDUP_REMOVED lines=26> */
.L_x_219:
[----:B------:R-:W-:Y:S05]  /*41c0*/  BSYNC.RECONVERGENT B0 ;  /* 0x0000000000007941 */ /* 0x000fea0003800200 */
.L_x_203:
[----:B------:R-:W-:Y:S05]  /*41d0*/  @P0 EXIT ;  /* 0x000000000000094d */ /* 0x000fea0003800000 */
[----:B------:R-:W5:Y:S02]  /*41e0*/  LDCU.64 UR4, c[0x0][0x388] ;  /* 0x00007100ff0477ac */ /* 0x000f640008000a00 */
[----:B-----5:R-:W-:-:S06]  /*41f0*/  UIMAD.WIDE.U32 UR4, UR17, 0x4, UR4 ;  /* 0x00000004110478a5 */ /* 0x020fcc000f8e0004 */
[----:B------:R-:W-:Y:S02]  /*4200*/  MOV R4, UR4 ;  /* 0x0000000400047c02 */ /* 0x000fe40008000f00 */
[----:B------:R-:W-:-:S05]  /*4210*/  MOV R5, UR5 ;  /* 0x0000000500057c02 */ /* 0x000fca0008000f00 */
[----:B------:R-:W-:Y:S01]  /*4220*/  STG.E desc[UR14][R4.64], R2 ;  /* 0x0000000204007986 */ /* 0x000fe2000c10190e */
[----:B------:R-:W-:Y:S05]  /*4230*/  EXIT ;  /* 0x000000000000794d */ /* 0x000fea0003800000 */
.L_x_258:
        /* <DEDUP_REMOVED lines=12> */
.L_x_529:


//--------------------- .text._ZN3cub18CUB_300001_SM_10006detail6reduce28DeviceReduceSingleTileKernelINS2_10policy_hubIfyN4cuda3std3__44plusIvEEE10Policy1000EPfSC_yS9_ffNS7_10__identityEEEvT0_T1_T2_T3_T4_T6_ --------------------------
	.section	.text._ZN3cub18CUB_300001_SM_10006detail6reduce28DeviceReduceSingleTileKernelINS2_10policy_hubIfyN4cuda3std3__44plusIvEEE10Policy1000EPfSC_yS9_ffNS7_10__identityEEEvT0_T1_T2_T3_T4_T6_,"ax",@progbits
	.align	128
        .global         _ZN3cub18CUB_300001_SM_10006detail6reduce28DeviceReduceSingleTileKernelINS2_10policy_hubIfyN4cuda3std3__44plusIvEEE10Policy1000EPfSC_yS9_ffNS7_10__identityEEEvT0_T1_T2_T3_T4_T6_
        .type           _ZN3cub18CUB_300001_SM_10006detail6reduce28DeviceReduceSingleTileKernelINS2_10policy_hubIfyN4cuda3std3__44plusIvEEE10Policy1000EPfSC_yS9_ffNS7_10__identityEEEvT0_T1_T2_T3_T4_T6_,@function
        .size           _ZN3cub18CUB_300001_SM_10006detail6reduce28DeviceReduceSingleTileKernelINS2_10policy_hubIfyN4cuda3std3__44plusIvEEE10Policy1000EPfSC_yS9_ffNS7_10__identityEEEvT0_T1_T2_T3_T4_T6_,(.L_x_530 - _ZN3cub18CUB_300001_SM_10006detail6reduce28DeviceReduceSingleTileKernelINS2_10policy_hubIfyN4cuda3std3__44plusIvEEE10Policy1000EPfSC_yS9_ffNS7_10__identityEEEvT0_T1_T2_T3_T4_T6_)
        .other          _ZN3cub18CUB_300001_SM_10006detail6reduce28DeviceReduceSingleTileKernelINS2_10policy_hubIfyN4cuda3std3__44plusIvEEE10Policy1000EPfSC_yS9_ffNS7_10__identityEEEvT0_T1_T2_T3_T4_T6_,@"STO_CUDA_ENTRY STV_DEFAULT"
_ZN3cub18CUB_300001_SM_10006detail6reduce28DeviceReduceSingleTileKernelINS2_10policy_hubIfyN4cuda3std3__44plusIvEEE10Policy1000EPfSC_yS9_ffNS7_10__identityEEEvT0_T1_T2_T3_T4_T6_:
.text._ZN3cub18CUB_300001_SM_10006detail6reduce28DeviceReduceSingleTileKernelINS2_10policy_hubIfyN4cuda3std3__44plusIvEEE10Policy1000EPfSC_yS9_ffNS7_10__identityEEEvT0_T1_T2_T3_T4_T6_:
[----:B------:R-:W-:Y:S01]  /*0000*/  LDC R1, c[0x0][0x37c] ;  /* 0x0000df00ff017b82 */ /* 0x000fe20000000800 */
[----:B------:R-:W0:Y:S01]  /*0010*/  LDCU.64 UR4, c[0x0][0x390] ;  /* 0x00007200ff0477ac */ /* 0x000e220008000a00 */
[----:B------:R-:W1:Y:S01]  /*0020*/  LDCU.64 UR6, c[0x0][0x358] ;  /* 0x00006b00ff0677ac */ /* 0x000e620008000a00 */
[----:B0-----:R-:W-:Y:S02]  /*0030*/  MOV R20, UR4 ;  /* 0x0000000400147c02 */ /* 0x001fe40008000f00 */
[----:B------:R-:W-:Y:S02]  /*0040*/  MOV R23, UR5 ;  /* 0x0000000500177c02 */ /* 0x000fe40008000f00 */
[----:B------:R-:W-:-:S04]  /*0050*/  ISETP.NE.U32.AND P0, PT, R20, RZ, PT ;  /* 0x000000ff1400720c */ /* 0x000fc80003f05070 */
[----:B------:R-:W-:-:S13]  /*0060*/  ISETP.NE.AND.EX P0, PT, R23, RZ, PT, P0 ;  /* 0x000000ff1700720c */ /* 0x000fda0003f05300 */
        /* <DEDUP_REMOVED lines=8> */
.L_x_259:
[----:B------:R-:W0:Y:S01]  /*00f0*/  LDCU UR4, c[0x0][0x380] ;  /* 0x00007000ff0477ac */ /* 0x000e220008000800 */
[----:B------:R-:W-:Y:S01]  /*0100*/  BSSY.RECONVERGENT B0, `(.L_x_260) ;  /* 0x00003a3000007945 */ /* 0x000fe20003800200 */
[----:B0-----:R-:W-:-:S09]  /*0110*/  ULOP3.LUT UP0, URZ, UR4, 0xf, URZ, 0xc0, !UPT ;  /* 0x0000000f04ff7892 */ /* 0x001fd2000f80c0ff */
[----:B------:R-:W-:Y:S05]  /*0120*/  BRA.U UP0, `(.L_x_261) ;  /* 0x0000001d00147547 */ /* 0x000fea000b800000 */
[----:B------:R-:W-:-:S04]  /*0130*/  ISETP.GT.U32.AND P0, PT, R20, 0xfff, PT ;  /* 0x00000fff1400780c */ /* 0x000fc80003f04070 */
[----:B------:R-:W-:-:S13]  /*0140*/  ISETP.GT.U32.AND.EX P0, PT, R23, RZ, PT, P0 ;  /* 0x000000ff1700720c */ /* 0x000fda0003f04100 */
        /* <DEDUP_REMOVED lines=11> */
.L_x_264:
[----:B------:R-:W-:Y:S05]  /*0200*/  BSYNC.RECONVERGENT B1 ;  /* 0x0000000000017941 */ /* 0x000fea0003800200 */
.L_x_263:
        /* <DEDUP_REMOVED lines=14> */
[----:B0-----:R-:W-:-:S04]  /*02f0*/  IMAD.WIDE.U32 R2, R11, 0x4, R2 ;  /* 0x000000040b027825 */ /* 0x001fc800078e0002 */
[----:B------:R-:W-:-:S07]  /*0300*/  IMAD.MOV.U32 R4, RZ, RZ, R2 ;  /* 0x000000ffff047224 */ /* 0x000fce00078e0002 */
.L_x_269:
[----:B------:R-:W-:-:S06]  /*0310*/  MOV R2, R4 ;  /* 0x0000000400027202 */ /* 0x000fcc0000000f00 */
[----:B------:R0:W2:Y:S01]  /*0320*/  LDG.E.CONSTANT R2, desc[UR6][R2.64] ;  /* 0x0000000602027981 */ /* 0x0000a2000c1e9900 */
[----:B------:R-:W-:Y:S02]  /*0330*/  IADD3 R0, PT, PT, R0, 0x1, RZ ;  /* 0x0000000100007810 */ /* 0x000fe40007ffe0ff */
[----:B------:R-:W-:Y:S02]  /*0340*/  IADD3 R4, P2, PT, R4, 0x400, RZ ;  /* 0x0000040004047810 */ /* 0x000fe40007f5e0ff */
[----:B------:R-:W-:Y:S02]  /*0350*/  ISETP.NE.AND P0, PT, R0, RZ, PT ;  /* 0x000000ff0000720c */ /* 0x000fe40003f05270 */
[----:B------:R-:W-:Y:S02]  /*0360*/  IADD3 R11, PT, PT, R11, 0x100, RZ ;  /* 0x000001000b0b7810 */ /* 0x000fe40007ffe0ff */
[----:B0-----:R-:W-:Y:S01]  /*0370*/  IADD3.X R3, PT, PT, RZ, R3, RZ, P2, !PT ;  /* 0x00000003ff037210 */ /* 0x001fe200017fe4ff */
[----:B--2--5:R-:W-:-:S08]  /*0380*/  FADD R17, R2, R17 ;  /* 0x0000001102117221 */ /* 0x024fd00000000000 */
[----:B------:R-:W-:Y:S05]  /*0390*/  @P0 BRA `(.L_x_269) ;  /* 0xfffffffc00dc0947 */ /* 0x000fea000383ffff */
.L_x_268:
[----:B------:R-:W-:Y:S05]  /*03a0*/  BSYNC.RECONVERGENT B2 ;  /* 0x0000000000027941 */ /* 0x000fea0003800200 */
.L_x_267:
[----:B------:R-:W-:Y:S05]  /*03b0*/  @!P1 BRA `(.L_x_266) ;  /* 0x0000000400689947 */ /* 0x000fea0003800000 */
[----:B------:R-:W-:Y:S01]  /*03c0*/  IADD3 R0, PT, PT, -R11, R20, RZ ;  /* 0x000000140b007210 */ /* 0x000fe20007ffe1ff */
[----:B------:R-:W-:Y:S01]  /*03d0*/  BSSY.RECONVERGENT B2, `(.L_x_270) ;  /* 0x0000031000027945 */ /* 0x000fe20003800200 */
[----:B------:R-:W-:Y:S02]  /*03e0*/  PLOP3.LUT P0, PT, PT, PT, PT, 0x80, 0x8 ;  /* 0x000000000008781c */ /* 0x000fe40003f0f070 */
[----:B------:R-:W-:-:S13]  /*03f0*/  ISETP.GT.AND P1, PT, R0, 0xc00, PT ;  /* 0x00000c000000780c */ /* 0x000fda0003f24270 */
[----:B------:R-:W-:Y:S05]  /*0400*/  @!P1 BRA `(.L_x_271) ;  /* 0x0000000000b49947 */ /* 0x000fea0003800000 */
[----:B------:R-:W-:Y:S01]  /*0410*/  PLOP3.LUT P0, PT, PT, PT, PT, 0x8, 0x80 ;  /* 0x000000000080781c */ /* 0x000fe20003f0e170 */
[----:B------:R-:W-:-:S12]  /*0420*/  VIADD R0, R20, 0xfffff400 ;  /* 0xfffff40014007836 */ /* 0x000fd80000000000 */
.L_x_272:
        /* <DEDUP_REMOVED lines=43> */
.L_x_271:
[----:B------:R-:W-:Y:S05]  /*06e0*/  BSYNC.RECONVERGENT B2 ;  /* 0x0000000000027941 */ /* 0x000fea0003800200 */
.L_x_270:
        /* <DEDUP_REMOVED lines=26> */
.L_x_274:
[----:B------:R-:W-:Y:S05]  /*0890*/  BSYNC.RECONVERGENT B2 ;  /* 0x0000000000027941 */ /* 0x000fea0003800200 */
.L_x_273:
        /* <DEDUP_REMOVED lines=12> */
.L_x_266:
[----:B------:R-:W-:Y:S05]  /*0960*/  BSYNC.RECONVERGENT B1 ;  /* 0x0000000000017941 */ /* 0x000fea0003800200 */
.L_x_265:
[----:B------:R-:W-:-:S04]  /*0970*/  ISETP.GE.U32.AND P0, PT, R20, 0x100, PT ;  /* 0x000001001400780c */ /* 0x000fc80003f06070 */
[----:B------:R-:W-:-:S13]  /*0980*/  ISETP.GE.U32.AND.EX P0, PT, R23, RZ, PT, P0 ;  /* 0x000000ff1700720c */ /* 0x000fda0003f06100 */
[----:B------:R-:W-:Y:S05]  /*0990*/  @!P0 BRA `(.L_x_275) ;  /* 0x0000000000908947 */ /* 0x000fea0003800000 */
[----:B-----5:R-:W1:Y:S01]  /*09a0*/  SHFL.DOWN P0, R0, R17, 0x1, 0x1f ;  /* 0x08201f0011007f89 */ /* 0x020e620000000000 */
[----:B------:R-:W-:Y:S01]  /*09b0*/  ISETP.NE.AND P4, PT, R9, RZ, PT ;  /* 0x000000ff0900720c */ /* 0x000fe20003f85270 */
[----:B0-----:R-:W0:Y:S01]  /*09c0*/  S2R R2, SR_LANEID ;  /* 0x0000000000027919 */ /* 0x001e220000000000 */
[----:B-1----:R-:W-:-:S05]  /*09d0*/  @P0 FADD R0, R0, R17 ;  /* 0x0000001100000221 */ /* 0x002fca0000000000 */
[----:B------:R-:W1:Y:S01]  /*09e0*/  SHFL.DOWN P0, R3, R0, 0x2, 0x1f ;  /* 0x08401f0000037f89 */ /* 0x000e620000000000 */
[----:B0-----:R-:W-:-:S13]  /*09f0*/  ISETP.NE.AND P1, PT, R2, RZ, PT ;  /* 0x000000ff0200720c */ /* 0x001fda0003f25270 */
[----:B------:R-:W0:Y:S01]  /*0a00*/  @!P1 S2R R7, SR_CgaCtaId ;  /* 0x0000000000079919 */ /* 0x000e220000008800 */
[----:B------:R-:W-:Y:S01]  /*0a10*/  @!P1 MOV R6, 0x400 ;  /* 0x0000040000069802 */ /* 0x000fe20000000f00 */
[----:B-1----:R-:W-:Y:S01]  /*0a20*/  @P0 FADD R3, R0, R3 ;  /* 0x0000000300030221 */ /* 0x002fe20000000000 */
[----:B------:R-:W-:-:S04]  /*0a30*/  @!P1 SHF.R.U32.HI R0, RZ, 0x3, R9 ;  /* 0x00000003ff009819 */ /* 0x000fc80000011609 */
[----:B------:R-:W1:Y:S01]  /*0a40*/  SHFL.DOWN P0, R4, R3, 0x4, 0x1f ;  /* 0x08801f0003047f89 */ /* 0x000e620000000000 */
[----:B------:R-:W-:Y:S02]  /*0a50*/  @!P1 LOP3.LUT R0, R0, 0x7c, RZ, 0xc0, !PT ;  /* 0x0000007c00009812 */ /* 0x000fe400078ec0ff */
[----:B0-----:R-:W-:Y:S01]  /*0a60*/  @!P1 LEA R7, R7, R6, 0x18 ;  /* 0x0000000607079211 */ /* 0x001fe200078ec0ff */
[----:B-1----:R-:W-:-:S03]  /*0a70*/  @P0 FADD R4, R3, R4 ;  /* 0x0000000403040221 */ /* 0x002fc60000000000 */
[----:B------:R-:W-:Y:S02]  /*0a80*/  @!P1 IADD3 R7, PT, PT, R0, R7, RZ ;  /* 0x0000000700079210 */ /* 0x000fe40007ffe0ff */
[----:B------:R-:W0:Y:S02]  /*0a90*/  SHFL.DOWN P0, R5, R4, 0x8, 0x1f ;  /* 0x09001f0004057f89 */ /* 0x000e240000000000 */
[----:B0-----:R-:W-:-:S05]  /*0aa0*/  @P0 FADD R5, R4, R5 ;  /* 0x0000000504050221 */ /* 0x001fca0000000000 */
[----:B------:R-:W0:Y:S02]  /*0ab0*/  SHFL.DOWN P0, R2, R5, 0x10, 0x1f ;  /* 0x0a001f0005027f89 */ /* 0x000e240000000000 */
[----:B0-----:R-:W-:-:S05]  /*0ac0*/  @P0 FADD R2, R5, R2 ;  /* 0x0000000205020221 */ /* 0x001fca0000000000 */
[----:B------:R0:W-:Y:S01]  /*0ad0*/  @!P1 STS [R7+0x8], R2 ;  /* 0x0000080207009388 */ /* 0x0001e20000000800 */
[----:B------:R-:W-:Y:S06]  /*0ae0*/  BAR.SYNC.DEFER_BLOCKING 0x0 ;  /* 0x0000000000007b1d */ /* 0x000fec0000010000 */
        /* <DEDUP_REMOVED lines=15> */
.L_x_275:
[C---:B------:R-:W-:Y:S01]  /*0be0*/  LOP3.LUT R0, R9.reuse, 0x3e0, RZ, 0xc0, !PT ;  /* 0x000003e009007812 */ /* 0x040fe200078ec0ff */
[----:B0-----:R-:W0:Y:S01]  /*0bf0*/  S2R R2, SR_LANEID ;  /* 0x0000000000027919 */ /* 0x001e220000000000 */
[----:B------:R-:W-:Y:S02]  /*0c00*/  ISETP.NE.AND P4, PT, R9, RZ, PT ;  /* 0x000000ff0900720c */ /* 0x000fe40003f85270 */
[----:B------:R-:W-:Y:S02]  /*0c10*/  IADD3 R3, PT, PT, R0, 0x20, RZ ;  /* 0x0000002000037810 */ /* 0x000fe40007ffe0ff */
[----:B------:R-:W-:Y:S02]  /*0c20*/  LOP3.LUT R5, RZ, R0, RZ, 0x33, !PT ;  /* 0x00000000ff057212 */ /* 0x000fe400078e33ff */
[-C--:B------:R-:W-:Y:S02]  /*0c30*/  ISETP.GT.U32.AND P0, PT, R3, R20.reuse, PT ;  /* 0x000000140300720c */ /* 0x080fe40003f04070 */
        /* <DEDUP_REMOVED lines=18> */
[----:B0-----:R-:W-:-:S05]  /*0d60*/  @P0 FADD R2, R7, R2 ;  /* 0x0000000207020221 */ /* 0x001fca0000000000 */
[----:B------:R4:W-:Y:S01]  /*0d70*/  @!P1 STS [R3+0x8], R2 ;  /* 0x0000080203009388 */ /* 0x0009e20000000800 */
[----:B------:R-:W-:Y:S06]  /*0d80*/  BAR.SYNC.DEFER_BLOCKING 0x0 ;  /* 0x0000000000007b1d */ /* 0x000fec0000010000 */
[----:B------:R-:W-:Y:S05]  /*0d90*/  @P4 BRA `(.L_x_276) ;  /* 0x0000002c00644947 */ /* 0x000fea0003800000 */
[----:B------:R-:W0:Y:S01]  /*0da0*/  S2UR UR5, SR_CgaCtaId ;  /* 0x00000000000579c3 */ /* 0x000e220000008800 */
[----:B------:R-:W-:Y:S01]  /*0db0*/  UMOV UR4, 0x400 ;  /* 0x0000040000047882 */ /* 0x000fe20000000000 */
[C---:B------:R-:W-:Y:S02]  /*0dc0*/  ISETP.GT.U32.AND P3, PT, R20.reuse, 0x20, PT ;  /* 0x000000201400780c */ /* 0x040fe40003f64070 */
[C---:B------:R-:W-:Y:S02]  /*0dd0*/  ISETP.GT.U32.AND P1, PT, R20.reuse, 0x40, PT ;  /* 0x000000401400780c */ /* 0x040fe40003f24070 */
[C---:B------:R-:W-:Y:S02]  /*0de0*/  ISETP.GT.U32.AND.EX P3, PT, R23.reuse, RZ, PT, P3 ;  /* 0x000000ff1700720c */ /* 0x040fe40003f64130 */
[----:B------:R-:W-:Y:S02]  /*0df0*/  ISETP.GT.U32.AND P0, PT, R20, 0x60, PT ;  /* 0x000000601400780c */ /* 0x000fe40003f04070 */
[----:B------:R-:W-:-:S02]  /*0e00*/  ISETP.GT.U32.AND.EX P1, PT, R23, RZ, PT, P1 ;  /* 0x000000ff1700720c */ /* 0x000fc40003f24110 */
[C---:B------:R-:W-:Y:S02]  /*0e10*/  ISETP.GT.U32.AND P2, PT, R20.reuse, 0x80, PT ;  /* 0x000000801400780c */ /* 0x040fe40003f44070 */
[C---:B------:R-:W-:Y:S02]  /*0e20*/  ISETP.GT.U32.AND.EX P0, PT, R23.reuse, RZ, PT, P0 ;  /* 0x000000ff1700720c */ /* 0x040fe40003f04100 */
[----:B------:R-:W-:Y:S02]  /*0e30*/  ISETP.GT.U32.AND P5, PT, R20, 0xa0, PT ;  /* 0x000000a01400780c */ /* 0x000fe40003fa4070 */
[C---:B------:R-:W-:Y:S02]  /*0e40*/  ISETP.GT.U32.AND.EX P2, PT, R23.reuse, RZ, PT, P2 ;  /* 0x000000ff1700720c */ /* 0x040fe40003f44120 */
[----:B------:R-:W-:Y:S01]  /*0e50*/  ISETP.GT.U32.AND.EX P5, PT, R23, RZ, PT, P5 ;  /* 0x000000ff1700720c */ /* 0x000fe20003fa4150 */
[----:B0-----:R-:W-:-:S09]  /*0e60*/  ULEA UR4, UR5, UR4, 0x18 ;  /* 0x0000000405047291 */ /* 0x001fd2000f8ec0ff */
[----:B----4-:R-:W0:Y:S04]  /*0e70*/  LDS R3, [UR4+0xc] ;  /* 0x00000c04ff037984 */ /* 0x010e280008000800 */
[----:B------:R-:W1:Y:S04]  /*0e80*/  LDS.128 R4, [UR4+0x10] ;  /* 0x00001004ff047984 */ /* 0x000e680008000c00 */
[----:B------:R-:W2:Y:S01]  /*0e90*/  LDS.64 R8, [UR4+0x20] ;  /* 0x00002004ff087984 */ /* 0x000ea20008000a00 */
[----:B0-----:R-:W-:Y:S01]  /*0ea0*/  @P3 FADD R2, R2, R3 ;  /* 0x0000000302023221 */ /* 0x001fe20000000000 */
[----:B------:R-:W-:-:S03]  /*0eb0*/  ISETP.GT.U32.AND P3, PT, R20, 0xc0, PT ;  /* 0x000000c01400780c */ /* 0x000fc60003f64070 */
[----:B-1----:R-:W-:Y:S01]  /*0ec0*/  @P1 FADD R2, R2, R4 ;  /* 0x0000000402021221 */ /* 0x002fe20000000000 */
[----:B------:R-:W-:Y:S02]  /*0ed0*/  ISETP.GT.U32.AND P1, PT, R20, 0xe0, PT ;  /* 0x000000e01400780c */ /* 0x000fe40003f24070 */
[C---:B------:R-:W-:Y:S01]  /*0ee0*/  ISETP.GT.U32.AND.EX P3, PT, R23.reuse, RZ, PT, P3 ;  /* 0x000000ff1700720c */ /* 0x040fe20003f64130 */
[----:B------:R-:W-:Y:S01]  /*0ef0*/  @P0 FADD R2, R2, R5 ;  /* 0x0000000502020221 */ /* 0x000fe20000000000 */
[----:B------:R-:W-:-:S03]  /*0f00*/  ISETP.GT.U32.AND.EX P1, PT, R23, RZ, PT, P1 ;  /* 0x000000ff1700720c */ /* 0x000fc60003f24110 */
[----:B------:R-:W-:-:S04]  /*0f10*/  @P2 FADD R2, R2, R6 ;  /* 0x0000000602022221 */ /* 0x000fc80000000000 */
[----:B------:R-:W-:-:S04]  /*0f20*/  @P5 FADD R2, R2, R7 ;  /* 0x0000000702025221 */ /* 0x000fc80000000000 */
[----:B--2---:R-:W-:-:S04]  /*0f30*/  @P3 FADD R2, R2, R8 ;  /* 0x0000000802023221 */ /* 0x004fc80000000000 */
[----:B------:R-:W-:Y:S01]  /*0f40*/  @P1 FADD R2, R2, R9 ;  /* 0x0000000902021221 */ /* 0x000fe20000000000 */
[----:B------:R-:W-:Y:S06]  /*0f50*/  BRA `(.L_x_276) ;  /* 0x0000002800f47947 */ /* 0x000fec0003800000 */
.L_x_262:
        /* <DEDUP_REMOVED lines=8> */
[----:B------:R-:W-:Y:S01]  /*0fe0*/  IADD3 R21, P1, PT, R20, -0x1000, RZ ;  /* 0xfffff00014157810 */ /* 0x000fe20007f3e0ff */
[----:B------:R-:W-:-:S02]  /*0ff0*/  HFMA2 R27, -RZ, RZ, 0, 0.00048828125 ;  /* 0x00001000ff1b7431 */ /* 0x000fc400000001ff */
[----:B------:R-:W-:Y:S01]  /*1000*/  IMAD.MOV.U32 R28, RZ, RZ, RZ ;  /* 0x000000ffff1c7224 */ /* 0x000fe200078e00ff */
[----:B------:R-:W-:Y:S02]  /*1010*/  ISETP.GE.U32.AND P0, PT, R21, 0x1000, PT ;  /* 0x000010001500780c */ /* 0x000fe40003f06070 */
[----:B------:R-:W-:-:S04]  /*1020*/  IADD3.X R26, PT, PT, R23, -0x1, RZ, P1, !PT ;  /* 0xffffffff171a7810 */ /* 0x000fc80000ffe4ff */
[----:B------:R-:W-:Y:S01]  /*1030*/  ISETP.GE.U32.AND.EX P0, PT, R26, RZ, PT, P0 ;  /* 0x000000ff1a00720c */ /* 0x000fe20003f06100 */
        /* <DEDUP_REMOVED lines=16> */
[----:B------:R-:W0:Y:S01]  /*1140*/  LDC.64 R22, c[0x0][0x390] ;  /* 0x0000e400ff167b82 */ /* 0x000e220000000a00 */
[----:B------:R-:W-:Y:S02]  /*1150*/  MOV R27, 0x1000 ;  /* 0x00001000001b7802 */ /* 0x000fe40000000f00 */
[----:B------:R-:W-:-:S07]  /*1160*/  MOV R28, RZ ;  /* 0x000000ff001c7202 */ /* 0x000fce0000000f00 */
.L_x_279:
[----:B------:R-:W-:-:S04]  /*1170*/  LEA R24, P0, R27, R2, 0x2 ;  /* 0x000000021b187211 */ /* 0x000fc800078010ff */
[----:B------:R-:W-:-:S05]  /*1180*/  LEA.HI.X R25, R27, R3, R28, 0x2, P0 ;  /* 0x000000031b197211 */ /* 0x000fca00000f141c */
[----:B------:R-:W2:Y:S04]  /*1190*/  LDG.E.128.CONSTANT R16, desc[UR6][R24.64+0x1000] ;  /* 0x0010000618107981 */ /* 0x000ea8000c1e9d00 */
[----:B------:R-:W3:Y:S04]  /*11a0*/  LDG.E.128.CONSTANT R4, desc[UR6][R24.64+0x2000] ;  /* 0x0020000618047981 */ /* 0x000ee8000c1e9d00 */
[----:B------:R-:W4:Y:S04]  /*11b0*/  LDG.E.128.CONSTANT R12, desc[UR6][R24.64] ;  /* 0x00000006180c7981 */ /* 0x000f28000c1e9d00 */
[----:B------:R-:W5:Y:S01]  /*11c0*/  LDG.E.128.CONSTANT R8, desc[UR6][R24.64+0x3000] ;  /* 0x0030000618087981 */ /* 0x000f62000c1e9d00 */
[----:B0-----:R-:W-:Y:S01]  /*11d0*/  MOV R20, R22 ;  /* 0x0000001600147202 */ /* 0x001fe20000000f00 */
[----:B--2---:R-:W-:Y:S01]  /*11e0*/  FADD R17, R17, R18 ;  /* 0x0000001211117221 */ /* 0x004fe20000000000 */
[----:B---3--:R-:W-:-:S02]  /*11f0*/  FADD R18, R19, R4 ;  /* 0x0000000413127221 */ /* 0x008fc40000000000 */
[----:B------:R-:W-:Y:S01]  /*1200*/  IADD3 R4, P1, PT, -R27, R20, RZ ;  /* 0x000000141b047210 */ /* 0x000fe20007f3e1ff */
[----:B------:R-:W-:-:S03]  /*1210*/  FADD R5, R5, R6 ;  /* 0x0000000605057221 */ /* 0x000fc60000000000 */
[----:B------:R-:W-:Y:S02]  /*1220*/  ISETP.GE.U32.AND P0, PT, R4, 0x1000, PT ;  /* 0x000010000400780c */ /* 0x000fe40003f06070 */
[----:B------:R-:W-:Y:S01]  /*1230*/  IADD3.X R4, PT, PT, ~R28, R23, RZ, P1, !PT ;  /* 0x000000171c047210 */ /* 0x000fe20000ffe5ff */
[----:B----4-:R-:W-:Y:S01]  /*1240*/  FADD R12, R12, R29 ;  /* 0x0000001d0c0c7221 */ /* 0x010fe20000000000 */
[----:B------:R-:W-:Y:S01]  /*1250*/  FADD R13, R13, R14 ;  /* 0x0000000e0d0d7221 */ /* 0x000fe20000000000 */
[----:B------:R-:W-:Y:S01]  /*1260*/  FADD R14, R15, R16 ;  /* 0x000000100f0e7221 */ /* 0x000fe20000000000 */
[----:B-----5:R-:W-:Y:S01]  /*1270*/  FADD R6, R7, R8 ;  /* 0x0000000807067221 */ /* 0x020fe20000000000 */
[----:B------:R-:W-:Y:S01]  /*1280*/  FADD R9, R9, R10 ;  /* 0x0000000a09097221 */ /* 0x000fe20000000000 */
[----:B------:R-:W-:Y:S01]  /*1290*/  ISETP.GE.U32.AND.EX P0, PT, R4, RZ, PT, P0 ;  /* 0x000000ff0400720c */ /* 0x000fe20003f06100 */
        /* <DEDUP_REMOVED lines=9> */
[----:B------:R-:W-:-:S04]  /*1330*/  IADD3 R27, P0, PT, R27, 0x1000, RZ ;  /* 0x000010001b1b7810 */ /* 0x000fc80007f1e0ff */
[----:B------:R-:W-:Y:S02]  /*1340*/  IADD3.X R28, PT, PT, RZ, R28, RZ, P0, !PT ;  /* 0x0000001cff1c7210 */ /* 0x000fe400007fe4ff */
[----:B------:R-:W-:-:S04]  /*1350*/  ISETP.GT.U32.AND P0, PT, R27, R21, PT ;  /* 0x000000151b00720c */ /* 0x000fc80003f04070 */
[----:B------:R-:W-:-:S13]  /*1360*/  ISETP.GT.U32.AND.EX P0, PT, R28, R26, PT, P0 ;  /* 0x0000001a1c00720c */ /* 0x000fda0003f04100 */
[----:B------:R-:W-:Y:S05]  /*1370*/  @!P0 BRA `(.L_x_279) ;  /* 0xfffffffc007c8947 */ /* 0x000fea000383ffff */
.L_x_277:
[----:B------:R-:W-:-:S04]  /*1380*/  ISETP.GE.U32.AND P0, PT, R27, R20, PT ;  /* 0x000000141b00720c */ /* 0x000fc80003f06070 */
[----:B------:R-:W-:-:S13]  /*1390*/  ISETP.GE.U32.AND.EX P0, PT, R28, R23, PT, P0 ;  /* 0x000000171c00720c */ /* 0x000fda0003f06100 */
[----:B------:R-:W-:Y:S05]  /*13a0*/  @P0 BRA `(.L_x_278) ;  /* 0x0000000400e40947 */ /* 0x000fea0003800000 */
[----:B------:R-:W-:Y:S01]  /*13b0*/  IADD3 R5, PT, PT, -R27, R20, RZ ;  /* 0x000000141b057210 */ /* 0x000fe20007ffe1ff */
[----:B------:R-:W-:Y:S03]  /*13c0*/  BSSY.RECONVERGENT B1, `(.L_x_278) ;  /* 0x0000077000017945 */ /* 0x000fe60003800200 */
[----:B------:R-:W-:-:S13]  /*13d0*/  ISETP.GE.AND P0, PT, R0, R5, PT ;  /* 0x000000050000720c */ /* 0x000fda0003f06270 */
[----:B------:R-:W-:Y:S05]  /*13e0*/  @P0 BRA `(.L_x_280) ;  /* 0x0000000400d00947 */ /* 0x000fea0003800000 */
[----:B------:R-:W-:Y:S01]  /*13f0*/  LOP3.LUT R2, RZ, R0, RZ, 0x33, !PT ;  /* 0x00000000ff027212 */ /* 0x000fe200078e33ff */
[----:B------:R-:W-:Y:S01]  /*1400*/  BSSY.RECONVERGENT B2, `(.L_x_281) ;  /* 0x000001a000027945 */ /* 0x000fe20003800200 */
[----:B------:R-:W-:Y:S02]  /*1410*/  IMAD.MOV.U32 R4, RZ, RZ, R0 ;  /* 0x000000ffff047224 */ /* 0x000fe400078e0000 */
[----:B------:R-:W-:-:S04]  /*1420*/  IADD3 R2, PT, PT, -R27, R20, R2 ;  /* 0x000000141b027210 */ /* 0x000fc80007ffe102 */
[C---:B------:R-:W-:Y:S02]  /*1430*/  LOP3.LUT R3, R2.reuse, 0x300, RZ, 0xc0, !PT ;  /* 0x0000030002037812 */ /* 0x040fe400078ec0ff */
[----:B------:R-:W-:Y:S02]  /*1440*/  ISETP.GE.U32.AND P1, PT, R2, 0x300, PT ;  /* 0x000003000200780c */ /* 0x000fe40003f26070 */
[----:B------:R-:W-:-:S13]  /*1450*/  ISETP.NE.AND P0, PT, R3, 0x300, PT ;  /* 0x000003000300780c */ /* 0x000fda0003f05270 */
[----:B------:R-:W-:Y:S05]  /*1460*/  @!P0 BRA `(.L_x_282) ;  /* 0x00000000004c8947 */ /* 0x000fea0003800000 */
[----:B------:R-:W0:Y:S01]  /*1470*/  LDCU.64 UR4, c[0x0][0x380] ;  /* 0x00007000ff0477ac */ /* 0x000e220008000a00 */
[----:B------:R-:W-:Y:S02]  /*1480*/  IADD3 R8, P0, PT, R0, R27, RZ ;  /* 0x0000001b00087210 */ /* 0x000fe40007f1e0ff */
[----:B------:R-:W-:Y:S02]  /*1490*/  LEA.HI R2, R2, 0x1, RZ, 0x18 ;  /* 0x0000000102027811 */ /* 0x000fe400078fc0ff */
[----:B------:R-:W-:Y:S02]  /*14a0*/  IADD3.X R3, PT, PT, RZ, R28, RZ, P0, !PT ;  /* 0x0000001cff037210 */ /* 0x000fe400007fe4ff */
[----:B------:R-:W-:Y:S02]  /*14b0*/  LOP3.LUT R2, R2, 0x3, RZ, 0xc0, !PT ;  /* 0x0000000302027812 */ /* 0x000fe400078ec0ff */
[----:B------:R-:W-:Y:S02]  /*14c0*/  MOV R4, R0 ;  /* 0x0000000000047202 */ /* 0x000fe40000000f00 */
[----:B------:R-:W-:-:S02]  /*14d0*/  IADD3 R6, PT, PT, -R2, RZ, RZ ;  /* 0x000000ff02067210 */ /* 0x000fc40007ffe1ff */
[----:B0-----:R-:W-:-:S04]  /*14e0*/  LEA R7, P2, R8, UR4, 0x2 ;  /* 0x0000000408077c11 */ /* 0x001fc8000f8410ff */
[----:B------:R-:W-:-:S09]  /*14f0*/  LEA.HI.X R8, R8, UR5, R3, 0x2, P2 ;  /* 0x0000000508087c11 */ /* 0x000fd200090f1403 */
.L_x_283:
[----:B------:R-:W-:Y:S02]  /*1500*/  MOV R2, R7 ;  /* 0x0000000700027202 */ /* 0x000fe40000000f00 */
        /* <DEDUP_REMOVED lines=9> */
.L_x_282:
[----:B------:R-:W-:Y:S05]  /*15a0*/  BSYNC.RECONVERGENT B2 ;  /* 0x0000000000027941 */ /* 0x000fea0003800200 */
.L_x_281:
[----:B------:R-:W-:Y:S05]  /*15b0*/  @!P1 BRA `(.L_x_280) ;  /* 0x00000004005c9947 */ /* 0x000fea0003800000 */
[----:B------:R-:W0:Y:S01]  /*15c0*/  LDCU.64 UR4, c[0x0][0x380] ;  /* 0x00007000ff0477ac */ /* 0x000e220008000a00 */
[----:B------:R-:W-:Y:S01]  /*15d0*/  IADD3 R3, PT, PT, R5, -R4, RZ ;  /* 0x8000000405037210 */ /* 0x000fe20007ffe0ff */
[----:B------:R-:W-:Y:S01]  /*15e0*/  BSSY.RECONVERGENT B2, `(.L_x_284) ;  /* 0x000002f000027945 */ /* 0x000fe20003800200 */
[----:B------:R-:W-:Y:S02]  /*15f0*/  IADD3 R27, P0, PT, R4, R27, RZ ;  /* 0x0000001b041b7210 */ /* 0x000fe40007f1e0ff */
[----:B------:R-:W-:Y:S02]  /*1600*/  ISETP.GT.AND P1, PT, R3, 0xc00, PT ;  /* 0x00000c000300780c */ /* 0x000fe40003f24270 */
[----:B------:R-:W-:Y:S02]  /*1610*/  IADD3.X R28, PT, PT, RZ, R28, RZ, P0, !PT ;  /* 0x0000001cff1c7210 */ /* 0x000fe400007fe4ff */
[----:B0-----:R-:W-:-:S04]  /*1620*/  LEA R2, P0, R27, UR4, 0x2 ;  /* 0x000000041b027c11 */ /* 0x001fc8000f8010ff */
[----:B------:R-:W-:Y:S02]  /*1630*/  LEA.HI.X R3, R27, UR5, R28, 0x2, P0 ;  /* 0x000000051b037c11 */ /* 0x000fe400080f141c */
[----:B------:R-:W-:-:S03]  /*1640*/  PLOP3.LUT P0, PT, PT, PT, PT, 0x80, 0x8 ;  /* 0x000000000008781c */ /* 0x000fc60003f0f070 */
[----:B------:R-:W-:Y:S10]  /*1650*/  @!P1 BRA `(.L_x_285) ;  /* 0x00000000009c9947 */ /* 0x000ff40003800000 */
[----:B------:R-:W-:Y:S02]  /*1660*/  PLOP3.LUT P0, PT, PT, PT, PT, 0x8, 0x80 ;  /* 0x000000000080781c */ /* 0x000fe40003f0e170 */
[----:B------:R-:W-:-:S11]  /*1670*/  IADD3 R9, PT, PT, R5, -0xc00, RZ ;  /* 0xfffff40005097810 */ /* 0x000fd60007ffe0ff */
.L_x_286:
        /* <DEDUP_REMOVED lines=37> */
.L_x_285:
[----:B------:R-:W-:Y:S05]  /*18d0*/  BSYNC.RECONVERGENT B2 ;  /* 0x0000000000027941 */ /* 0x000fea0003800200 */
.L_x_284:
[----:B------:R-:W-:Y:S01]  /*18e0*/  IMAD.IADD R6, R5, 0x1, -R4 ;  /* 0x0000000105067824 */ /* 0x000fe200078e0a04 */
[----:B------:R-:W-:Y:S04]  /*18f0*/  BSSY.RECONVERGENT B2, `(.L_x_287) ;  /* 0x0000019000027945 */ /* 0x000fe80003800200 */
        /* <DEDUP_REMOVED lines=10> */
[----:B------:R-:W-:-:S02]  /*19a0*/  PLOP3.LUT P0, PT, PT, PT, PT, 0x8, 0x80 ;  /* 0x000000000080781c */ /* 0x000fc40003f0e170 */
[----:B------:R-:W-:Y:S01]  /*19b0*/  IADD3 R4, PT, PT, R4, 0x800, RZ ;  /* 0x0000080004047810 */ /* 0x000fe20007ffe0ff */
        /* <DEDUP_REMOVED lines=12> */
.L_x_288:
[----:B------:R-:W-:Y:S05]  /*1a80*/  BSYNC.RECONVERGENT B2 ;  /* 0x0000000000027941 */ /* 0x000fea0003800200 */
.L_x_287:
        /* <DEDUP_REMOVED lines=10> */
.L_x_280:
[----:B------:R-:W-:Y:S05]  /*1b30*/  BSYNC.RECONVERGENT B1 ;  /* 0x0000000000017941 */ /* 0x000fea0003800200 */
.L_x_278:
[----:B------:R-:W0:Y:S01]  /*1b40*/  SHFL.DOWN P0, R4, R29, 0x1, 0x1f ;  /* 0x08201f001d047f89 */ /* 0x000e220000000000 */
[----:B------:R-:W-:Y:S01]  /*1b50*/  ISETP.NE.AND P4, PT, R0, RZ, PT ;  /* 0x000000ff0000720c */ /* 0x000fe20003f85270 */
        /* <DEDUP_REMOVED lines=34> */
.L_x_261:
[----:B------:R-:W-:-:S04]  /*1d80*/  ISETP.GT.U32.AND P0, PT, R20, 0xfff, PT ;  /* 0x00000fff1400780c */ /* 0x000fc80003f04070 */
[----:B------:R-:W-:-:S13]  /*1d90*/  ISETP.GT.U32.AND.EX P0, PT, R23, RZ, PT, P0 ;  /* 0x000000ff1700720c */ /* 0x000fda0003f04100 */
[----:B------:R-:W-:Y:S05]  /*1da0*/  @P0 BRA `(.L_x_289) ;  /* 0x0000000c00800947 */ /* 0x000fea0003800000 */
[----:B------:R-:W0:Y:S01]  /*1db0*/  S2R R9, SR_TID.X ;  /* 0x0000000000097919 */ /* 0x000e220000002100 */
[----:B------:R-:W-:Y:S01]  /*1dc0*/  BSSY.RECONVERGENT B1, `(.L_x_290) ;  /* 0x0000009000017945 */ /* 0x000fe20003800200 */
[----:B------:R-:W-:Y:S01]  /*1dd0*/  HFMA2 R17, -RZ, RZ, 0, 0 ;  /* 0x00000000ff117431 */ /* 0x000fe200000001ff */
[----:B0-----:R-:W-:Y:S01]  /*1de0*/  ISETP.GE.U32.AND P0, PT, R9, R20, PT ;  /* 0x000000140900720c */ /* 0x001fe20003f06070 */
[----:B------:R-:W-:-:S12]  /*1df0*/  IMAD.MOV.U32 R11, RZ, RZ, R9 ;  /* 0x000000ffff0b7224 */ /* 0x000fd800078e0009 */
[----:B------:R-:W-:Y:S05]  /*1e00*/  @P0 BRA `(.L_x_291) ;  /* 0x0000000000100947 */ /* 0x000fea0003800000 */
[----:B------:R-:W0:Y:S02]  /*1e10*/  LDC.64 R2, c[0x0][0x380] ;  /* 0x0000e000ff027b82 */ /* 0x000e240000000a00 */
[----:B0-----:R-:W-:-:S05]  /*1e20*/  IMAD.WIDE.U32 R2, R9, 0x4, R2 ;  /* 0x0000000409027825 */ /* 0x001fca00078e0002 */
[----:B------:R0:W5:Y:S01]  /*1e30*/  LDG.E.CONSTANT R17, desc[UR6][R2.64] ;  /* 0x0000000602117981 */ /* 0x000162000c1e9900 */
[----:B------:R-:W-:-:S07]  /*1e40*/  IADD3 R11, PT, PT, R9, 0x100, RZ ;  /* 0x00000100090b7810 */ /* 0x000fce0007ffe0ff */
.L_x_291:
[----:B------:R-:W-:Y:S05]  /*1e50*/  BSYNC.RECONVERGENT B1 ;  /* 0x0000000000017941 */ /* 0x000fea0003800200 */
.L_x_290:
        /* <DEDUP_REMOVED lines=14> */
[----:B0-----:R-:W-:-:S03]  /*1f40*/  IMAD.WIDE.U32 R2, R11, 0x4, R2 ;  /* 0x000000040b027825 */ /* 0x001fc600078e0002 */
[----:B------:R-:W-:-:S07]  /*1f50*/  MOV R4, R2 ;  /* 0x0000000200047202 */ /* 0x000fce0000000f00 */
.L_x_296:
[----:B------:R-:W-:-:S06]  /*1f60*/  MOV R2, R4 ;  /* 0x0000000400027202 */ /* 0x000fcc0000000f00 */
[----:B------:R0:W2:Y:S01]  /*1f70*/  LDG.E.CONSTANT R2, desc[UR6][R2.64] ;  /* 0x0000000602027981 */ /* 0x0000a2000c1e9900 */
[----:B------:R-:W-:Y:S01]  /*1f80*/  IADD3 R0, PT, PT, R0, 0x1, RZ ;  /* 0x0000000100007810 */ /* 0x000fe20007ffe0ff */
[----:B------:R-:W-:Y:S01]  /*1f90*/  VIADD R11, R11, 0x100 ;  /* 0x000001000b0b7836 */ /* 0x000fe20000000000 */
[----:B------:R-:W-:Y:S02]  /*1fa0*/  IADD3 R4, P2, PT, R4, 0x400, RZ ;  /* 0x0000040004047810 */ /* 0x000fe40007f5e0ff */
[----:B------:R-:W-:Y:S02]  /*1fb0*/  ISETP.NE.AND P0, PT, R0, RZ, PT ;  /* 0x000000ff0000720c */ /* 0x000fe40003f05270 */
[----:B0-----:R-:W-:Y:S01]  /*1fc0*/  IADD3.X R3, PT, PT, RZ, R3, RZ, P2, !PT ;  /* 0x00000003ff037210 */ /* 0x001fe200017fe4ff */
[----:B--2--5:R-:W-:-:S10]  /*1fd0*/  FADD R17, R2, R17 ;  /* 0x0000001102117221 */ /* 0x024fd40000000000 */
[----:B------:R-:W-:Y:S05]  /*1fe0*/  @P0 BRA `(.L_x_296) ;  /* 0xfffffffc00dc0947 */ /* 0x000fea000383ffff */
.L_x_295:
[----:B------:R-:W-:Y:S05]  /*1ff0*/  BSYNC.RECONVERGENT B2 ;  /* 0x0000000000027941 */ /* 0x000fea0003800200 */
.L_x_294:
        /* <DEDUP_REMOVED lines=8> */
.L_x_299:
        /* <DEDUP_REMOVED lines=24> */
[----:B------:R-:W-:-:S05]  /*2200*/  VIADD R11, R11, 0x1000 ;  /* 0x000010000b0b7836 */ /* 0x000fca0000000000 */
        /* <DEDUP_REMOVED lines=18> */
.L_x_298:
[----:B------:R-:W-:Y:S05]  /*2330*/  BSYNC.RECONVERGENT B2 ;  /* 0x0000000000027941 */ /* 0x000fea0003800200 */
.L_x_297:
        /* <DEDUP_REMOVED lines=26> */
.L_x_301:
[----:B------:R-:W-:Y:S05]  /*24e0*/  BSYNC.RECONVERGENT B2 ;  /* 0x0000000000027941 */ /* 0x000fea0003800200 */
.L_x_300:
        /* <DEDUP_REMOVED lines=12> */
.L_x_293:
[----:B------:R-:W-:Y:S05]  /*25b0*/  BSYNC.RECONVERGENT B1 ;  /* 0x0000000000017941 */ /* 0x000fea0003800200 */
.L_x_292:
        /* <DEDUP_REMOVED lines=39> */
.L_x_302:
        /* <DEDUP_REMOVED lines=18> */
[----:B------:R-:W-:-:S05]  /*2950*/  @!P1 LOP3.LUT R0, R0, 0x7c, RZ, 0xc0, !PT ;  /* 0x0000007c00009812 */ /* 0x000fca00078ec0ff */
[----:B------:R-:W-:Y:S02]  /*2960*/  @!P1 IMAD.IADD R7, R0, 0x1, R7 ;  /* 0x0000000100079824 */ /* 0x000fe400078e0207 */
        /* <DEDUP_REMOVED lines=21> */
[----:B------:R-:W0:Y:S04]  /*2ac0*/  LDS R3, [UR4+0xc] ;  /* 0x00000c04ff037984 */ /* 0x000e280008000800 */
[----:B-1----:R-:W1:Y:S04]  /*2ad0*/  LDS.128 R4, [UR4+0x10] ;  /* 0x00001004ff047984 */ /* 0x002e680008000c00 */
        /* <DEDUP_REMOVED lines=13> */
.L_x_289:
        /* <DEDUP_REMOVED lines=22> */
[----:B------:R-:W-:Y:S01]  /*2d10*/  IADD3 R6, P1, PT, R20, -0x1000, RZ ;  /* 0xfffff00014067810 */ /* 0x000fe20007f3e0ff */
[----:B----4-:R-:W-:-:S03]  /*2d20*/  FADD R11, R11, R12 ;  /* 0x0000000c0b0b7221 */ /* 0x010fc60000000000 */
[----:B------:R-:W-:Y:S01]  /*2d30*/  ISETP.GE.U32.AND P0, PT, R6, 0x1000, PT ;  /* 0x000010000600780c */ /* 0x000fe20003f06070 */
[----:B-----5:R-:W-:-:S04]  /*2d40*/  FADD R14, R13, R14 ;  /* 0x0000000e0d0e7221 */ /* 0x020fc80000000000 */
[----:B------:R-:W-:Y:S01]  /*2d50*/  FADD R14, R11, R14 ;  /* 0x0000000e0b0e7221 */ /* 0x000fe20000000000 */
[----:B------:R-:W-:Y:S01]  /*2d60*/  IADD3.X R11, PT, PT, R23, -0x1, RZ, P1, !PT ;  /* 0xffffffff170b7810 */ /* 0x000fe20000ffe4ff */
[----:B------:R-:W-:-:S03]  /*2d70*/  FADD R15, R15, R16 ;  /* 0x000000100f0f7221 */ /* 0x000fc60000000000 */
[----:B------:R-:W-:Y:S01]  /*2d80*/  ISETP.GE.U32.AND.EX P0, PT, R11, RZ, PT, P0 ;  /* 0x000000ff0b00720c */ /* 0x000fe20003f06100 */
[----:B------:R-:W-:Y:S01]  /*2d90*/  FADD R14, R9, R14 ;  /* 0x0000000e090e7221 */ /* 0x000fe20000000000 */
[----:B------:R-:W-:Y:S02]  /*2da0*/  HFMA2 R9, -RZ, RZ, 0, 0.00048828125 ;  /* 0x00001000ff097431 */ /* 0x000fe400000001ff */
[----:B------:R-:W-:-:S04]  /*2db0*/  FADD R18, R17, R18 ;  /* 0x0000001211127221 */ /* 0x000fc80000000000 */
[----:B------:R-:W-:Y:S01]  /*2dc0*/  FADD R15, R15, R18 ;  /* 0x000000120f0f7221 */ /* 0x000fe20000000000 */
[----:B------:R-:W-:Y:S01]  /*2dd0*/  FADD R7, R7, R8 ;  /* 0x0000000807077221 */ /* 0x000fe20000000000 */
[----:B------:R-:W-:Y:S01]  /*2de0*/  MOV R8, RZ ;  /* 0x000000ff00087202 */ /* 0x000fe20000000f00 */
[----:B------:R-:W-:-:S04]  /*2df0*/  FADD R4, R5, R4 ;  /* 0x0000000405047221 */ /* 0x000fc80000000000 */
[----:B------:R-:W-:-:S04]  /*2e00*/  FADD R4, R7, R4 ;  /* 0x0000000407047221 */ /* 0x000fc80000000000 */
[----:B------:R-:W-:-:S04]  /*2e10*/  FADD R15, R15, R4 ;  /* 0x000000040f0f7221 */ /* 0x000fc80000000000 */
[----:B------:R-:W-:Y:S01]  /*2e20*/  FADD R7, R14, R15 ;  /* 0x0000000f0e077221 */ /* 0x000fe20000000000 */
[----:B------:R-:W-:Y:S06]  /*2e30*/  @!P0 BRA `(.L_x_303) ;  /* 0x0000000000c08947 */ /* 0x000fec0003800000 */
[----:B------:R-:W0:Y:S01]  /*2e40*/  LDC.64 R20, c[0x0][0x390] ;  /* 0x0000e400ff147b82 */ /* 0x000e220000000a00 */
[----:B------:R-:W-:Y:S02]  /*2e50*/  MOV R9, 0x1000 ;  /* 0x0000100000097802 */ /* 0x000fe40000000f00 */
[----:B------:R-:W-:-:S07]  /*2e60*/  MOV R8, RZ ;  /* 0x000000ff00087202 */ /* 0x000fce0000000f00 */
.L_x_305:
[----:B------:R-:W-:-:S04]  /*2e70*/  LEA R4, P0, R9, R2, 0x2 ;  /* 0x0000000209047211 */ /* 0x000fc800078010ff */
[----:B------:R-:W-:-:S05]  /*2e80*/  LEA.HI.X R5, R9, R3, R8, 0x2, P0 ;  /* 0x0000000309057211 */ /* 0x000fca00000f1408 */
[----:B------:R-:W2:Y:S04]  /*2e90*/  LDG.E.CONSTANT R24, desc[UR6][R4.64+0xc00] ;  /* 0x000c000604187981 */ /* 0x000ea8000c1e9900 */
        /* <DEDUP_REMOVED lines=15> */
[----:B0-----:R-:W-:-:S04]  /*2f90*/  IADD3 R4, P1, PT, -R9, R20, RZ ;  /* 0x0000001409047210 */ /* 0x001fc80007f3e1ff */
[----:B------:R-:W-:Y:S01]  /*2fa0*/  ISETP.GE.U32.AND P0, PT, R4, 0x1000, PT ;  /* 0x000010000400780c */ /* 0x000fe20003f06070 */
[----:B--2---:R-:W-:Y:S01]  /*2fb0*/  FADD R24, R24, R25 ;  /* 0x0000001918187221 */ /* 0x004fe20000000000 */
[----:B---3--:R-:W-:-:S04]  /*2fc0*/  FADD R23, R23, R22 ;  /* 0x0000001617177221 */ /* 0x008fc80000000000 */
[----:B------:R-:W-:Y:S01]  /*2fd0*/  FADD R22, R24, R23 ;  /* 0x0000001718167221 */ /* 0x000fe20000000000 */
[----:B------:R-:W-:Y:S01]  /*2fe0*/  MOV R23, R21 ;  /* 0x0000001500177202 */ /* 0x000fe20000000f00 */
[----:B----4-:R-:W-:-:S03]  /*2ff0*/  FADD R7, R26, R7 ;  /* 0x000000071a077221 */ /* 0x010fc60000000000 */
[----:B------:R-:W-:Y:S01]  /*3000*/  IADD3.X R4, PT, PT, ~R8, R23, RZ, P1, !PT ;  /* 0x0000001708047210 */ /* 0x000fe20000ffe5ff */
[----:B-----5:R-:W-:-:S03]  /*3010*/  FADD R28, R27, R28 ;  /* 0x0000001c1b1c7221 */ /* 0x020fc60000000000 */
[----:B------:R-:W-:Y:S01]  /*3020*/  ISETP.GE.U32.AND.EX P0, PT, R4, RZ, PT, P0 ;  /* 0x000000ff0400720c */ /* 0x000fe20003f06100 */
        /* <DEDUP_REMOVED lines=12> */
[----:B------:R-:W-:-:S05]  /*30f0*/  IADD3 R9, P0, PT, R9, 0x1000, RZ ;  /* 0x0000100009097810 */ /* 0x000fca0007f1e0ff */
[----:B------:R-:W-:Y:S01]  /*3100*/  IMAD.X R8, RZ, RZ, R8, P0 ;  /* 0x000000ffff087224 */ /* 0x000fe200000e0608 */
[----:B------:R-:W-:-:S04]  /*3110*/  ISETP.GT.U32.AND P0, PT, R9, R6, PT ;  /* 0x000000060900720c */ /* 0x000fc80003f04070 */
[----:B------:R-:W-:-:S13]  /*3120*/  ISETP.GT.U32.AND.EX P0, PT, R8, R11, PT, P0 ;  /* 0x0000000b0800720c */ /* 0x000fda0003f04100 */
[----:B------:R-:W-:Y:S05]  /*3130*/  @!P0 BRA `(.L_x_305) ;  /* 0xfffffffc004c8947 */ /* 0x000fea000383ffff */
.L_x_303:
[----:B------:R-:W-:-:S04]  /*3140*/  ISETP.GE.U32.AND P0, PT, R9, R20, PT ;  /* 0x000000140900720c */ /* 0x000fc80003f06070 */
[----:B------:R-:W-:-:S13]  /*3150*/  ISETP.GE.U32.AND.EX P0, PT, R8, R23, PT, P0 ;  /* 0x000000170800720c */ /* 0x000fda0003f06100 */
        /* <DEDUP_REMOVED lines=19> */
[----:B0-----:R-:W-:-:S04]  /*3290*/  LEA R10, P2, R11, UR4, 0x2 ;  /* 0x000000040b0a7c11 */ /* 0x001fc8000f8410ff */
[----:B------:R-:W-:Y:S02]  /*32a0*/  LEA.HI.X R11, R11, UR5, R6, 0x2, P2 ;  /* 0x000000050b0b7c11 */ /* 0x000fe400090f1406 */
[----:B------:R-:W-:-:S07]  /*32b0*/  IADD3 R6, PT, PT, -R2, RZ, RZ ;  /* 0x000000ff02067210 */ /* 0x000fce0007ffe1ff */
.L_x_309:
[----:B------:R-:W-:Y:S01]  /*32c0*/  MOV R2, R10 ;  /* 0x0000000a00027202 */ /* 0x000fe20000000f00 */
[----:B------:R-:W-:-:S05]  /*32d0*/  IMAD.MOV.U32 R3, RZ, RZ, R11 ;  /* 0x000000ffff037224 */ /* 0x000fca00078e000b */
[----:B------:R-:W2:Y:S01]  /*32e0*/  LDG.E.CONSTANT R2, desc[UR6][R2.64] ;  /* 0x0000000602027981 */ /* 0x000ea2000c1e9900 */
[----:B------:R-:W-:Y:S02]  /*32f0*/  IADD3 R6, PT, PT, R6, 0x1, RZ ;  /* 0x0000000106067810 */ /* 0x000fe40007ffe0ff */
[----:B------:R-:W-:Y:S02]  /*3300*/  IADD3 R10, P2, PT, R10, 0x400, RZ ;  /* 0x000004000a0a7810 */ /* 0x000fe40007f5e0ff */
[----:B------:R-:W-:Y:S02]  /*3310*/  ISETP.NE.AND P0, PT, R6, RZ, PT ;  /* 0x000000ff0600720c */ /* 0x000fe40003f05270 */
[----:B------:R-:W-:Y:S02]  /*3320*/  IADD3 R4, PT, PT, R4, 0x100, RZ ;  /* 0x0000010004047810 */ /* 0x000fe40007ffe0ff */
[----:B------:R-:W-:Y:S01]  /*3330*/  IADD3.X R11, PT, PT, RZ, R11, RZ, P2, !PT ;  /* 0x0000000bff0b7210 */ /* 0x000fe200017fe4ff */
[----:B--2---:R-:W-:-:S08]  /*3340*/  FADD R7, R2, R7 ;  /* 0x0000000702077221 */ /* 0x004fd00000000000 */
[----:B------:R-:W-:Y:S05]  /*3350*/  @P0 BRA `(.L_x_309) ;  /* 0xfffffffc00d80947 */ /* 0x000fea000383ffff */
.L_x_308:
[----:B------:R-:W-:Y:S05]  /*3360*/  BSYNC.RECONVERGENT B2 ;  /* 0x0000000000027941 */ /* 0x000fea0003800200 */
.L_x_307:
        /* <DEDUP_REMOVED lines=13> */
.L_x_312:
        /* <DEDUP_REMOVED lines=37> */
.L_x_311:
[----:B------:R-:W-:Y:S05]  /*3690*/  BSYNC.RECONVERGENT B2 ;  /* 0x0000000000027941 */ /* 0x000fea0003800200 */
.L_x_310:
        /* <DEDUP_REMOVED lines=12> */
[----:B------:R-:W-:-:S02]  /*3760*/  IADD3 R8, P1, PT, R2, 0x2000, RZ ;  /* 0x0000200002087810 */ /* 0x000fc40007f3e0ff */
[----:B------:R-:W-:Y:S02]  /*3770*/  PLOP3.LUT P0, PT, PT, PT, PT, 0x8, 0x80 ;  /* 0x000000000080781c */ /* 0x000fe40003f0e170 */
[----:B------:R-:W-:Y:S02]  /*3780*/  IADD3 R4, PT, PT, R4, 0x800, RZ ;  /* 0x0000080004047810 */ /* 0x000fe40007ffe0ff */
        /* <DEDUP_REMOVED lines=11> */
.L_x_314:
[----:B------:R-:W-:Y:S05]  /*3840*/  BSYNC.RECONVERGENT B2 ;  /* 0x0000000000027941 */ /* 0x000fea0003800200 */
.L_x_313:
        /* <DEDUP_REMOVED lines=10> */
.L_x_306:
[----:B------:R-:W-:Y:S05]  /*38f0*/  BSYNC.RECONVERGENT B1 ;  /* 0x0000000000017941 */ /* 0x000fea0003800200 */
.L_x_304:
        /* <DEDUP_REMOVED lines=34> */
[----:B------:R-:W-:-:S07]  /*3b20*/  FADD R2, R8, R9 ;  /* 0x0000000908027221 */ /* 0x000fce0000000000 */
.L_x_276:
[----:B------:R-:W-:Y:S05]  /*3b30*/  BSYNC.RECONVERGENT B0 ;  /* 0x0000000000007941 */ /* 0x000fea0003800200 */
.L_x_260:
[----:B------:R-:W-:Y:S05]  /*3b40*/  @P4 EXIT ;  /* 0x000000000000494d */ /* 0x000fea0003800000 */
[----:B------:R-:W5:Y:S01]  /*3b50*/  LDC.64 R4, c[0x0][0x388] ;  /* 0x0000e200ff047b82 */ /* 0x000f620000000a00 */
[----:B------:R-:W4:Y:S02]  /*3b60*/  LDCU UR4, c[0x0][0x39c] ;  /* 0x00007380ff0477ac */ /* 0x000f240008000800 */
[----:B----4-:R-:W-:-:S05]  /*3b70*/  FADD R3, R2, UR4 ;  /* 0x0000000402037e21 */ /* 0x010fca0008000000 */
[----:B-----5:R-:W-:Y:S01]  /*3b80*/  STG.E desc[UR6][R4.64], R3 ;  /* 0x0000000304007986 */ /* 0x020fe2000c101906 */
[----:B------:R-:W-:Y:S05]  /*3b90*/  EXIT ;  /* 0x000000000000794d */ /* 0x000fea0003800000 */
.L_x_315:
        /* <DEDUP_REMOVED lines=14> */
.L_x_530:


//--------------------- .text._ZN3cub18CUB_300001_SM_10006detail6reduce28DeviceReduceSingleTileKernelINS2_10policy_hubIN6thrust24THRUST_300001_SM_1000_NS7complexIfEEyN4cuda3std3__44plusIvEEE10Policy1000EPS8_SG_iSD_S8_S8_NSB_10__identityEEEvT0_T1_T2_T3_T4_T6_ --------------------------
	.section	.text._ZN3cub18CUB_300001_SM_10006detail6reduce28DeviceReduceSingleTileKernelINS2_10policy_hubIN6thrust24THRUST_300001_SM_1000_NS7complexIfEEyN4cuda3std3__44plusIvEEE10Policy1000EPS8_SG_iSD_S8_S8_NSB_10__identityEEEvT0_T1_T2_T3_T4_T6_,"ax",@progbits
	.align	128
        .global         _ZN3cub18CUB_300001_SM_10006detail6reduce28DeviceReduceSingleTileKernelINS2_10policy_hubIN6thrust24THRUST_300001_SM_1000_NS7complexIfEEyN4cuda3std3__44plusIvEEE10Policy1000EPS8_SG_iSD_S8_S8_NSB_10__identityEEEvT0_T1_T2_T3_T4_T6_
        .type           _ZN3cub18CUB_300001_SM_10006detail6reduce28DeviceReduceSingleTileKernelINS2_10policy_hubIN6thrust24THRUST_300001_SM_1000_NS7complexIfEEyN4cuda3std3__44plusIvEEE10Policy1000EPS8_SG_iSD_S8_S8_NSB_10__identityEEEvT0_T1_T2_T3_T4_T6_,@function
        .size           _ZN3cub18CUB_300001_SM_10006detail6reduce28DeviceReduceSingleTileKernelINS2_10policy_hubIN6thrust24THRUST_300001_SM_1000_NS7complexIfEEyN4cuda3std3__44plusIvEEE10Policy1000EPS8_SG_iSD_S8_S8_NSB_10__identityEEEvT0_T1_T2_T3_T4_T6_,(.L_x_531 - _ZN3cub18CUB_300001_SM_10006detail6reduce28DeviceReduceSingleTileKernelINS2_10policy_hubIN6thrust24THRUST_300001_SM_1000_NS7complexIfEEyN4cuda3std3__44plusIvEEE10Policy1000EPS8_SG_iSD_S8_S8_NSB_10__identityEEEvT0_T1_T2_T3_T4_T6_)
        .other          _ZN3cub18CUB_300001_SM_10006detail6reduce28DeviceReduceSingleTileKernelINS2_10policy_hubIN6thrust24THRUST_300001_SM_1000_NS7complexIfEEyN4cuda3std3__44plusIvEEE10Policy1000EPS8_SG_iSD_S8_S8_NSB_10__identityEEEvT0_T1_T2_T3_T4_T6_,@"STO_CUDA_ENTRY STV_DEFAULT"
_ZN3cub18CUB_300001_SM_10006detail6reduce28DeviceReduceSingleTileKernelINS2_10policy_hubIN6thrust24THRUST_300001_SM_1000_NS7complexIfEEyN4cuda3std3__44plusIvEEE10Policy1000EPS8_SG_iSD_S8_S8_NSB_10__identityEEEvT0_T1_T2_T3_T4_T6_:
.text._ZN3cub18CUB_300001_SM_10006detail6reduce28DeviceReduceSingleTileKernelINS2_10policy_hubIN6thrust24THRUST_300001_SM_1000_NS7complexIfEEyN4cuda3std3__44plusIvEEE10Policy1000EPS8_SG_iSD_S8_S8_NSB_10__identityEEEvT0_T1_T2_T3_T4_T6_:
        /* <DEDUP_REMOVED lines=9> */
[----:B------:R-:W0:Y:S08]  /*0090*/  LDC.64 R2, c[0x0][0x388] ;  /* 0x0000e200ff027b82 */ /* 0x000e300000000a00 */
[----:B------:R-:W0:Y:S02]  /*00a0*/  LDC.64 R4, c[0x0][0x398] ;  /* 0x0000e600ff047b82 */ /* 0x000e240000000a00 */
[----:B0-----:R-:W-:Y:S01]  /*00b0*/  STG.E.64 desc[UR6][R2.64], R4 ;  /* 0x0000000402007986 */ /* 0x001fe2000c101b06 */
[----:B------:R-:W-:Y:S05]  /*00c0*/  EXIT ;  /* 0x000000000000794d */ /* 0x000fea0003800000 */
.L_x_316:
[----:B------:R-:W-:Y:S01]  /*00d0*/  ISETP.GT.AND P0, PT, R4, 0xdff, PT ;  /* 0x00000dff0400780c */ /* 0x000fe20003f04270 */
[----:B------:R-:W-:-:S12]  /*00e0*/  BSSY.RECONVERGENT B0, `(.L_x_317) ;  /* 0x0000290000007945 */ /* 0x000fd80003800200 */
[----:B------:R-:W-:Y:S05]  /*00f0*/  @P0 BRA `(.L_x_318) ;  /* 0x0000001400840947 */ /* 0x000fea0003800000 */
[----:B------:R-:W0:Y:S01]  /*0100*/  S2R R5, SR_TID.X ;  /* 0x0000000000057919 */ /* 0x000e220000002100 */
[----:B------:R-:W-:Y:S01]  /*0110*/  BSSY.RECONVERGENT B1, `(.L_x_319) ;  /* 0x0000009000017945 */ /* 0x000fe20003800200 */
[----:B------:R-:W-:Y:S02]  /*0120*/  CS2R R2, SRZ ;  /* 0x0000000000027805 */ /* 0x000fe4000001ff00 */
[----:B0-----:R-:W-:Y:S02]  /*0130*/  ISETP.GE.AND P0, PT, R5, R4, PT ;  /* 0x000000040500720c */ /* 0x001fe40003f06270 */
[----:B------:R-:W-:-:S11]  /*0140*/  MOV R7, R5 ;  /* 0x0000000500077202 */ /* 0x000fd60000000f00 */
[----:B------:R-:W-:Y:S05]  /*0150*/  @P0 BRA `(.L_x_320) ;  /* 0x0000000000100947 */ /* 0x000fea0003800000 */
[----:B------:R-:W0:Y:S02]  /*0160*/  LDC.64 R2, c[0x0][0x380] ;  /* 0x0000e000ff027b82 */ /* 0x000e240000000a00 */
[----:B0-----:R-:W-:-:S06]  /*0170*/  IMAD.WIDE.U32 R2, R5, 0x8, R2 ;  /* 0x0000000805027825 */ /* 0x001fcc00078e0002 */
[----:B------:R-:W5:Y:S01]  /*0180*/  LDG.E.64.CONSTANT R2, desc[UR6][R2.64] ;  /* 0x0000000602027981 */ /* 0x000f62000c1e9b00 */
[----:B------:R-:W-:-:S07]  /*0190*/  IADD3 R7, PT, PT, R5, 0x200, RZ ;  /* 0x0000020005077810 */ /* 0x000fce0007ffe0ff */
.L_x_320:
[----:B------:R-:W-:Y:S05]  /*01a0*/  BSYNC.RECONVERGENT B1 ;  /* 0x0000000000017941 */ /* 0x000fea0003800200 */
.L_x_319:
[----:B------:R-:W-:Y:S01]  /*01b0*/  ISETP.GE.AND P0, PT, R7, R4, PT ;  /* 0x000000040700720c */ /* 0x000fe20003f06270 */
[----:B------:R-:W-:-:S12]  /*01c0*/  BSSY.RECONVERGENT B1, `(.L_x_321) ;  /* 0x0000093000017945 */ /* 0x000fd80003800200 */
[----:B------:R-:W-:Y:S05]  /*01d0*/  @P0 BRA `(.L_x_322) ;  /* 0x0000000800440947 */ /* 0x000fea0003800000 */
[----:B------:R-:W-:Y:S01]  /*01e0*/  LOP3.LUT R9, RZ, R7, RZ, 0x33, !PT ;  /* 0x00000007ff097212 */ /* 0x000fe200078e33ff */
        /* <DEDUP_REMOVED lines=11> */
[----:B------:R-:W-:Y:S02]  /*02a0*/  MOV R6, R8 ;  /* 0x0000000800067202 */ /* 0x000fe40000000f00 */
[----:B------:R-:W-:-:S07]  /*02b0*/  MOV R11, R9 ;  /* 0x00000009000b7202 */ /* 0x000fce0000000f00 */
.L_x_325:
[----:B------:R-:W-:Y:S02]  /*02c0*/  MOV R8, R6 ;  /* 0x0000000600087202 */ /* 0x000fe40000000f00 */
[----:B------:R-:W-:-:S06]  /*02d0*/  MOV R9, R11 ;  /* 0x0000000b00097202 */ /* 0x000fcc0000000f00 */
[----:B------:R-:W2:Y:S01]  /*02e0*/  LDG.E.64.CONSTANT R8, desc[UR6][R8.64] ;  /* 0x0000000608087981 */ /* 0x000ea2000c1e9b00 */
[----:B------:R-:W-:Y:S02]  /*02f0*/  IADD3 R0, PT, PT, R0, 0x1, RZ ;  /* 0x0000000100007810 */ /* 0x000fe40007ffe0ff */
[----:B------:R-:W-:Y:S02]  /*0300*/  IADD3 R6, P2, PT, R6, 0x1000, RZ ;  /* 0x0000100006067810 */ /* 0x000fe40007f5e0ff */
[----:B------:R-:W-:Y:S02]  /*0310*/  ISETP.NE.AND P0, PT, R0, RZ, PT ;  /* 0x000000ff0000720c */ /* 0x000fe40003f05270 */
[----:B------:R-:W-:Y:S02]  /*0320*/  IADD3 R7, PT, PT, R7, 0x200, RZ ;  /* 0x0000020007077810 */ /* 0x000fe40007ffe0ff */
[----:B------:R-:W-:Y:S01]  /*0330*/  IADD3.X R11, PT, PT, RZ, R11, RZ, P2, !PT ;  /* 0x0000000bff0b7210 */ /* 0x000fe200017fe4ff */
[----:B--2--5:R-:W-:Y:S01]  /*0340*/  FADD R2, R8, R2 ;  /* 0x0000000208027221 */ /* 0x024fe20000000000 */
[----:B------:R-:W-:-:S07]  /*0350*/  FADD R3, R9, R3 ;  /* 0x0000000309037221 */ /* 0x000fce0000000000 */
[----:B------:R-:W-:Y:S05]  /*0360*/  @P0 BRA `(.L_x_325) ;  /* 0xfffffffc00d40947 */ /* 0x000fea000383ffff */
.L_x_324:
[----:B------:R-:W-:Y:S05]  /*0370*/  BSYNC.RECONVERGENT B2 ;  /* 0x0000000000027941 */ /* 0x000fea0003800200 */
.L_x_323:
        /* <DEDUP_REMOVED lines=8> */
.L_x_328:
[----:B------:R-:W0:Y:S01]  /*0400*/  LDC.64 R30, c[0x0][0x380] ;  /* 0x0000e000ff1e7b82 */ /* 0x000e220000000a00 */
[C---:B------:R-:W-:Y:S01]  /*0410*/  IADD3 R41, PT, PT, R7.reuse, 0x800, RZ ;  /* 0x0000080007297810 */ /* 0x040fe20007ffe0ff */
[----:B0-----:R-:W-:-:S05]  /*0420*/  IMAD.WIDE R32, R7, 0x8, R30 ;  /* 0x0000000807207825 */ /* 0x001fca00078e021e */
[----:B------:R-:W2:Y:S04]  /*0430*/  LDG.E.64.CONSTANT R8, desc[UR6][R32.64] ;  /* 0x0000000620087981 */ /* 0x000ea8000c1e9b00 */
[----:B------:R-:W3:Y:S01]  /*0440*/  LDG.E.64.CONSTANT R10, desc[UR6][R32.64+0x1000] ;  /* 0x00100006200a7981 */ /* 0x000ee2000c1e9b00 */
[----:B------:R-:W-:-:S03]  /*0450*/  IMAD.WIDE R40, R41, 0x8, R30 ;  /* 0x0000000829287825 */ /* 0x000fc600078e021e */
[----:B------:R-:W4:Y:S04]  /*0460*/  LDG.E.64.CONSTANT R12, desc[UR6][R32.64+0x2000] ;  /* 0x00200006200c7981 */ /* 0x000f28000c1e9b00 */
[----:B------:R-:W4:Y:S04]  /*0470*/  LDG.E.64.CONSTANT R14, desc[UR6][R32.64+0x3000] ;  /* 0x00300006200e7981 */ /* 0x000f28000c1e9b00 */
[----:B------:R-:W4:Y:S01]  /*0480*/  LDG.E.64.CONSTANT R16, desc[UR6][R40.64] ;  /* 0x0000000628107981 */ /* 0x000f22000c1e9b00 */
[----:B------:R-:W-:-:S03]  /*0490*/  IADD3 R43, PT, PT, R7, 0x1000, RZ ;  /* 0x00001000072b7810 */ /* 0x000fc60007ffe0ff */
[----:B------:R-:W4:Y:S04]  /*04a0*/  LDG.E.64.CONSTANT R18, desc[UR6][R40.64+0x1000] ;  /* 0x0010000628127981 */ /* 0x000f28000c1e9b00 */
[----:B------:R-:W4:Y:S01]  /*04b0*/  LDG.E.64.CONSTANT R20, desc[UR6][R40.64+0x2000] ;  /* 0x0020000628147981 */ /* 0x000f22000c1e9b00 */
[----:B------:R-:W-:-:S03]  /*04c0*/  IMAD.WIDE R42, R43, 0x8, R30 ;  /* 0x000000082b2a7825 */ /* 0x000fc600078e021e */
[----:B------:R2:W4:Y:S04]  /*04d0*/  LDG.E.64.CONSTANT R22, desc[UR6][R40.64+0x3000] ;  /* 0x0030000628167981 */ /* 0x000528000c1e9b00 */
[----:B------:R-:W4:Y:S01]  /*04e0*/  LDG.E.64.CONSTANT R24, desc[UR6][R42.64] ;  /* 0x000000062a187981 */ /* 0x000f22000c1e9b00 */
[----:B------:R-:W-:-:S03]  /*04f0*/  IADD3 R45, PT, PT, R7, 0x1800, RZ ;  /* 0x00001800072d7810 */ /* 0x000fc60007ffe0ff */
[----:B------:R-:W4:Y:S04]  /*0500*/  LDG.E.64.CONSTANT R26, desc[UR6][R42.64+0x1000] ;  /* 0x001000062a1a7981 */ /* 0x000f28000c1e9b00 */
[----:B------:R-:W4:Y:S01]  /*0510*/  LDG.E.64.CONSTANT R28, desc[UR6][R42.64+0x2000] ;  /* 0x002000062a1c7981 */ /* 0x000f22000c1e9b00 */
[----:B------:R-:W-:-:S03]  /*0520*/  IMAD.WIDE R44, R45, 0x8, R30 ;  /* 0x000000082d2c7825 */ /* 0x000fc600078e021e */
[----:B------:R-:W4:Y:S04]  /*0530*/  LDG.E.64.CONSTANT R36, desc[UR6][R42.64+0x3000] ;  /* 0x003000062a247981 */ /* 0x000f28000c1e9b00 */
[----:B------:R-:W4:Y:S04]  /*0540*/  LDG.E.64.CONSTANT R30, desc[UR6][R44.64] ;  /* 0x000000062c1e7981 */ /* 0x000f28000c1e9b00 */
[----:B------:R-:W4:Y:S04]  /*0550*/  LDG.E.64.CONSTANT R34, desc[UR6][R44.64+0x1000] ;  /* 0x001000062c227981 */ /* 0x000f28000c1e9b00 */
[----:B------:R-:W4:Y:S04]  /*0560*/  LDG.E.64.CONSTANT R32, desc[UR6][R44.64+0x2000] ;  /* 0x002000062c207981 */ /* 0x000f28000c1e9b00 */
[----:B------:R-:W4:Y:S01]  /*0570*/  LDG.E.64.CONSTANT R38, desc[UR6][R44.64+0x3000] ;  /* 0x003000062c267981 */ /* 0x000f22000c1e9b00 */
[----:B------:R-:W-:-:S04]  /*0580*/  IADD3 R7, PT, PT, R7, 0x2000, RZ ;  /* 0x0000200007077810 */ /* 0x000fc80007ffe0ff */
[----:B------:R-:W-:Y:S01]  /*0590*/  ISETP.GE.AND P1, PT, R7, R0, PT ;  /* 0x000000000700720c */ /* 0x000fe20003f26270 */
[----:B--2--5:R-:W-:Y:S01]  /*05a0*/  FADD R41, R8, R2 ;  /* 0x0000000208297221 */ /* 0x024fe20000000000 */
[----:B------:R-:W-:-:S03]  /*05b0*/  FADD R3, R9, R3 ;  /* 0x0000000309037221 */ /* 0x000fc60000000000 */
[----:B---3--:R-:W-:Y:S01]  /*05c0*/  FADD R41, R41, R10 ;  /* 0x0000000a29297221 */ /* 0x008fe20000000000 */
[----:B------:R-:W-:-:S03]  /*05d0*/  FADD R3, R3, R11 ;  /* 0x0000000b03037221 */ /* 0x000fc60000000000 */
[----:B----4-:R-:W-:Y:S01]  /*05e0*/  FADD R41, R41, R12 ;  /* 0x0000000c29297221 */ /* 0x010fe20000000000 */
[----:B------:R-:W-:-:S03]  /*05f0*/  FADD R3, R3, R13 ;  /* 0x0000000d03037221 */ /* 0x000fc60000000000 */
[----:B------:R-:W-:Y:S01]  /*0600*/  FADD R41, R41, R14 ;  /* 0x0000000e29297221 */ /* 0x000fe20000000000 */
        /* <DEDUP_REMOVED lines=24> */
[----:B------:R-:W-:Y:S01]  /*0790*/  FADD R3, R3, R39 ;  /* 0x0000002703037221 */ /* 0x000fe20000000000 */
[----:B------:R-:W-:Y:S06]  /*07a0*/  @!P1 BRA `(.L_x_328) ;  /* 0xfffffffc00149947 */ /* 0x000fec000383ffff */
.L_x_327:
[----:B------:R-:W-:Y:S05]  /*07b0*/  BSYNC.RECONVERGENT B2 ;  /* 0x0000000000027941 */ /* 0x000fea0003800200 */
.L_x_326:
[----:B------:R-:W-:Y:S01]  /*07c0*/  IADD3 R0, PT, PT, -R7, R4, RZ ;  /* 0x0000000407007210 */ /* 0x000fe20007ffe1ff */
[----:B------:R-:W-:Y:S03]  /*07d0*/  BSSY.RECONVERGENT B2, `(.L_x_329) ;  /* 0x0000021000027945 */ /* 0x000fe60003800200 */
[----:B------:R-:W-:-:S13]  /*07e0*/  ISETP.GT.AND P1, PT, R0, 0x800, PT ;  /* 0x000008000000780c */ /* 0x000fda0003f24270 */
[----:B------:R-:W-:Y:S05]  /*07f0*/  @!P1 BRA `(.L_x_330) ;  /* 0x0000000000789947 */ /* 0x000fea0003800000 */
        /* <DEDUP_REMOVED lines=8> */
[----:B------:R-:W4:Y:S04]  /*0880*/  LDG.E.64.CONSTANT R26, desc[UR6][R24.64] ;  /* 0x00000006181a7981 */ /* 0x000f28000c1e9b00 */
[----:B------:R-:W4:Y:S04]  /*0890*/  LDG.E.64.CONSTANT R10, desc[UR6][R24.64+0x1000] ;  /* 0x00100006180a7981 */ /* 0x000f28000c1e9b00 */
[----:B------:R-:W4:Y:S04]  /*08a0*/  LDG.E.64.CONSTANT R8, desc[UR6][R24.64+0x2000] ;  /* 0x0020000618087981 */ /* 0x000f28000c1e9b00 */
[----:B------:R-:W4:Y:S01]  /*08b0*/  LDG.E.64.CONSTANT R12, desc[UR6][R24.64+0x3000] ;  /* 0x00300006180c7981 */ /* 0x000f22000c1e9b00 */
[----:B------:R-:W-:-:S02]  /*08c0*/  PLOP3.LUT P0, PT, PT, PT, PT, 0x8, 0x80 ;  /* 0x000000000080781c */ /* 0x000fc40003f0e170 */
[----:B------:R-:W-:Y:S01]  /*08d0*/  IADD3 R7, PT, PT, R7, 0x1000, RZ ;  /* 0x0000100007077810 */ /* 0x000fe20007ffe0ff */
        /* <DEDUP_REMOVED lines=15> */
[----:B------:R-:W-:-:S07]  /*09d0*/  FADD R3, R3, R13 ;  /* 0x0000000d03037221 */ /* 0x000fce0000000000 */
.L_x_330:
[----:B------:R-:W-:Y:S05]  /*09e0*/  BSYNC.RECONVERGENT B2 ;  /* 0x0000000000027941 */ /* 0x000fea0003800200 */
.L_x_329:
[----:B------:R-:W-:-:S13]  /*09f0*/  ISETP.LT.OR P0, PT, R7, R4, P0 ;  /* 0x000000040700720c */ /* 0x000fda0000701670 */
[----:B------:R-:W-:Y:S05]  /*0a00*/  @!P0 BRA `(.L_x_322) ;  /* 0x0000000000388947 */ /* 0x000fea0003800000 */
[----:B------:R-:W0:Y:S02]  /*0a10*/  LDC.64 R8, c[0x0][0x380] ;  /* 0x0000e000ff087b82 */ /* 0x000e240000000a00 */
[----:B0-----:R-:W-:-:S05]  /*0a20*/  IMAD.WIDE R6, R7, 0x8, R8 ;  /* 0x0000000807067825 */ /* 0x001fca00078e0208 */
[----:B------:R-:W2:Y:S04]  /*0a30*/  LDG.E.64.CONSTANT R8, desc[UR6][R6.64] ;  /* 0x0000000606087981 */ /* 0x000ea8000c1e9b00 */
[----:B------:R-:W3:Y:S04]  /*0a40*/  LDG.E.64.CONSTANT R10, desc[UR6][R6.64+0x1000] ;  /* 0x00100006060a7981 */ /* 0x000ee8000c1e9b00 */
[----:B------:R-:W4:Y:S04]  /*0a50*/  LDG.E.64.CONSTANT R12, desc[UR6][R6.64+0x2000] ;  /* 0x00200006060c7981 */ /* 0x000f28000c1e9b00 */
[----:B------:R-:W4:Y:S01]  /*0a60*/  LDG.E.64.CONSTANT R14, desc[UR6][R6.64+0x3000] ;  /* 0x00300006060e7981 */ /* 0x000f22000c1e9b00 */
[----:B--2--5:R-:W-:Y:S01]  /*0a70*/  FADD R17, R2, R8 ;  /* 0x0000000802117221 */ /* 0x024fe20000000000 */
[----:B------:R-:W-:-:S03]  /*0a80*/  FADD R3, R3, R9 ;  /* 0x0000000903037221 */ /* 0x000fc60000000000 */
[----:B---3--:R-:W-:Y:S01]  /*0a90*/  FADD R17, R17, R10 ;  /* 0x0000000a11117221 */ /* 0x008fe20000000000 */
[----:B------:R-:W-:-:S03]  /*0aa0*/  FADD R3, R3, R11 ;  /* 0x0000000b03037221 */ /* 0x000fc60000000000 */
[----:B----4-:R-:W-:Y:S01]  /*0ab0*/  FADD R17, R17, R12 ;  /* 0x0000000c11117221 */ /* 0x010fe20000000000 */
[----:B------:R-:W-:-:S03]  /*0ac0*/  FADD R3, R3, R13 ;  /* 0x0000000d03037221 */ /* 0x000fc60000000000 */
[----:B------:R-:W-:Y:S01]  /*0ad0*/  FADD R2, R17, R14 ;  /* 0x0000000e11027221 */ /* 0x000fe20000000000 */
[----:B------:R-:W-:-:S07]  /*0ae0*/  FADD R3, R3, R15 ;  /* 0x0000000f03037221 */ /* 0x000fce0000000000 */
.L_x_322:
[----:B------:R-:W-:Y:S05]  /*0af0*/  BSYNC.RECONVERGENT B1 ;  /* 0x0000000000017941 */ /* 0x000fea0003800200 */
.L_x_321:
[----:B------:R-:W-:Y:S02]  /*0b00*/  ISETP.GE.AND P0, PT, R4, 0x200, PT ;  /* 0x000002000400780c */ /* 0x000fe40003f06270 */
[----:B-----5:R-:W-:Y:S02]  /*0b10*/  MOV R11, R3 ;  /* 0x00000003000b7202 */ /* 0x020fe40000000f00 */
[----:B------:R-:W-:-:S09]  /*0b20*/  MOV R9, R2 ;  /* 0x0000000200097202 */ /* 0x000fd20000000f00 */
[----:B------:R-:W-:Y:S05]  /*0b30*/  @!P0 BRA `(.L_x_331) ;  /* 0x00000004004c8947 */ /* 0x000fea0003800000 */
[----:B------:R-:W0:Y:S01]  /*0b40*/  S2R R8, SR_LANEID ;  /* 0x0000000000087919 */ /* 0x000e220000000000 */
[----:B------:R-:W1:Y:S04]  /*0b50*/  SHFL.DOWN PT, R0, R9, 0x1, 0x1f ;  /* 0x08201f0009007f89 */ /* 0x000e6800000e0000 */
[----:B------:R-:W2:Y:S01]  /*0b60*/  SHFL.DOWN PT, R2, R11, 0x1, 0x1f ;  /* 0x08201f000b027f89 */ /* 0x000ea200000e0000 */
[----:B-1----:R-:W-:Y:S01]  /*0b70*/  FADD R0, R0, R9 ;  /* 0x0000000900007221 */ /* 0x002fe20000000000 */
[----:B0-----:R-:W-:Y:S01]  /*0b80*/  ISETP.GT.AND P0, PT, R8, 0x1e, PT ;  /* 0x0000001e0800780c */ /* 0x001fe20003f04270 */
[----:B--2---:R-:W-:Y:S01]  /*0b90*/  FADD R2, R2, R11 ;  /* 0x0000000b02027221 */ /* 0x004fe20000000000 */
[----:B------:R-:W-:Y:S02]  /*0ba0*/  ISETP.NE.AND P1, PT, R8, RZ, PT ;  /* 0x000000ff0800720c */ /* 0x000fe40003f25270 */
[----:B------:R-:W-:-:S02]  /*0bb0*/  FSEL R3, R9, R0, P0 ;  /* 0x0000000009037208 */ /* 0x000fc40000000000 */
[----:B------:R-:W-:Y:S02]  /*0bc0*/  FSEL R0, R11, R2, P0 ;  /* 0x000000020b007208 */ /* 0x000fe40000000000 */
[----:B------:R-:W-:Y:S01]  /*0bd0*/  ISETP.GT.AND P0, PT, R8, 0x1d, PT ;  /* 0x0000001d0800780c */ /* 0x000fe20003f04270 */
[----:B------:R-:W0:Y:S04]  /*0be0*/  SHFL.DOWN PT, R2, R3, 0x2, 0x1f ;  /* 0x08401f0003027f89 */ /* 0x000e2800000e0000 */
[----:B------:R-:W1:Y:S02]  /*0bf0*/  SHFL.DOWN PT, R7, R0, 0x2, 0x1f ;  /* 0x08401f0000077f89 */ /* 0x000e6400000e0000 */
[----:B------:R-:W-:Y:S01]  /*0c00*/  @!P1 MOV R6, 0x400 ;  /* 0x0000040000069802 */ /* 0x000fe20000000f00 */
[----:B------:R-:W2:Y:S01]  /*0c10*/  @!P1 S2R R9, SR_CgaCtaId ;  /* 0x0000000000099919 */ /* 0x000ea20000008800 */
[----:B------:R-:W-:-:S04]  /*0c20*/  @!P1 SHF.R.U32.HI R4, RZ, 0x2, R5 ;  /* 0x00000002ff049819 */ /* 0x000fc80000011605 */
[----:B------:R-:W-:Y:S01]  /*0c30*/  @!P1 LOP3.LUT R4, R4, 0xf8, RZ, 0xc0, !PT ;  /* 0x000000f804049812 */ /* 0x000fe200078ec0ff */
[----:B0-----:R-:W-:Y:S01]  /*0c40*/  @!P0 FADD R3, R3, R2 ;  /* 0x0000000203038221 */ /* 0x001fe20000000000 */
[----:B-1----:R-:W-:-:S04]  /*0c50*/  @!P0 FADD R0, R0, R7 ;  /* 0x0000000700008221 */ /* 0x002fc80000000000 */
[----:B------:R-:W0:Y:S01]  /*0c60*/  SHFL.DOWN PT, R2, R3, 0x4, 0x1f ;  /* 0x08801f0003027f89 */ /* 0x000e2200000e0000 */
[----:B------:R-:W-:-:S03]  /*0c70*/  ISETP.GT.AND P0, PT, R8, 0x1b, PT ;  /* 0x0000001b0800780c */ /* 0x000fc60003f04270 */
[----:B------:R-:W1:Y:S01]  /*0c80*/  SHFL.DOWN PT, R7, R0, 0x4, 0x1f ;  /* 0x08801f0000077f89 */ /* 0x000e6200000e0000 */
[----:B--2---:R-:W-:-:S04]  /*0c90*/  @!P1 LEA R9, R9, R6, 0x18 ;  /* 0x0000000609099211 */ /* 0x004fc800078ec0ff */
[----:B------:R-:W-:-:S05]  /*0ca0*/  @!P1 IADD3 R4, PT, PT, R4, R9, RZ ;  /* 0x0000000904049210 */ /* 0x000fca0007ffe0ff */
[----:B0-----:R-:W-:Y:S01]  /*0cb0*/  @!P0 FADD R3, R3, R2 ;  /* 0x0000000203038221 */ /* 0x001fe20000000000 */
[----:B-1----:R-:W-:-:S04]  /*0cc0*/  @!P0 FADD R0, R0, R7 ;  /* 0x0000000700008221 */ /* 0x002fc80000000000 */
[----:B------:R-:W0:Y:S01]  /*0cd0*/  SHFL.DOWN PT, R2, R3, 0x8, 0x1f ;  /* 0x09001f0003027f89 */ /* 0x000e2200000e0000 */
[----:B------:R-:W-:-:S03]  /*0ce0*/  ISETP.GT.AND P0, PT, R8, 0x17, PT ;  /* 0x000000170800780c */ /* 0x000fc60003f04270 */
[----:B------:R-:W1:Y:S10]  /*0cf0*/  SHFL.DOWN PT, R7, R0, 0x8, 0x1f ;  /* 0x09001f0000077f89 */ /* 0x000e7400000e0000 */
[----:B0-----:R-:W-:Y:S01]  /*0d00*/  @!P0 FADD R3, R3, R2 ;  /* 0x0000000203038221 */ /* 0x001fe20000000000 */
[----:B-1----:R-:W-:-:S04]  /*0d10*/  @!P0 FADD R0, R0, R7 ;  /* 0x0000000700008221 */ /* 0x002fc80000000000 */
[----:B------:R-:W0:Y:S01]  /*0d20*/  SHFL.DOWN PT, R2, R3, 0x10, 0x1f ;  /* 0x0a001f0003027f89 */ /* 0x000e2200000e0000 */
[----:B------:R-:W-:-:S03]  /*0d30*/  ISETP.NE.AND P0, PT, R5, RZ, PT ;  /* 0x000000ff0500720c */ /* 0x000fc60003f05270 */
[----:B------:R-:W1:Y:S01]  /*0d40*/  SHFL.DOWN PT, R7, R0, 0x10, 0x1f ;  /* 0x0a001f0000077f89 */ /* 0x000e6200000e0000 */
[----:B0-----:R-:W-:Y:S01]  /*0d50*/  FADD R6, R3, R2 ;  /* 0x0000000203067221 */ /* 0x001fe20000000000 */
[----:B-1----:R-:W-:-:S05]  /*0d60*/  FADD R7, R0, R7 ;  /* 0x0000000700077221 */ /* 0x002fca0000000000 */
[----:B------:R2:W-:Y:S01]  /*0d70*/  @!P1 STS.64 [R4+0x10], R6 ;  /* 0x0000100604009388 */ /* 0x0005e20000000a00 */
[----:B------:R-:W-:Y:S01]  /*0d80*/  BAR.SYNC.DEFER_BLOCKING 0x0 ;  /* 0x0000000000007b1d */ /* 0x000fe20000010000 */
[----:B------:R-:W-:-:S04]  /*0d90*/  ISETP.GT.AND P1, PT, R8, 0xf, PT ;  /* 0x0000000f0800780c */ /* 0x000fc80003f24270 */
[----:B------:R-:W-:Y:S02]  /*0da0*/  FSEL R2, R3, R6, P1 ;  /* 0x0000000603027208 */ /* 0x000fe40000800000 */
[----:B------:R-:W-:Y:S01]  /*0db0*/  FSEL R3, R0, R7, P1 ;  /* 0x0000000700037208 */ /* 0x000fe20000800000 */
[----:B------:R-:W-:Y:S06]  /*0dc0*/  @P0 BRA `(.L_x_332) ;  /* 0x0000001c00040947 */ /* 0x000fec0003800000 */
[----:B------:R-:W0:Y:S01]  /*0dd0*/  S2UR UR5, SR_CgaCtaId ;  /* 0x00000000000579c3 */ /* 0x000e220000008800 */
[----:B------:R-:W-:Y:S02]  /*0de0*/  UMOV UR4, 0x400 ;  /* 0x0000040000047882 */ /* 0x000fe40000000000 */
[----:B0-----:R-:W-:-:S09]  /*0df0*/  ULEA UR4, UR5, UR4, 0x18 ;  /* 0x0000000405047291 */ /* 0x001fd2000f8ec0ff */
[----:B------:R-:W0:Y:S04]  /*0e00*/  LDS.64 R24, [UR4+0x18] ;  /* 0x00001804ff187984 */ /* 0x000e280008000a00 */
[----:B------:R-:W1:Y:S04]  /*0e10*/  LDS.128 R20, [UR4+0x20] ;  /* 0x00002004ff147984 */ /* 0x000e680008000c00 */
[----:B--2---:R-:W2:Y:S04]  /*0e20*/  LDS.128 R4, [UR4+0x30] ;  /* 0x00003004ff047984 */ /* 0x004ea80008000c00 */
[----:B------:R-:W3:Y:S04]  /*0e30*/  LDS.128 R16, [UR4+0x40] ;  /* 0x00004004ff107984 */ /* 0x000ee80008000c00 */
[----:B------:R-:W4:Y:S04]  /*0e40*/  LDS.128 R12, [UR4+0x50] ;  /* 0x00005004ff0c7984 */ /* 0x000f280008000c00 */
[----:B------:R-:W5:Y:S01]  /*0e50*/  LDS.128 R8, [UR4+0x60] ;  /* 0x00006004ff087984 */ /* 0x000f620008000c00 */
[----:B0-----:R-:W-:Y:S01]  /*0e60*/  FADD R27, R2, R24 ;  /* 0x00000018021b7221 */ /* 0x001fe20000000000 */
[----:B------:R-:W-:-:S03]  /*0e70*/  FADD R0, R3, R25 ;  /* 0x0000001903007221 */ /* 0x000fc60000000000 */
[----:B-1----:R-:W-:Y:S01]  /*0e80*/  FADD R3, R27, R20 ;  /* 0x000000141b037221 */ /* 0x002fe20000000000 */
[----:B------:R-:W-:Y:S01]  /*0e90*/  FADD R0, R0, R21 ;  /* 0x0000001500007221 */ /* 0x000fe20000000000 */
[----:B------:R-:W0:Y:S02]  /*0ea0*/  LDS.128 R24, [UR4+0x70] ;  /* 0x00007004ff187984 */ /* 0x000e240008000c00 */
[----:B------:R-:W-:Y:S01]  /*0eb0*/  FADD R3, R3, R22 ;  /* 0x0000001603037221 */ /* 0x000fe20000000000 */
[----:B------:R-:W-:Y:S02]  /*0ec0*/  FADD R0, R0, R23 ;  /* 0x0000001700007221 */ /* 0x000fe40000000000 */
[----:B------:R-:W1:Y:S01]  /*0ed0*/  LDS.128 R20, [UR4+0x80] ;  /* 0x00008004ff147984 */ /* 0x000e620008000c00 */
[----:B--2---:R-:W-:Y:S01]  /*0ee0*/  FADD R3, R3, R4 ;  /* 0x0000000403037221 */ /* 0x004fe20000000000 */
[----:B------:R-:W-:-:S03]  /*0ef0*/  FADD R0, R0, R5 ;  /* 0x0000000500007221 */ /* 0x000fc60000000000 */
[----:B------:R-:W-:Y:S01]  /*0f00*/  FADD R3, R3, R6 ;  /* 0x0000000603037221 */ /* 0x000fe20000000000 */
[----:B------:R-:W-:-:S03]  /*0f10*/  FADD R0, R0, R7 ;  /* 0x0000000700007221 */ /* 0x000fc60000000000 */
[----:B---3--:R-:W-:Y:S01]  /*0f20*/  FADD R3, R3, R16 ;  /* 0x0000001003037221 */ /* 0x008fe20000000000 */
[----:B------:R-:W-:-:S03]  /*0f30*/  FADD R0, R0, R17 ;  /* 0x0000001100007221 */ /* 0x000fc60000000000 */
[----:B------:R-:W-:Y:S01]  /*0f40*/  FADD R3, R3, R18 ;  /* 0x0000001203037221 */ /* 0x000fe20000000000 */
[----:B------:R-:W-:-:S03]  /*0f50*/  FADD R0, R0, R19 ;  /* 0x0000001300007221 */ /* 0x000fc60000000000 */
[----:B----4-:R-:W-:Y:S01]  /*0f60*/  FADD R3, R3, R12 ;  /* 0x0000000c03037221 */ /* 0x010fe20000000000 */
[----:B------:R-:W-:-:S03]  /*0f70*/  FADD R0, R0, R13 ;  /* 0x0000000d00007221 */ /* 0x000fc60000000000 */
[----:B------:R-:W-:Y:S01]  /*0f80*/  FADD R3, R3, R14 ;  /* 0x0000000e03037221 */ /* 0x000fe20000000000 */
[----:B------:R-:W-:-:S03]  /*0f90*/  FADD R0, R0, R15 ;  /* 0x0000000f00007221 */ /* 0x000fc60000000000 */
[----:B-----5:R-:W-:Y:S01]  /*0fa0*/  FADD R3, R3, R8 ;  /* 0x0000000803037221 */ /* 0x020fe20000000000 */
[----:B------:R-:W-:-:S03]  /*0fb0*/  FADD R0, R0, R9 ;  /* 0x0000000900007221 */ /* 0x000fc60000000000 */
[----:B------:R-:W-:Y:S01]  /*0fc0*/  FADD R3, R3, R10 ;  /* 0x0000000a03037221 */ /* 0x000fe20000000000 */
[----:B------:R-:W-:-:S03]  /*0fd0*/  FADD R0, R0, R11 ;  /* 0x0000000b00007221 */ /* 0x000fc60000000000 */
[----:B0-----:R-:W-:Y:S01]  /*0fe0*/  FADD R3, R3, R24 ;  /* 0x0000001803037221 */ /* 0x001fe20000000000 */
[----:B------:R-:W-:-:S03]  /*0ff0*/  FADD R0, R0, R25 ;  /* 0x0000001900007221 */ /* 0x000fc60000000000 */
[----:B------:R-:W-:Y:S01]  /*1000*/  FADD R3, R3, R26 ;  /* 0x0000001a03037221 */ /* 0x000fe20000000000 */
[----:B------:R-:W-:-:S03]  /*1010*/  FADD R0, R0, R27 ;  /* 0x0000001b00007221 */ /* 0x000fc60000000000 */
[----:B-1----:R-:W-:Y:S01]  /*1020*/  FADD R3, R3, R20 ;  /* 0x0000001403037221 */ /* 0x002fe20000000000 */
[----:B------:R-:W-:-:S03]  /*1030*/  FADD R0, R0, R21 ;  /* 0x0000001500007221 */ /* 0x000fc60000000000 */
[----:B------:R-:W-:Y:S01]  /*1040*/  FADD R2, R3, R22 ;  /* 0x0000001603027221 */ /* 0x000fe20000000000 */
[----:B------:R-:W-:Y:S01]  /*1050*/  FADD R3, R0, R23 ;  /* 0x0000001700037221 */ /* 0x000fe20000000000 */
[----:B------:R-:W-:Y:S06]  /*1060*/  BRA `(.L_x_332) ;  /* 0x00000018005c7947 */ /* 0x000fec0003800000 */
.L_x_331:
[----:B------:R-:W0:Y:S01]  /*1070*/  S2R R8, SR_LANEID ;  /* 0x0000000000087919 */ /* 0x000e220000000000 */
[----:B------:R-:W-:-:S04]  /*1080*/  LOP3.LUT R0, R5, 0x3e0, RZ, 0xc0, !PT ;  /* 0x000003e005007812 */ /* 0x000fc800078ec0ff */
[----:B------:R-:W-:Y:S02]  /*1090*/  IADD3 R3, PT, PT, R0, 0x20, RZ ;  /* 0x0000002000037810 */ /* 0x000fe40007ffe0ff */
[----:B------:R-:W-:Y:S02]  /*10a0*/  LOP3.LUT R7, RZ, R0, RZ, 0x33, !PT ;  /* 0x00000000ff077212 */ /* 0x000fe400078e33ff */
[-C--:B------:R-:W-:Y:S02]  /*10b0*/  ISETP.GT.AND P0, PT, R3, R4.reuse, PT ;  /* 0x000000040300720c */ /* 0x080fe40003f04270 */
[----:B------:R-:W-:-:S04]  /*10c0*/  IADD3 R7, PT, PT, R7, R4, RZ ;  /* 0x0000000407077210 */ /* 0x000fc80007ffe0ff */
[----:B------:R-:W-:-:S05]  /*10d0*/  SEL R7, R7, 0x1f, P0 ;  /* 0x0000001f07077807 */ /* 0x000fca0000000000 */
[----:B------:R-:W1:Y:S04]  /*10e0*/  SHFL.DOWN PT, R0, R9, 0x1, R7 ;  /* 0x0820000009007989 */ /* 0x000e6800000e0007 */
[----:B------:R-:W2:Y:S01]  /*10f0*/  SHFL.DOWN PT, R2, R11, 0x1, R7 ;  /* 0x082000000b027989 */ /* 0x000ea200000e0007 */
[C---:B0-----:R-:W-:Y:S02]  /*1100*/  ISETP.GE.AND P0, PT, R8.reuse, R7, PT ;  /* 0x000000070800720c */ /* 0x041fe40003f06270 */
[C---:B------:R-:W-:Y:S02]  /*1110*/  IADD3 R6, PT, PT, R8.reuse, 0x2, RZ ;  /* 0x0000000208067810 */ /* 0x040fe40007ffe0ff */
[----:B------:R-:W-:-:S09]  /*1120*/  ISETP.NE.AND P1, PT, R8, RZ, PT ;  /* 0x000000ff0800720c */ /* 0x000fd20003f25270 */
[----:B-1----:R-:W-:Y:S01]  /*1130*/  @!P0 FADD R9, R0, R9 ;  /* 0x0000000900098221 */ /* 0x002fe20000000000 */
[----:B--2---:R-:W-:Y:S01]  /*1140*/  @!P0 FADD R11, R2, R11 ;  /* 0x0000000b020b8221 */ /* 0x004fe20000000000 */
[----:B------:R-:W-:-:S03]  /*1150*/  ISETP.GT.AND P0, PT, R6, R7, PT ;  /* 0x000000070600720c */ /* 0x000fc60003f04270 */
[----:B------:R-:W0:Y:S01]  /*1160*/  SHFL.DOWN PT, R0, R9, 0x2, R7 ;  /* 0x0840000009007989 */ /* 0x000e2200000e0007 */
[----:B------:R-:W-:Y:S02]  /*1170*/  IADD3 R6, PT, PT, R8, 0x4, RZ ;  /* 0x0000000408067810 */ /* 0x000fe40007ffe0ff */
[----:B------:R-:W-:Y:S01]  /*1180*/  @!P1 SHF.R.U32.HI R3, RZ, 0x2, R5 ;  /* 0x00000002ff039819 */ /* 0x000fe20000011605 */
[----:B------:R-:W1:Y:S03]  /*1190*/  SHFL.DOWN PT, R2, R11, 0x2, R7 ;  /* 0x084000000b027989 */ /* 0x000e6600000e0007 */
[----:B------:R-:W-:Y:S01]  /*11a0*/  @!P1 LOP3.LUT R3, R3, 0xf8, RZ, 0xc0, !PT ;  /* 0x000000f803039812 */ /* 0x000fe200078ec0ff */
[----:B------:R-:W2:Y:S02]  /*11b0*/  @!P1 S2R R13, SR_CgaCtaId ;  /* 0x00000000000d9919 */ /* 0x000ea40000008800 */
[----:B0-----:R-:W-:Y:S01]  /*11c0*/  @!P0 FADD R9, R9, R0 ;  /* 0x0000000009098221 */ /* 0x001fe20000000000 */
[----:B-1----:R-:W-:-:S04]  /*11d0*/  @!P0 FADD R11, R11, R2 ;  /* 0x000000020b0b8221 */ /* 0x002fc80000000000 */
[----:B------:R-:W0:Y:S01]  /*11e0*/  SHFL.DOWN PT, R0, R9, 0x4, R7 ;  /* 0x0880000009007989 */ /* 0x000e2200000e0007 */
[----:B------:R-:W-:Y:S02]  /*11f0*/  ISETP.GT.AND P0, PT, R6, R7, PT ;  /* 0x000000070600720c */ /* 0x000fe40003f04270 */
[----:B------:R-:W-:Y:S01]  /*1200*/  IADD3 R6, PT, PT, R8, 0x8, RZ ;  /* 0x0000000808067810 */ /* 0x000fe20007ffe0ff */
[----:B------:R-:W1:Y:S10]  /*1210*/  SHFL.DOWN PT, R2, R11, 0x4, R7 ;  /* 0x088000000b027989 */ /* 0x000e7400000e0007 */
        /* <DEDUP_REMOVED lines=10> */
[----:B------:R-:W-:Y:S01]  /*12c0*/  @!P1 MOV R6, 0x400 ;  /* 0x0000040000069802 */ /* 0x000fe20000000f00 */
[----:B------:R-:W1:Y:S03]  /*12d0*/  SHFL.DOWN PT, R2, R11, 0x10, R7 ;  /* 0x0a0000000b027989 */ /* 0x000e6600000e0007 */
[----:B--2---:R-:W-:-:S04]  /*12e0*/  @!P1 LEA R6, R13, R6, 0x18 ;  /* 0x000000060d069211 */ /* 0x004fc800078ec0ff */
[----:B------:R-:W-:-:S03]  /*12f0*/  @!P1 IADD3 R6, PT, PT, R3, R6, RZ ;  /* 0x0000000603069210 */ /* 0x000fc60007ffe0ff */
[----:B0-----:R-:W-:Y:S01]  /*1300*/  @!P0 FADD R9, R9, R0 ;  /* 0x0000000009098221 */ /* 0x001fe20000000000 */
[----:B-1----:R-:W-:Y:S01]  /*1310*/  @!P0 FADD R11, R11, R2 ;  /* 0x000000020b0b8221 */ /* 0x002fe20000000000 */
[----:B------:R-:W-:-:S03]  /*1320*/  ISETP.NE.AND P0, PT, R5, RZ, PT ;  /* 0x000000ff0500720c */ /* 0x000fc60003f05270 */
[----:B------:R-:W-:Y:S02]  /*1330*/  MOV R2, R9 ;  /* 0x0000000900027202 */ /* 0x000fe40000000f00 */
[----:B------:R-:W-:-:S05]  /*1340*/  MOV R3, R11 ;  /* 0x0000000b00037202 */ /* 0x000fca0000000f00 */
[----:B------:R1:W-:Y:S01]  /*1350*/  @!P1 STS.64 [R6+0x10], R2 ;  /* 0x0000100206009388 */ /* 0x0003e20000000a00 */
[----:B------:R-:W-:Y:S06]  /*1360*/  BAR.SYNC.DEFER_BLOCKING 0x0 ;  /* 0x0000000000007b1d */ /* 0x000fec0000010000 */
        /* <DEDUP_REMOVED lines=8> */
[----:B-1----:R-:W0:Y:S04]  /*13f0*/  LDS.64 R6, [UR4+0x18] ;  /* 0x00001804ff067984 */ /* 0x002e280008000a00 */
[----:B------:R-:W1:Y:S04]  /*1400*/  LDS.128 R8, [UR4+0x20] ;  /* 0x00002004ff087984 */ /* 0x000e680008000c00 */
[----:B------:R-:W2:Y:S04]  /*1410*/  LDS.128 R12, [UR4+0x30] ;  /* 0x00003004ff0c7984 */ /* 0x000ea80008000c00 */
[----:B------:R-:W3:Y:S04]  /*1420*/  LDS.128 R16, [UR4+0x40] ;  /* 0x00004004ff107984 */ /* 0x000ee80008000c00 */
[----:B------:R-:W4:Y:S04]  /*1430*/  LDS.128 R20, [UR4+0x50] ;  /* 0x00005004ff147984 */ /* 0x000f280008000c00 */
[----:B------:R-:W5:Y:S04]  /*1440*/  LDS.128 R24, [UR4+0x60] ;  /* 0x00006004ff187984 */ /* 0x000f680008000c00 */
[----:B------:R-:W5:Y:S01]  /*1450*/  LDS.128 R28, [UR4+0x70] ;  /* 0x00007004ff1c7984 */ /* 0x000f620008000c00 */
[----:B0-----:R-:W-:Y:S01]  /*1460*/  @P1 FADD R2, R2, R6 ;  /* 0x0000000602021221 */ /* 0x001fe20000000000 */
[----:B------:R-:W-:Y:S01]  /*1470*/  @P1 FADD R3, R3, R7 ;  /* 0x0000000703031221 */ /* 0x000fe20000000000 */
[----:B------:R-:W-:-:S02]  /*1480*/  ISETP.GT.AND P1, PT, R4, 0xa0, PT ;  /* 0x000000a00400780c */ /* 0x000fc40003f24270 */
[----:B-1----:R-:W-:Y:S01]  /*1490*/  @P4 FADD R2, R2, R8 ;  /* 0x0000000802024221 */ /* 0x002fe20000000000 */
[----:B------:R-:W-:Y:S01]  /*14a0*/  @P4 FADD R3, R3, R9 ;  /* 0x0000000903034221 */ /* 0x000fe20000000000 */
[----:B------:R-:W-:Y:S02]  /*14b0*/  ISETP.GT.AND P4, PT, R4, 0xc0, PT ;  /* 0x000000c00400780c */ /* 0x000fe40003f84270 */
[----:B------:R-:W-:Y:S01]  /*14c0*/  @P3 FADD R2, R2, R10 ;  /* 0x0000000a02023221 */ /* 0x000fe20000000000 */
[----:B------:R-:W-:Y:S01]  /*14d0*/  @P3 FADD R3, R3, R11 ;  /* 0x0000000b03033221 */ /* 0x000fe20000000000 */
[----:B------:R-:W-:Y:S01]  /*14e0*/  ISETP.GT.AND P3, PT, R4, 0xe0, PT ;  /* 0x000000e00400780c */ /* 0x000fe20003f64270 */
[----:B------:R-:W0:Y:S01]  /*14f0*/  LDS.128 R8, [UR4+0x80] ;  /* 0x00008004ff087984 */ /* 0x000e220008000c00 */
[----:B--2---:R-:W-:Y:S01]  /*1500*/  @P2 FADD R2, R2, R12 ;  /* 0x0000000c02022221 */ /* 0x004fe20000000000 */
[----:B------:R-:W-:Y:S01]  /*1510*/  @P2 FADD R3, R3, R13 ;  /* 0x0000000d03032221 */ /* 0x000fe20000000000 */
[----:B------:R-:W-:-:S02]  /*1520*/  ISETP.GT.AND P2, PT, R4, 0x100, PT ;  /* 0x000001000400780c */ /* 0x000fc40003f44270 */
[----:B------:R-:W-:Y:S01]  /*1530*/  @P1 FADD R2, R2, R14 ;  /* 0x0000000e02021221 */ /* 0x000fe20000000000 */
[----:B------:R-:W-:Y:S01]  /*1540*/  @P1 FADD R3, R3, R15 ;  /* 0x0000000f03031221 */ /* 0x000fe20000000000 */
[----:B------:R-:W-:Y:S02]  /*1550*/  ISETP.GT.AND P1, PT, R4, 0x120, PT ;  /* 0x000001200400780c */ /* 0x000fe40003f24270 */
[----:B---3--:R-:W-:Y:S01]  /*1560*/  @P4 FADD R2, R2, R16 ;  /* 0x0000001002024221 */ /* 0x008fe20000000000 */
[----:B------:R-:W-:Y:S01]  /*1570*/  @P4 FADD R3, R3, R17 ;  /* 0x0000001103034221 */ /* 0x000fe20000000000 */
[----:B------:R-:W-:Y:S02]  /*1580*/  ISETP.GT.AND P4, PT, R4, 0x140, PT ;  /* 0x000001400400780c */ /* 0x000fe40003f84270 */
[----:B------:R-:W-:Y:S01]  /*1590*/  @P3 FADD R2, R2, R18 ;  /* 0x0000001202023221 */ /* 0x000fe20000000000 */
[----:B------:R-:W-:Y:S01]  /*15a0*/  @P3 FADD R3, R3, R19 ;  /* 0x0000001303033221 */ /* 0x000fe20000000000 */
[----:B------:R-:W-:-:S02]  /*15b0*/  ISETP.GT.AND P3, PT, R4, 0x160, PT ;  /* 0x000001600400780c */ /* 0x000fc40003f64270 */
[----:B----4-:R-:W-:Y:S01]  /*15c0*/  @P2 FADD R2, R2, R20 ;  /* 0x0000001402022221 */ /* 0x010fe20000000000 */
[----:B------:R-:W-:Y:S01]  /*15d0*/  @P2 FADD R3, R3, R21 ;  /* 0x0000001503032221 */ /* 0x000fe20000000000 */
[----:B------:R-:W-:Y:S02]  /*15e0*/  ISETP.GT.AND P2, PT, R4, 0x180, PT ;  /* 0x000001800400780c */ /* 0x000fe40003f44270 */
[----:B------:R-:W-:Y:S01]  /*15f0*/  @P1 FADD R2, R2, R22 ;  /* 0x0000001602021221 */ /* 0x000fe20000000000 */
[----:B------:R-:W-:Y:S01]  /*1600*/  @P1 FADD R3, R3, R23 ;  /* 0x0000001703031221 */ /* 0x000fe20000000000 */
[----:B------:R-:W-:Y:S02]  /*1610*/  ISETP.GT.AND P1, PT, R4, 0x1a0, PT ;  /* 0x000001a00400780c */ /* 0x000fe40003f24270 */
[----:B-----5:R-:W-:Y:S01]  /*1620*/  @P4 FADD R2, R2, R24 ;  /* 0x0000001802024221 */ /* 0x020fe20000000000 */
[----:B------:R-:W-:Y:S01]  /*1630*/  @P4 FADD R3, R3, R25 ;  /* 0x0000001903034221 */ /* 0x000fe20000000000 */
[----:B------:R-:W-:-:S02]  /*1640*/  ISETP.GT.AND P4, PT, R4, 0x1c0, PT ;  /* 0x000001c00400780c */ /* 0x000fc40003f84270 */
[----:B------:R-:W-:Y:S01]  /*1650*/  @P3 FADD R2, R2, R26 ;  /* 0x0000001a02023221 */ /* 0x000fe20000000000 */
[----:B------:R-:W-:Y:S01]  /*1660*/  @P3 FADD R3, R3, R27 ;  /* 0x0000001b03033221 */ /* 0x000fe20000000000 */
[----:B------:R-:W-:Y:S02]  /*1670*/  ISETP.GT.AND P3, PT, R4, 0x1e0, PT ;  /* 0x000001e00400780c */ /* 0x000fe40003f64270 */
[----:B------:R-:W-:Y:S01]  /*1680*/  @P2 FADD R2, R2, R28 ;  /* 0x0000001c02022221 */ /* 0x000fe20000000000 */
[----:B------:R-:W-:-:S03]  /*1690*/  @P2 FADD R3, R3, R29 ;  /* 0x0000001d03032221 */ /* 0x000fc60000000000 */
[----:B------:R-:W-:Y:S01]  /*16a0*/  @P1 FADD R2, R2, R30 ;  /* 0x0000001e02021221 */ /* 0x000fe20000000000 */
[----:B------:R-:W-:-:S03]  /*16b0*/  @P1 FADD R3, R3, R31 ;  /* 0x0000001f03031221 */ /* 0x000fc60000000000 */
[----:B0-----:R-:W-:Y:S01]  /*16c0*/  @P4 FADD R2, R2, R8 ;  /* 0x0000000802024221 */ /* 0x001fe20000000000 */
[----:B------:R-:W-:-:S03]  /*16d0*/  @P4 FADD R3, R3, R9 ;  /* 0x0000000903034221 */ /* 0x000fc60000000000 */
[----:B------:R-:W-:Y:S01]  /*16e0*/  @P3 FADD R2, R2, R10 ;  /* 0x0000000a02023221 */ /* 0x000fe20000000000 */
[----:B------:R-:W-:Y:S01]  /*16f0*/  @P3 FADD R3, R3, R11 ;  /* 0x0000000b03033221 */ /* 0x000fe20000000000 */
[----:B------:R-:W-:Y:S06]  /*1700*/  BRA `(.L_x_332) ;  /* 0x0000001000b47947 */ /* 0x000fec0003800000 */
.L_x_318:
[----:B------:R-:W0:Y:S01]  /*1710*/  S2R R43, SR_TID.X ;  /* 0x00000000002b7919 */ /* 0x000e220000002100 */
[----:B------:R-:W1:Y:S02]  /*1720*/  LDCU.64 UR4, c[0x0][0x380] ;  /* 0x00007000ff0477ac */ /* 0x000e640008000a00 */
[----:B-1----:R-:W-:Y:S02]  /*1730*/  MOV R2, UR4 ;  /* 0x0000000400027c02 */ /* 0x002fe40008000f00 */
[----:B------:R-:W-:-:S03]  /*1740*/  MOV R3, UR5 ;  /* 0x0000000500037c02 */ /* 0x000fc60008000f00 */
[----:B0-----:R-:W-:-:S05]  /*1750*/  IMAD.WIDE.U32 R18, R43, 0x8, R2 ;  /* 0x000000082b127825 */ /* 0x001fca00078e0002 */
[----:B------:R-:W2:Y:S04]  /*1760*/  LDG.E.64.CONSTANT R20, desc[UR6][R18.64] ;  /* 0x0000000612147981 */ /* 0x000ea8000c1e9b00 */
[----:B------:R-:W2:Y:S04]  /*1770*/  LDG.E.64.CONSTANT R6, desc[UR6][R18.64+0x1000] ;  /* 0x0010000612067981 */ /* 0x000ea8000c1e9b00 */
[----:B------:R-:W3:Y:S04]  /*1780*/  LDG.E.64.CONSTANT R8, desc[UR6][R18.64+0x2000] ;  /* 0x0020000612087981 */ /* 0x000ee8000c1e9b00 */
[----:B------:R-:W4:Y:S04]  /*1790*/  LDG.E.64.CONSTANT R10, desc[UR6][R18.64+0x3000] ;  /* 0x00300006120a7981 */ /* 0x000f28000c1e9b00 */
[----:B------:R-:W5:Y:S04]  /*17a0*/  LDG.E.64.CONSTANT R12, desc[UR6][R18.64+0x4000] ;  /* 0x00400006120c7981 */ /* 0x000f68000c1e9b00 */
[----:B------:R-:W5:Y:S04]  /*17b0*/  LDG.E.64.CONSTANT R14, desc[UR6][R18.64+0x5000] ;  /* 0x00500006120e7981 */ /* 0x000f68000c1e9b00 */
[----:B------:R-:W5:Y:S01]  /*17c0*/  LDG.E.64.CONSTANT R16, desc[UR6][R18.64+0x6000] ;  /* 0x0060000612107981 */ /* 0x000f62000c1e9b00 */
[----:B------:R-:W-:Y:S01]  /*17d0*/  ISETP.GE.U32.AND P0, PT, R4, 0x1c00, PT ;  /* 0x00001c000400780c */ /* 0x000fe20003f06070 */
[----:B------:R-:W-:Y:S01]  /*17e0*/  UMOV UR4, 0xe00 ;  /* 0x00000e0000047882 */ /* 0x000fe20000000000 */
[----:B--2---:R-:W-:Y:S01]  /*17f0*/  FADD R5, R20, R6 ;  /* 0x0000000614057221 */ /* 0x004fe20000000000 */
[----:B------:R-:W-:-:S03]  /*1800*/  FADD R7, R21, R7 ;  /* 0x0000000715077221 */ /* 0x000fc60000000000 */
[----:B---3--:R-:W-:Y:S01]  /*1810*/  FADD R5, R8, R5 ;  /* 0x0000000508057221 */ /* 0x008fe20000000000 */
[----:B------:R-:W-:-:S03]  /*1820*/  FADD R7, R9, R7 ;  /* 0x0000000709077221 */ /* 0x000fc60000000000 */
[----:B----4-:R-:W-:Y:S01]  /*1830*/  FADD R5, R10, R5 ;  /* 0x000000050a057221 */ /* 0x010fe20000000000 */
[----:B------:R-:W-:-:S03]  /*1840*/  FADD R7, R11, R7 ;  /* 0x000000070b077221 */ /* 0x000fc60000000000 */
[----:B-----5:R-:W-:Y:S01]  /*1850*/  FADD R5, R12, R5 ;  /* 0x000000050c057221 */ /* 0x020fe20000000000 */
[----:B------:R-:W-:-:S03]  /*1860*/  FADD R7, R13, R7 ;  /* 0x000000070d077221 */ /* 0x000fc60000000000 */
[----:B------:R-:W-:Y:S01]  /*1870*/  FADD R5, R14, R5 ;  /* 0x000000050e057221 */ /* 0x000fe20000000000 */
[----:B------:R-:W-:-:S03]  /*1880*/  FADD R7, R15, R7 ;  /* 0x000000070f077221 */ /* 0x000fc60000000000 */
[----:B------:R-:W-:Y:S01]  /*1890*/  FADD R41, R16, R5 ;  /* 0x0000000510297221 */ /* 0x000fe20000000000 */
[----:B------:R-:W-:Y:S01]  /*18a0*/  FADD R39, R17, R7 ;  /* 0x0000000711277221 */ /* 0x000fe20000000000 */
[----:B------:R-:W-:Y:S06]  /*18b0*/  @!P0 BRA `(.L_x_333) ;  /* 0x0000000000888947 */ /* 0x000fec0003800000 */
[----:B------:R-:W0:Y:S01]  /*18c0*/  LDC R20, c[0x0][0x390] ;  /* 0x0000e400ff147b82 */ /* 0x000e220000000800 */
[----:B------:R-:W-:Y:S01]  /*18d0*/  IADD3 R21, PT, PT, R4, -0xe00, RZ ;  /* 0xfffff20004157810 */ /* 0x000fe20007ffe0ff */
[----:B------:R-:W-:-:S06]  /*18e0*/  UMOV UR4, 0xe00 ;  /* 0x00000e0000047882 */ /* 0x000fcc0000000000 */
[----:B------:R-:W1:Y:S02]  /*18f0*/  LDC.64 R2, c[0x0][0x380] ;  /* 0x0000e000ff027b82 */ /* 0x000e640000000a00 */
.L_x_335:
        /* <DEDUP_REMOVED lines=8> */
[----:B------:R-:W5:Y:S01]  /*1980*/  LDG.E.64.CONSTANT R10, desc[UR6][R14.64+0x6000] ;  /* 0x006000060e0a7981 */ /* 0x000f62000c1e9b00 */
[----:B--2---:R-:W-:Y:S01]  /*1990*/  FADD R41, R4, R41 ;  /* 0x0000002904297221 */ /* 0x004fe20000000000 */
[----:B------:R-:W-:Y:S01]  /*19a0*/  FADD R5, R5, R39 ;  /* 0x0000002705057221 */ /* 0x000fe20000000000 */
[----:B0-----:R-:W-:-:S02]  /*19b0*/  MOV R4, R20 ;  /* 0x0000001400047202 */ /* 0x001fc40000000f00 */
[----:B---3--:R-:W-:Y:S01]  /*19c0*/  FADD R41, R16, R41 ;  /* 0x0000002910297221 */ /* 0x008fe20000000000 */
[----:B------:R-:W-:Y:S01]  /*19d0*/  FADD R5, R17, R5 ;  /* 0x0000000511057221 */ /* 0x000fe20000000000 */
[----:B------:R-:W-:Y:S02]  /*19e0*/  IADD3 R0, PT, PT, R4, -UR4, RZ ;  /* 0x8000000404007c10 */ /* 0x000fe4000fffe0ff */
[----:B----4-:R-:W-:Y:S01]  /*19f0*/  FADD R41, R18, R41 ;  /* 0x0000002912297221 */ /* 0x010fe20000000000 */
[----:B------:R-:W-:Y:S01]  /*1a00*/  FADD R5, R19, R5 ;  /* 0x0000000513057221 */ /* 0x000fe20000000000 */
[----:B------:R-:W-:Y:S02]  /*1a10*/  ISETP.GE.AND P0, PT, R0, 0xe00, PT ;  /* 0x00000e000000780c */ /* 0x000fe40003f06270 */
[----:B-----5:R-:W-:Y:S01]  /*1a20*/  FADD R41, R12, R41 ;  /* 0x000000290c297221 */ /* 0x020fe20000000000 */
        /* <DEDUP_REMOVED lines=8> */
[----:B------:R-:W-:-:S06]  /*1ab0*/  UIADD3 UR4, UPT, UPT, UR4, 0xe00, URZ ;  /* 0x00000e0004047890 */ /* 0x000fcc000fffe0ff */
[----:B------:R-:W-:-:S13]  /*1ac0*/  ISETP.LT.AND P0, PT, R21, UR4, PT ;  /* 0x0000000415007c0c */ /* 0x000fda000bf01270 */
[----:B------:R-:W-:Y:S05]  /*1ad0*/  @!P0 BRA `(.L_x_335) ;  /* 0xfffffffc00888947 */ /* 0x000fea000383ffff */
.L_x_333:
[----:B------:R-:W-:-:S13]  /*1ae0*/  ISETP.LE.AND P0, PT, R4, UR4, PT ;  /* 0x0000000404007c0c */ /* 0x000fda000bf03270 */
[----:B------:R-:W-:Y:S05]  /*1af0*/  @P0 BRA `(.L_x_334) ;  /* 0x0000000800780947 */ /* 0x000fea0003800000 */
[----:B------:R-:W-:Y:S01]  /*1b00*/  IADD3 R0, PT, PT, R4, -UR4, RZ ;  /* 0x8000000404007c10 */ /* 0x000fe2000fffe0ff */
[----:B------:R-:W-:Y:S03]  /*1b10*/  BSSY.RECONVERGENT B1, `(.L_x_334) ;  /* 0x000009c000017945 */ /* 0x000fe60003800200 */
[----:B------:R-:W-:-:S13]  /*1b20*/  ISETP.GE.AND P0, PT, R43, R0, PT ;  /* 0x000000002b00720c */ /* 0x000fda0003f06270 */
[----:B------:R-:W-:Y:S05]  /*1b30*/  @P0 BRA `(.L_x_336) ;  /* 0x0000000800640947 */ /* 0x000fea0003800000 */
[-C--:B------:R-:W-:Y:S01]  /*1b40*/  LOP3.LUT R5, RZ, R43.reuse, RZ, 0x33, !PT ;  /* 0x0000002bff057212 */ /* 0x080fe200078e33ff */
[----:B------:R-:W-:Y:S01]  /*1b50*/  BSSY.RECONVERGENT B2, `(.L_x_337) ;  /* 0x0000015000027945 */ /* 0x000fe20003800200 */
[----:B------:R-:W-:Y:S02]  /*1b60*/  MOV R45, R43 ;  /* 0x0000002b002d7202 */ /* 0x000fe40000000f00 */
[----:B------:R-:W-:-:S04]  /*1b70*/  IADD3 R4, PT, PT, R4, -UR4, R5 ;  /* 0x8000000404047c10 */ /* 0x000fc8000fffe005 */
[C---:B------:R-:W-:Y:S02]  /*1b80*/  LOP3.LUT R5, R4.reuse, 0x600, RZ, 0xc0, !PT ;  /* 0x0000060004057812 */ /* 0x040fe400078ec0ff */
[----:B------:R-:W-:Y:S02]  /*1b90*/  ISETP.GE.U32.AND P1, PT, R4, 0x600, PT ;  /* 0x000006000400780c */ /* 0x000fe40003f26070 */
[----:B------:R-:W-:-:S13]  /*1ba0*/  ISETP.NE.AND P0, PT, R5, 0x600, PT ;  /* 0x000006000500780c */ /* 0x000fda0003f05270 */
[----:B------:R-:W-:Y:S05]  /*1bb0*/  @!P0 BRA `(.L_x_338) ;  /* 0x0000000000388947 */ /* 0x000fea0003800000 */
[----:B------:R-:W-:Y:S02]  /*1bc0*/  LEA.HI R4, R4, 0x1, RZ, 0x17 ;  /* 0x0000000104047811 */ /* 0x000fe400078fb8ff */
[----:B------:R-:W-:Y:S02]  /*1bd0*/  IADD3 R7, PT, PT, R43, UR4, RZ ;  /* 0x000000042b077c10 */ /* 0x000fe4000fffe0ff */
[----:B------:R-:W-:Y:S02]  /*1be0*/  LOP3.LUT R4, R4, 0x3, RZ, 0xc0, !PT ;  /* 0x0000000304047812 */ /* 0x000fe400078ec0ff */
[----:B------:R-:W-:Y:S02]  /*1bf0*/  MOV R45, R43 ;  /* 0x0000002b002d7202 */ /* 0x000fe40000000f00 */
[----:B------:R-:W-:-:S07]  /*1c00*/  IADD3 R6, PT, PT, -R4, RZ, RZ ;  /* 0x000000ff04067210 */ /* 0x000fce0007ffe1ff */
.L_x_339:
[----:B------:R-:W-:-:S06]  /*1c10*/  IMAD.WIDE.U32 R4, R7, 0x8, R2 ;  /* 0x0000000807047825 */ /* 0x000fcc00078e0002 */
[----:B------:R-:W2:Y:S01]  /*1c20*/  LDG.E.64.CONSTANT R4, desc[UR6][R4.64] ;  /* 0x0000000604047981 */ /* 0x000ea2000c1e9b00 */
[----:B------:R-:W-:Y:S02]  /*1c30*/  IADD3 R6, PT, PT, R6, 0x1, RZ ;  /* 0x0000000106067810 */ /* 0x000fe40007ffe0ff */
[----:B------:R-:W-:Y:S02]  /*1c40*/  IADD3 R45, PT, PT, R45, 0x200, RZ ;  /* 0x000002002d2d7810 */ /* 0x000fe40007ffe0ff */
[----:B------:R-:W-:Y:S02]  /*1c50*/  ISETP.NE.AND P0, PT, R6, RZ, PT ;  /* 0x000000ff0600720c */ /* 0x000fe40003f05270 */
[----:B------:R-:W-:Y:S01]  /*1c60*/  IADD3 R7, PT, PT, R7, 0x200, RZ ;  /* 0x0000020007077810 */ /* 0x000fe20007ffe0ff */
[----:B--2---:R-:W-:Y:S01]  /*1c70*/  FADD R41, R4, R41 ;  /* 0x0000002904297221 */ /* 0x004fe20000000000 */
[----:B------:R-:W-:-:S09]  /*1c80*/  FADD R39, R5, R39 ;  /* 0x0000002705277221 */ /* 0x000fd20000000000 */
[----:B------:R-:W-:Y:S05]  /*1c90*/  @P0 BRA `(.L_x_339) ;  /* 0xfffffffc00dc0947 */ /* 0x000fea000383ffff */
.L_x_338:
[----:B------:R-:W-:Y:S05]  /*1ca0*/  BSYNC.RECONVERGENT B2 ;  /* 0x0000000000027941 */ /* 0x000fea0003800200 */
.L_x_337:
[----:B------:R-:W-:Y:S05]  /*1cb0*/  @!P1 BRA `(.L_x_336) ;  /* 0x0000000800049947 */ /* 0x000fea0003800000 */
[----:B------:R-:W0:Y:S01]  /*1cc0*/  LDCU.64 UR8, c[0x0][0x380] ;  /* 0x00007000ff0877ac */ /* 0x000e220008000a00 */
[----:B------:R-:W-:Y:S01]  /*1cd0*/  IADD3 R7, PT, PT, R0, -R45, RZ ;  /* 0x8000002d00077210 */ /* 0x000fe20007ffe0ff */
[----:B------:R-:W-:Y:S01]  /*1ce0*/  BSSY.RECONVERGENT B2, `(.L_x_340) ;  /* 0x000004a000027945 */ /* 0x000fe20003800200 */
[----:B------:R-:W-:Y:S02]  /*1cf0*/  IADD3 R5, P0, PT, R45, UR4, RZ ;  /* 0x000000042d057c10 */ /* 0x000fe4000ff1e0ff */
[----:B------:R-:W-:Y:S02]  /*1d00*/  ISETP.GT.AND P1, PT, R7, 0x1800, PT ;  /* 0x000018000700780c */ /* 0x000fe40003f24270 */
[----:B------:R-:W-:Y:S02]  /*1d10*/  IADD3.X R6, PT, PT, RZ, RZ, RZ, P0, !PT ;  /* 0x000000ffff067210 */ /* 0x000fe400007fe4ff */
[----:B------:R-:W-:Y:S02]  /*1d20*/  IADD3 R38, PT, PT, R45, UR4, RZ ;  /* 0x000000042d267c10 */ /* 0x000fe4000fffe0ff */
        /* <DEDUP_REMOVED lines=8> */
.L_x_342:
[C---:B------:R-:W-:Y:S01]  /*1db0*/  IMAD.WIDE.U32 R6, R38.reuse, 0x8, R2 ;  /* 0x0000000826067825 */ /* 0x040fe200078e0002 */
[----:B------:R-:W2:Y:S01]  /*1dc0*/  LDG.E.64.CONSTANT R8, desc[UR6][R4.64+-0x1000] ;  /* 0xfff0000604087981 */ /* 0x000ea2000c1e9b00 */
[----:B------:R-:W-:-:S03]  /*1dd0*/  IADD3 R15, PT, PT, R38, 0x800, RZ ;  /* 0x00000800260f7810 */ /* 0x000fc60007ffe0ff */
[----:B------:R-:W3:Y:S04]  /*1de0*/  LDG.E.64.CONSTANT R10, desc[UR6][R4.64] ;  /* 0x00000006040a7981 */ /* 0x000ee8000c1e9b00 */
[----:B------:R-:W4:Y:S01]  /*1df0*/  LDG.E.64.CONSTANT R6, desc[UR6][R6.64] ;  /* 0x0000000606067981 */ /* 0x000f22000c1e9b00 */
[----:B------:R-:W-:-:S03]  /*1e00*/  IMAD.WIDE.U32 R14, R15, 0x8, R2 ;  /* 0x000000080f0e7825 */ /* 0x000fc600078e0002 */
[----:B------:R-:W5:Y:S04]  /*1e10*/  LDG.E.64.CONSTANT R12, desc[UR6][R4.64+0x1000] ;  /* 0x00100006040c7981 */ /* 0x000f68000c1e9b00 */
[----:B------:R-:W5:Y:S01]  /*1e20*/  LDG.E.64.CONSTANT R14, desc[UR6][R14.64] ;  /* 0x000000060e0e7981 */ /* 0x000f62000c1e9b00 */
[----:B------:R-:W-:-:S03]  /*1e30*/  IADD3 R23, PT, PT, R38, 0x1000, RZ ;  /* 0x0000100026177810 */ /* 0x000fc60007ffe0ff */
[----:B------:R-:W5:Y:S02]  /*1e40*/  LDG.E.64.CONSTANT R16, desc[UR6][R4.64+0x3000] ;  /* 0x0030000604107981 */ /* 0x000f64000c1e9b00 */
[----:B------:R-:W-:Y:S02]  /*1e50*/  IMAD.WIDE.U32 R22, R23, 0x8, R2 ;  /* 0x0000000817167825 */ /* 0x000fe400078e0002 */
[----:B------:R-:W5:Y:S04]  /*1e60*/  LDG.E.64.CONSTANT R18, desc[UR6][R4.64+0x4000] ;  /* 0x0040000604127981 */ /* 0x000f68000c1e9b00 */
[----:B------:R-:W5:Y:S04]  /*1e70*/  LDG.E.64.CONSTANT R20, desc[UR6][R4.64+0x5000] ;  /* 0x0050000604147981 */ /* 0x000f68000c1e9b00 */
[----:B------:R-:W5:Y:S01]  /*1e80*/  LDG.E.64.CONSTANT R22, desc[UR6][R22.64] ;  /* 0x0000000616167981 */ /* 0x000f62000c1e9b00 */
[----:B------:R-:W-:-:S03]  /*1e90*/  IADD3 R31, PT, PT, R38, 0x1800, RZ ;  /* 0x00001800261f7810 */ /* 0x000fc60007ffe0ff */
[----:B------:R-:W5:Y:S02]  /*1ea0*/  LDG.E.64.CONSTANT R24, desc[UR6][R4.64+0x7000] ;  /* 0x0070000604187981 */ /* 0x000f64000c1e9b00 */
[----:B------:R-:W-:Y:S02]  /*1eb0*/  IMAD.WIDE.U32 R30, R31, 0x8, R2 ;  /* 0x000000081f1e7825 */ /* 0x000fe400078e0002 */
[----:B------:R-:W5:Y:S04]  /*1ec0*/  LDG.E.64.CONSTANT R26, desc[UR6][R4.64+0x8000] ;  /* 0x00800006041a7981 */ /* 0x000f68000c1e9b00 */
[----:B------:R-:W5:Y:S04]  /*1ed0*/  LDG.E.64.CONSTANT R28, desc[UR6][R4.64+0x9000] ;  /* 0x00900006041c7981 */ /* 0x000f68000c1e9b00 */
[----:B------:R-:W5:Y:S04]  /*1ee0*/  LDG.E.64.CONSTANT R30, desc[UR6][R30.64] ;  /* 0x000000061e1e7981 */ /* 0x000f68000c1e9b00 */
[----:B------:R-:W5:Y:S04]  /*1ef0*/  LDG.E.64.CONSTANT R32, desc[UR6][R4.64+0xb000] ;  /* 0x00b0000604207981 */ /* 0x000f68000c1e9b00 */
[----:B------:R-:W5:Y:S04]  /*1f00*/  LDG.E.64.CONSTANT R34, desc[UR6][R4.64+0xc000] ;  /* 0x00c0000604227981 */ /* 0x000f68000c1e9b00 */
[----:B------:R0:W5:Y:S01]  /*1f10*/  LDG.E.64.CONSTANT R36, desc[UR6][R4.64+0xd000] ;  /* 0x00d0000604247981 */ /* 0x000162000c1e9b00 */
[----:B------:R-:W-:-:S04]  /*1f20*/  IADD3 R45, PT, PT, R45, 0x2000, RZ ;  /* 0x000020002d2d7810 */ /* 0x000fc80007ffe0ff */
[----:B------:R-:W-:Y:S02]  /*1f30*/  ISETP.GE.AND P1, PT, R45, R40, PT ;  /* 0x000000282d00720c */ /* 0x000fe40003f26270 */
[----:B0-----:R-:W-:Y:S02]  /*1f40*/  IADD3 R4, P2, PT, R4, 0x10000, RZ ;  /* 0x0001000004047810 */ /* 0x001fe40007f5e0ff */
[----:B------:R-:W-:Y:S02]  /*1f50*/  IADD3 R38, PT, PT, R38, 0x2000, RZ ;  /* 0x0000200026267810 */ /* 0x000fe40007ffe0ff */
[----:B------:R-:W-:Y:S01]  /*1f60*/  IADD3.X R5, PT, PT, RZ, R5, RZ, P2, !PT ;  /* 0x00000005ff057210 */ /* 0x000fe200017fe4ff */
[----:B----4-:R-:W-:Y:S01]  /*1f70*/  FADD R41, R6, R41 ;  /* 0x0000002906297221 */ /* 0x010fe20000000000 */
[----:B------:R-:W-:-:S03]  /*1f80*/  FADD R7, R7, R39 ;  /* 0x0000002707077221 */ /* 0x000fc60000000000 */
[----:B--2---:R-:W-:Y:S01]  /*1f90*/  FADD R41, R41, R8 ;  /* 0x0000000829297221 */ /* 0x004fe20000000000 */
[----:B------:R-:W-:-:S03]  /*1fa0*/  FADD R7, R7, R9 ;  /* 0x0000000907077221 */ /* 0x000fc60000000000 */
[----:B---3--:R-:W-:Y:S01]  /*1fb0*/  FADD R41, R41, R10 ;  /* 0x0000000a29297221 */ /* 0x008fe20000000000 */
[----:B------:R-:W-:-:S03]  /*1fc0*/  FADD R7, R7, R11 ;  /* 0x0000000b07077221 */ /* 0x000fc60000000000 */
[----:B-----5:R-:W-:Y:S01]  /*1fd0*/  FADD R41, R41, R12 ;  /* 0x0000000c29297221 */ /* 0x020fe20000000000 */
        /* <DEDUP_REMOVED lines=26> */
.L_x_341:
[----:B------:R-:W-:Y:S05]  /*2180*/  BSYNC.RECONVERGENT B2 ;  /* 0x0000000000027941 */ /* 0x000fea0003800200 */
.L_x_340:
[----:B------:R-:W-:Y:S01]  /*2190*/  IADD3 R6, PT, PT, R0, -R45, RZ ;  /* 0x8000002d00067210 */ /* 0x000fe20007ffe0ff */
[----:B------:R-:W-:Y:S03]  /*21a0*/  BSSY.RECONVERGENT B2, `(.L_x_343) ;  /* 0x0000023000027945 */ /* 0x000fe60003800200 */
[----:B------:R-:W-:-:S13]  /*21b0*/  ISETP.GT.AND P1, PT, R6, 0x800, PT ;  /* 0x000008000600780c */ /* 0x000fda0003f24270 */
[----:B------:R-:W-:Y:S05]  /*21c0*/  @!P1 BRA `(.L_x_344) ;  /* 0x0000000000809947 */ /* 0x000fea0003800000 */
[C---:B------:R-:W-:Y:S01]  /*21d0*/  IMAD.WIDE.U32 R18, R38.reuse, 0x8, R2 ;  /* 0x0000000826127825 */ /* 0x040fe200078e0002 */
[----:B------:R-:W2:Y:S01]  /*21e0*/  LDG.E.64.CONSTANT R20, desc[UR6][R4.64+-0x1000] ;  /* 0xfff0000604147981 */ /* 0x000ea2000c1e9b00 */
[----:B------:R-:W-:-:S03]  /*21f0*/  IADD3 R15, PT, PT, R38, 0x800, RZ ;  /* 0x00000800260f7810 */ /* 0x000fc60007ffe0ff */
[----:B------:R-:W3:Y:S04]  /*2200*/  LDG.E.64.CONSTANT R16, desc[UR6][R4.64] ;  /* 0x0000000604107981 */ /* 0x000ee8000c1e9b00 */
[----:B------:R-:W4:Y:S01]  /*2210*/  LDG.E.64.CONSTANT R18, desc[UR6][R18.64] ;  /* 0x0000000612127981 */ /* 0x000f22000c1e9b00 */
[----:B------:R-:W-:-:S03]  /*2220*/  IMAD.WIDE.U32 R14, R15, 0x8, R2 ;  /* 0x000000080f0e7825 */ /* 0x000fc600078e0002 */
[----:B------:R-:W5:Y:S04]  /*2230*/  LDG.E.64.CONSTANT R6, desc[UR6][R4.64+0x1000] ;  /* 0x0010000604067981 */ /* 0x000f68000c1e9b00 */
[----:B------:R-:W5:Y:S04]  /*2240*/  LDG.E.64.CONSTANT R14, desc[UR6][R14.64] ;  /* 0x000000060e0e7981 */ /* 0x000f68000c1e9b00 */
[----:B------:R-:W5:Y:S04]  /*2250*/  LDG.E.64.CONSTANT R12, desc[UR6][R4.64+0x3000] ;  /* 0x00300006040c7981 */ /* 0x000f68000c1e9b00 */
[----:B------:R-:W5:Y:S04]  /*2260*/  LDG.E.64.CONSTANT R10, desc[UR6][R4.64+0x4000] ;  /* 0x00400006040a7981 */ /* 0x000f68000c1e9b00 */
[----:B------:R0:W5:Y:S01]  /*2270*/  LDG.E.64.CONSTANT R8, desc[UR6][R4.64+0x5000] ;  /* 0x0050000604087981 */ /* 0x000162000c1e9b00 */
[----:B------:R-:W-:-:S02]  /*2280*/  PLOP3.LUT P0, PT, PT, PT, PT, 0x8, 0x80 ;  /* 0x000000000080781c */ /* 0x000fc40003f0e170 */
[----:B------:R-:W-:Y:S02]  /*2290*/  IADD3 R45, PT, PT, R45, 0x1000, RZ ;  /* 0x000010002d2d7810 */ /* 0x000fe40007ffe0ff */
[----:B------:R-:W-:Y:S02]  /*22a0*/  IADD3 R38, PT, PT, R38, 0x1000, RZ ;  /* 0x0000100026267810 */ /* 0x000fe40007ffe0ff */
[----:B0-----:R-:W-:-:S04]  /*22b0*/  IADD3 R4, P1, PT, R4, 0x8000, RZ ;  /* 0x0000800004047810 */ /* 0x001fc80007f3e0ff */
        /* <DEDUP_REMOVED lines=17> */
.L_x_344:
[----:B------:R-:W-:Y:S05]  /*23d0*/  BSYNC.RECONVERGENT B2 ;  /* 0x0000000000027941 */ /* 0x000fea0003800200 */
.L_x_343:
[----:B------:R-:W-:-:S13]  /*23e0*/  ISETP.LT.OR P0, PT, R45, R0, P0 ;  /* 0x000000002d00720c */ /* 0x000fda0000701670 */
[----:B------:R-:W-:Y:S05]  /*23f0*/  @!P0 BRA `(.L_x_336) ;  /* 0x0000000000348947 */ /* 0x000fea0003800000 */
[----:B------:R-:W-:Y:S01]  /*2400*/  IMAD.WIDE.U32 R2, R38, 0x8, R2 ;  /* 0x0000000826027825 */ /* 0x000fe200078e0002 */
[----:B------:R-:W2:Y:S04]  /*2410*/  LDG.E.64.CONSTANT R6, desc[UR6][R4.64+-0x1000] ;  /* 0xfff0000604067981 */ /* 0x000ea8000c1e9b00 */
[----:B------:R-:W3:Y:S04]  /*2420*/  LDG.E.64.CONSTANT R8, desc[UR6][R4.64] ;  /* 0x0000000604087981 */ /* 0x000ee8000c1e9b00 */
[----:B------:R-:W4:Y:S04]  /*2430*/  LDG.E.64.CONSTANT R2, desc[UR6][R2.64] ;  /* 0x0000000602027981 */ /* 0x000f28000c1e9b00 */
[----:B------:R-:W5:Y:S01]  /*2440*/  LDG.E.64.CONSTANT R10, desc[UR6][R4.64+0x1000] ;  /* 0x00100006040a7981 */ /* 0x000f62000c1e9b00 */
[----:B----4-:R-:W-:Y:S01]  /*2450*/  FADD R41, R41, R2 ;  /* 0x0000000229297221 */ /* 0x010fe20000000000 */
[----:B------:R-:W-:-:S03]  /*2460*/  FADD R39, R39, R3 ;  /* 0x0000000327277221 */ /* 0x000fc60000000000 */
[----:B--2---:R-:W-:Y:S01]  /*2470*/  FADD R41, R41, R6 ;  /* 0x0000000629297221 */ /* 0x004fe20000000000 */
[----:B------:R-:W-:-:S03]  /*2480*/  FADD R39, R39, R7 ;  /* 0x0000000727277221 */ /* 0x000fc60000000000 */
[----:B---3--:R-:W-:Y:S01]  /*2490*/  FADD R41, R41, R8 ;  /* 0x0000000829297221 */ /* 0x008fe20000000000 */
[----:B------:R-:W-:-:S03]  /*24a0*/  FADD R39, R39, R9 ;  /* 0x0000000927277221 */ /* 0x000fc60000000000 */
[----:B-----5:R-:W-:Y:S01]  /*24b0*/  FADD R41, R41, R10 ;  /* 0x0000000a29297221 */ /* 0x020fe20000000000 */
[----:B------:R-:W-:-:S07]  /*24c0*/  FADD R39, R39, R11 ;  /* 0x0000000b27277221 */ /* 0x000fce0000000000 */
.L_x_336:
[----:B------:R-:W-:Y:S05]  /*24d0*/  BSYNC.RECONVERGENT B1 ;  /* 0x0000000000017941 */ /* 0x000fea0003800200 */
.L_x_334:
[----:B------:R-:W0:Y:S01]  /*24e0*/  S2R R7, SR_LANEID ;  /* 0x0000000000077919 */ /* 0x000e220000000000 */
[----:B------:R-:W1:Y:S04]  /*24f0*/  SHFL.DOWN PT, R0, R41, 0x1, 0x1f ;  /* 0x08201f0029007f89 */ /* 0x000e6800000e0000 */
[----:B------:R-:W2:Y:S01]  /*2500*/  SHFL.DOWN PT, R2, R39, 0x1, 0x1f ;  /* 0x08201f0027027f89 */ /* 0x000ea200000e0000 */
[C---:B0-----:R-:W-:Y:S02]  /*2510*/  ISETP.GT.AND P0, PT, R7.reuse, 0x1e, PT ;  /* 0x0000001e0700780c */ /* 0x041fe40003f04270 */
[----:B------:R-:W-:-:S11]  /*2520*/  ISETP.NE.AND P1, PT, R7, RZ, PT ;  /* 0x000000ff0700720c */ /* 0x000fd60003f25270 */
[----:B-1----:R-:W-:Y:S01]  /*2530*/  @!P0 FADD R41, R0, R41 ;  /* 0x0000002900298221 */ /* 0x002fe20000000000 */
[----:B--2---:R-:W-:Y:S01]  /*2540*/  @!P0 FADD R39, R2, R39 ;  /* 0x0000002702278221 */ /* 0x004fe20000000000 */
[----:B------:R-:W-:Y:S01]  /*2550*/  ISETP.GT.AND P0, PT, R7, 0x1d, PT ;  /* 0x0000001d0700780c */ /* 0x000fe20003f04270 */
[----:B------:R-:W0:Y:S01]  /*2560*/  @!P1 S2R R5, SR_CgaCtaId ;  /* 0x0000000000059919 */ /* 0x000e220000008800 */
[----:B------:R-:W-:Y:S02]  /*2570*/  @!P1 MOV R4, 0x400 ;  /* 0x0000040000049802 */ /* 0x000fe40000000f00 */
[----:B------:R-:W-:Y:S01]  /*2580*/  @!P1 SHF.R.U32.HI R3, RZ, 0x2, R43 ;  /* 0x00000002ff039819 */ /* 0x000fe2000001162b */
[----:B------:R-:W1:Y:S03]  /*2590*/  SHFL.DOWN PT, R0, R41, 0x2, 0x1f ;  /* 0x08401f0029007f89 */ /* 0x000e6600000e0000 */
[----:B------:R-:W-:Y:S01]  /*25a0*/  @!P1 LOP3.LUT R3, R3, 0xf8, RZ, 0xc0, !PT ;  /* 0x000000f803039812 */ /* 0x000fe200078ec0ff */
[----:B------:R-:W2:Y:S04]  /*25b0*/  SHFL.DOWN PT, R2, R39, 0x2, 0x1f ;  /* 0x08401f0027027f89 */ /* 0x000ea800000e0000 */
[----:B-1----:R-:W-:Y:S01]  /*25c0*/  @!P0 FADD R41, R41, R0 ;  /* 0x0000000029298221 */ /* 0x002fe20000000000 */
[----:B--2---:R-:W-:-:S04]  /*25d0*/  @!P0 FADD R39, R39, R2 ;  /* 0x0000000227278221 */ /* 0x004fc80000000000 */
[----:B------:R-:W1:Y:S01]  /*25e0*/  SHFL.DOWN PT, R0, R41, 0x4, 0x1f ;  /* 0x08801f0029007f89 */ /* 0x000e6200000e0000 */
[----:B------:R-:W-:Y:S02]  /*25f0*/  ISETP.GT.AND P0, PT, R7, 0x1b, PT ;  /* 0x0000001b0700780c */ /* 0x000fe40003f04270 */
[----:B0-----:R-:W-:Y:S01]  /*2600*/  @!P1 LEA R4, R5, R4, 0x18 ;  /* 0x0000000405049211 */ /* 0x001fe200078ec0ff */
[----:B------:R-:W0:Y:S03]  /*2610*/  SHFL.DOWN PT, R2, R39, 0x4, 0x1f ;  /* 0x08801f0027027f89 */ /* 0x000e2600000e0000 */
[----:B------:R-:W-:-:S07]  /*2620*/  @!P1 IADD3 R6, PT, PT, R3, R4, RZ ;  /* 0x0000000403069210 */ /* 0x000fce0007ffe0ff */
[----:B-1----:R-:W-:Y:S01]  /*2630*/  @!P0 FADD R41, R41, R0 ;  /* 0x0000000029298221 */ /* 0x002fe20000000000 */
[----:B0-----:R-:W-:-:S04]  /*2640*/  @!P0 FADD R39, R39, R2 ;  /* 0x0000000227278221 */ /* 0x001fc80000000000 */
        /* <DEDUP_REMOVED lines=16> */
[----:B------:R-:W1:Y:S01]  /*2750*/  S2UR UR5, SR_CgaCtaId ;  /* 0x00000000000579c3 */ /* 0x000e620000008800 */
[----:B------:R-:W-:Y:S02]  /*2760*/  UMOV UR4, 0x400 ;  /* 0x0000040000047882 */ /* 0x000fe40000000000 */
[----:B-1----:R-:W-:-:S09]  /*2770*/  ULEA UR4, UR5, UR4, 0x18 ;  /* 0x0000000405047291 */ /* 0x002fd2000f8ec0ff */
[----:B------:R-:W1:Y:S04]  /*2780*/  LDS.64 R24, [UR4+0x18] ;  /* 0x00001804ff187984 */ /* 0x000e680008000a00 */
[----:B------:R-:W2:Y:S04]  /*2790*/  LDS.128 R20, [UR4+0x20] ;  /* 0x00002004ff147984 */ /* 0x000ea80008000c00 */
[----:B0-----:R-:W0:Y:S04]  /*27a0*/  LDS.128 R4, [UR4+0x30] ;  /* 0x00003004ff047984 */ /* 0x001e280008000c00 */
[----:B------:R-:W3:Y:S04]  /*27b0*/  LDS.128 R16, [UR4+0x40] ;  /* 0x00004004ff107984 */ /* 0x000ee80008000c00 */
[----:B------:R-:W4:Y:S04]  /*27c0*/  LDS.128 R12, [UR4+0x50] ;  /* 0x00005004ff0c7984 */ /* 0x000f280008000c00 */
[----:B------:R-:W5:Y:S01]  /*27d0*/  LDS.128 R8, [UR4+0x60] ;  /* 0x00006004ff087984 */ /* 0x000f620008000c00 */
[----:B-1----:R-:W-:Y:S01]  /*27e0*/  FADD R27, R2, R24 ;  /* 0x00000018021b7221 */ /* 0x002fe20000000000 */
[----:B------:R-:W-:-:S03]  /*27f0*/  FADD R0, R3, R25 ;  /* 0x0000001903007221 */ /* 0x000fc60000000000 */
[----:B--2---:R-:W-:Y:S01]  /*2800*/  FADD R3, R27, R20 ;  /* 0x000000141b037221 */ /* 0x004fe20000000000 */
[----:B------:R-:W-:Y:S01]  /*2810*/  FADD R0, R0, R21 ;  /* 0x0000001500007221 */ /* 0x000fe20000000000 */
[----:B------:R-:W1:Y:S02]  /*2820*/  LDS.128 R24, [UR4+0x70] ;  /* 0x00007004ff187984 */ /* 0x000e640008000c00 */
[----:B------:R-:W-:Y:S01]  /*2830*/  FADD R3, R3, R22 ;  /* 0x0000001603037221 */ /* 0x000fe20000000000 */
[----:B------:R-:W-:Y:S02]  /*2840*/  FADD R0, R0, R23 ;  /* 0x0000001700007221 */ /* 0x000fe40000000000 */
[----:B------:R-:W2:Y:S01]  /*2850*/  LDS.128 R20, [UR4+0x80] ;  /* 0x00008004ff147984 */ /* 0x000ea20008000c00 */
[----:B0-----:R-:W-:Y:S01]  /*2860*/  FADD R3, R3, R4 ;  /* 0x0000000403037221 */ /* 0x001fe20000000000 */
        /* <DEDUP_REMOVED lines=15> */
[----:B-1----:R-:W-:Y:S01]  /*2960*/  FADD R3, R3, R24 ;  /* 0x0000001803037221 */ /* 0x002fe20000000000 */
[----:B------:R-:W-:-:S03]  /*2970*/  FADD R0, R0, R25 ;  /* 0x0000001900007221 */ /* 0x000fc60000000000 */
[----:B------:R-:W-:Y:S01]  /*2980*/  FADD R3, R3, R26 ;  /* 0x0000001a03037221 */ /* 0x000fe20000000000 */
[----:B------:R-:W-:-:S03]  /*2990*/  FADD R0, R0, R27 ;  /* 0x0000001b00007221 */ /* 0x000fc60000000000 */
[----:B--2---:R-:W-:Y:S01]  /*29a0*/  FADD R3, R3, R20 ;  /* 0x0000001403037221 */ /* 0x004fe20000000000 */
[----:B------:R-:W-:-:S03]  /*29b0*/  FADD R0, R0, R21 ;  /* 0x0000001500007221 */ /* 0x000fc60000000000 */
[----:B------:R-:W-:Y:S01]  /*29c0*/  FADD R2, R3, R22 ;  /* 0x0000001603027221 */ /* 0x000fe20000000000 */
[----:B------:R-:W-:-:S07]  /*29d0*/  FADD R3, R0, R23 ;  /* 0x0000001700037221 */ /* 0x000fce0000000000 */
.L_x_332:
[----:B------:R-:W-:Y:S05]  /*29e0*/  BSYNC.RECONVERGENT B0 ;  /* 0x0000000000007941 */ /* 0x000fea0003800200 */
.L_x_317:
[----:B------:R-:W-:Y:S05]  /*29f0*/  @P0 EXIT ;  /* 0x000000000000094d */ /* 0x000fea0003800000 */
[----:B0-2---:R-:W0:Y:S01]  /*2a00*/  LDC.64 R4, c[0x0][0x388] ;  /* 0x0000e200ff047b82 */ /* 0x005e220000000a00 */
[----:B------:R-:W1:Y:S02]  /*2a10*/  LDCU.64 UR4, c[0x0][0x398] ;  /* 0x00007300ff0477ac */ /* 0x000e640008000a00 */
[----:B-1----:R-:W-:Y:S01]  /*2a20*/  FADD R2, R2, UR4 ;  /* 0x0000000402027e21 */ /* 0x002fe20008000000 */
[----:B------:R-:W-:-:S05]  /*2a30*/  FADD R3, R3, UR5 ;  /* 0x0000000503037e21 */ /* 0x000fca0008000000 */
[----:B0-----:R-:W-:Y:S01]  /*2a40*/  STG.E.64 desc[UR6][R4.64], R2 ;  /* 0x0000000204007986 */ /* 0x001fe2000c101b06 */
[----:B------:R-:W-:Y:S05]  /*2a50*/  EXIT ;  /* 0x000000000000794d */ /* 0x000fea0003800000 */
.L_x_345:
        /* <DEDUP_REMOVED lines=10> */
.L_x_531:


//--------------------- .text._ZN3cub18CUB_300001_SM_10006detail6reduce18DeviceReduceKernelINS2_10policy_hubIN6thrust24THRUST_300001_SM_1000_NS7complexIfEEyN4cuda3std3__44plusIvEEE10Policy1000EPS8_ySD_S8_NSB_10__identityEEEvT0_PT3_T1_NS0_13GridEvenShareISL_EET2_T4_ --------------------------
	.section	.text._ZN3cub18CUB_300001_SM_10006detail6reduce18DeviceReduceKernelINS2_10policy_hubIN6thrust24THRUST_300001_SM_1000_NS7complexIfEEyN4cuda3std3__44plusIvEEE10Policy1000EPS8_ySD_S8_NSB_10__identityEEEvT0_PT3_T1_NS0_13GridEvenShareISL_EET2_T4_,"ax",@progbits
	.align	128
        .global         _ZN3cub18CUB_300001_SM_10006detail6reduce18DeviceReduceKernelINS2_10policy_hubIN6thrust24THRUST_300001_SM_1000_NS7complexIfEEyN4cuda3std3__44plusIvEEE10Policy1000EPS8_ySD_S8_NSB_10__identityEEEvT0_PT3_T1_NS0_13GridEvenShareISL_EET2_T4_
        .type           _ZN3cub18CUB_300001_SM_10006detail6reduce18DeviceReduceKernelINS2_10policy_hubIN6thrust24THRUST_300001_SM_1000_NS7complexIfEEyN4cuda3std3__44plusIvEEE10Policy1000EPS8_ySD_S8_NSB_10__identityEEEvT0_PT3_T1_NS0_13GridEvenShareISL_EET2_T4_,@function
        .size           _ZN3cub18CUB_300001_SM_10006detail6reduce18DeviceReduceKernelINS2_10policy_hubIN6thrust24THRUST_300001_SM_1000_NS7complexIfEEyN4cuda3std3__44plusIvEEE10Policy1000EPS8_ySD_S8_NSB_10__identityEEEvT0_PT3_T1_NS0_13GridEvenShareISL_EET2_T4_,(.L_x_532 - _ZN3cub18CUB_300001_SM_10006detail6reduce18DeviceReduceKernelINS2_10policy_hubIN6thrust24THRUST_300001_SM_1000_NS7complexIfEEyN4cuda3std3__44plusIvEEE10Policy1000EPS8_ySD_S8_NSB_10__identityEEEvT0_PT3_T1_NS0_13GridEvenShareISL_EET2_T4_)
        .other          _ZN3cub18CUB_300001_SM_10006detail6reduce18DeviceReduceKernelINS2_10policy_hubIN6thrust24THRUST_300001_SM_1000_NS7complexIfEEyN4cuda3std3__44plusIvEEE10Policy1000EPS8_ySD_S8_NSB_10__identityEEEvT0_PT3_T1_NS0_13GridEvenShareISL_EET2_T4_,@"STO_CUDA_ENTRY STV_DEFAULT"
_ZN3cub18CUB_300001_SM_10006detail6reduce18DeviceReduceKernelINS2_10policy_hubIN6thrust24THRUST_300001_SM_1000_NS7complexIfEEyN4cuda3std3__44plusIvEEE10Policy1000EPS8_ySD_S8_NSB_10__identityEEEvT0_PT3_T1_NS0_13GridEvenShareISL_EET2_T4_:
.text._ZN3cub18CUB_300001_SM_10006detail6reduce18DeviceReduceKernelINS2_10policy_hubIN6thrust24THRUST_300001_SM_1000_NS7complexIfEEyN4cuda3std3__44plusIvEEE10Policy1000EPS8_ySD_S8_NSB_10__identityEEEvT0_PT3_T1_NS0_13GridEvenShareISL_EET2_T4_:
[----:B------:R-:W-:Y:S08]  /*0000*/  LDC R1, c[0x0][0x37c] ;  /* 0x0000df00ff017b82 */ /* 0x000ff00000000800 */
[----:B------:R-:W0:Y:S01]  /*0010*/  S2UR UR11, SR_CTAID.X ;  /* 0x00000000000b79c3 */ /* 0x000e220000002500 */
[----:B------:R-:W1:Y:S01]  /*0020*/  LDCU.64 UR8, c[0x0][0x3b8] ;  /* 0x00007700ff0877ac */ /* 0x000e620008000a00 */
[----:B------:R-:W-:Y:S01]  /*0030*/  BSSY.RECONVERGENT B0, `(.L_x_346) ;  /* 0x00002b4000007945 */ /* 0x000fe20003800200 */
[----:B------:R-:W2:Y:S01]  /*0040*/  LDCU UR5, c[0x0][0x3c0] ;  /* 0x00007800ff0577ac */ /* 0x000ea20008000800 */
[----:B------:R-:W3:Y:S01]  /*0050*/  LDCU.64 UR14, c[0x0][0x358] ;  /* 0x00006b00ff0e77ac */ /* 0x000ee20008000a00 */
[----:B-1----:R-:W-:-:S02]  /*0060*/  MOV R2, UR8 ;  /* 0x0000000800027c02 */ /* 0x002fc40008000f00 */
[----:B------:R-:W-:Y:S01]  /*0070*/  MOV R3, UR9 ;  /* 0x0000000900037c02 */ /* 0x000fe20008000f00 */
[----:B--2---:R-:W-:Y:S02]  /*0080*/  UIMAD UR5, UR5, 0xe00, URZ ;  /* 0x00000e00050578a4 */ /* 0x004fe4000f8e02ff */
[----:B0-----:R-:W-:Y:S02]  /*0090*/  UIMAD UR6, UR11, 0xe00, URZ ;  /* 0x00000e000b0678a4 */ /* 0x001fe4000f8e02ff */
[----:B------:R-:W-:-:S04]  /*00a0*/  USHF.R.S32.HI UR16, URZ, 0x1f, UR5 ;  /* 0x0000001fff107899 */ /* 0x000fc80008011405 */
[----:B------:R-:W-:-:S04]  /*00b0*/  IADD3 R22, P1, PT, R2, -UR6, RZ ;  /* 0x8000000602167c10 */ /* 0x000fc8000ff3e0ff */
[----:B------:R-:W-:Y:S02]  /*00c0*/  ISETP.GT.U32.AND P0, PT, R22, 0xdff, PT ;  /* 0x00000dff1600780c */ /* 0x000fe40003f04070 */
[----:B------:R-:W-:-:S04]  /*00d0*/  IADD3.X R20, PT, PT, R3, -0x1, RZ, P1, !PT ;  /* 0xffffffff03147810 */ /* 0x000fc80000ffe4ff */
[----:B------:R-:W-:-:S13]  /*00e0*/  ISETP.GT.U32.AND.EX P0, PT, R20, RZ, PT, P0 ;  /* 0x000000ff1400720c */ /* 0x000fda0003f04100 */
[----:B---3--:R-:W-:Y:S05]  /*00f0*/  @P0 BRA `(.L_x_347) ;  /* 0x00000014008c0947 */ /* 0x008fea0003800000 */
[----:B------:R-:W0:Y:S01]  /*0100*/  S2R R17, SR_TID.X ;  /* 0x0000000000117919 */ /* 0x000e220000002100 */
[----:B------:R-:W-:Y:S01]  /*0110*/  IADD3 R0, PT, PT, R2, -UR6, RZ ;  /* 0x8000000602007c10 */ /* 0x000fe2000fffe0ff */
[----:B------:R-:W-:Y:S01]  /*0120*/  BSSY.RECONVERGENT B1, `(.L_x_348) ;  /* 0x000000a000017945 */ /* 0x000fe20003800200 */
[----:B------:R-:W-:Y:S02]  /*0130*/  CS2R R28, SRZ ;  /* 0x00000000001c7805 */ /* 0x000fe4000001ff00 */
[----:B0-----:R-:W-:Y:S02]  /*0140*/  ISETP.GE.AND P0, PT, R17, R0, PT ;  /* 0x000000001100720c */ /* 0x001fe40003f06270 */
[----:B------:R-:W-:-:S11]  /*0150*/  MOV R21, R17 ;  /* 0x0000001100157202 */ /* 0x000fd60000000f00 */
[----:B------:R-:W-:Y:S05]  /*0160*/  @P0 BRA `(.L_x_349) ;  /* 0x0000000000140947 */ /* 0x000fea0003800000 */
[----:B------:R-:W0:Y:S01]  /*0170*/  LDC.64 R28, c[0x0][0x380] ;  /* 0x0000e000ff1c7b82 */ /* 0x000e220000000a00 */
[----:B------:R-:W-:-:S05]  /*0180*/  IADD3 R3, PT, PT, R17, UR6, RZ ;  /* 0x0000000611037c10 */ /* 0x000fca000fffe0ff */
[----:B0-----:R-:W-:-:S06]  /*0190*/  IMAD.WIDE.U32 R28, R3, 0x8, R28 ;  /* 0x00000008031c7825 */ /* 0x001fcc00078e001c */
[----:B------:R-:W5:Y:S01]  /*01a0*/  LDG.E.64.CONSTANT R28, desc[UR14][R28.64] ;  /* 0x0000000e1c1c7981 */ /* 0x000f62000c1e9b00 */
[----:B------:R-:W-:-:S07]  /*01b0*/  IADD3 R21, PT, PT, R17, 0x200, RZ ;  /* 0x0000020011157810 */ /* 0x000fce0007ffe0ff */
.L_x_349:
[----:B------:R-:W-:Y:S05]  /*01c0*/  BSYNC.RECONVERGENT B1 ;  /* 0x0000000000017941 */ /* 0x000fea0003800200 */
.L_x_348:
[----:B------:R-:W-:Y:S01]  /*01d0*/  ISETP.GE.AND P0, PT, R21, R0, PT ;  /* 0x000000001500720c */ /* 0x000fe20003f06270 */
[----:B------:R-:W-:-:S12]  /*01e0*/  BSSY.RECONVERGENT B1, `(.L_x_350) ;  /* 0x0000095000017945 */ /* 0x000fd80003800200 */
[----:B------:R-:W-:Y:S05]  /*01f0*/  @P0 BRA `(.L_x_351) ;  /* 0x00000008004c0947 */ /* 0x000fea0003800000 */
[----:B------:R-:W-:Y:S01]  /*0200*/  LOP3.LUT R3, RZ, R21, RZ, 0x33, !PT ;  /* 0x00000015ff037212 */ /* 0x000fe200078e33ff */
[----:B------:R-:W-:Y:S03]  /*0210*/  BSSY.RECONVERGENT B2, `(.L_x_352) ;  /* 0x000001a000027945 */ /* 0x000fe60003800200 */
[----:B------:R-:W-:-:S04]  /*0220*/  IADD3 R4, PT, PT, R2, -UR6, R3 ;  /* 0x8000000602047c10 */ /* 0x000fc8000fffe003 */
[C---:B------:R-:W-:Y:S02]  /*0230*/  LOP3.LUT R2, R4.reuse, 0x600, RZ, 0xc0, !PT ;  /* 0x0000060004027812 */ /* 0x040fe400078ec0ff */
[----:B------:R-:W-:Y:S02]  /*0240*/  ISETP.GE.U32.AND P1, PT, R4, 0x600, PT ;  /* 0x000006000400780c */ /* 0x000fe40003f26070 */
[----:B------:R-:W-:-:S13]  /*0250*/  ISETP.NE.AND P0, PT, R2, 0x600, PT ;  /* 0x000006000200780c */ /* 0x000fda0003f05270 */
[----:B------:R-:W-:Y:S05]  /*0260*/  @!P0 BRA `(.L_x_353) ;  /* 0x0000000000508947 */ /* 0x000fea0003800000 */
[----:B------:R-:W0:Y:S01]  /*0270*/  LDCU.64 UR4, c[0x0][0x380] ;  /* 0x00007000ff0477ac */ /* 0x000e220008000a00 */
[----:B------:R-:W-:Y:S01]  /*0280*/  IMAD.WIDE.U32 R2, R21, 0x8, RZ ;  /* 0x0000000815027825 */ /* 0x000fe200078e00ff */
[----:B------:R-:W-:Y:S02]  /*0290*/  MOV R5, UR11 ;  /* 0x0000000b00057c02 */ /* 0x000fe40008000f00 */
[----:B------:R-:W-:-:S03]  /*02a0*/  LEA.HI R4, R4, 0x1, RZ, 0x17 ;  /* 0x0000000104047811 */ /* 0x000fc600078fb8ff */
[----:B------:R-:W-:Y:S01]  /*02b0*/  IMAD.WIDE.U32 R2, R5, 0x7000, R2 ;  /* 0x0000700005027825 */ /* 0x000fe200078e0002 */
[----:B------:R-:W-:-:S04]  /*02c0*/  LOP3.LUT R4, R4, 0x3, RZ, 0xc0, !PT ;  /* 0x0000000304047812 */ /* 0x000fc800078ec0ff */
[----:B------:R-:W-:Y:S02]  /*02d0*/  IADD3 R4, PT, PT, -R4, RZ, RZ ;  /* 0x000000ff04047210 */ /* 0x000fe40007ffe1ff */
[----:B0-----:R-:W-:-:S04]  /*02e0*/  IADD3 R5, P0, PT, R2, UR4, RZ ;  /* 0x0000000402057c10 */ /* 0x001fc8000ff1e0ff */
[----:B------:R-:W-:-:S09]  /*02f0*/  IADD3.X R6, PT, PT, R3, UR5, RZ, P0, !PT ;  /* 0x0000000503067c10 */ /* 0x000fd200087fe4ff */
.L_x_354:
        /* <DEDUP_REMOVED lines=11> */
.L_x_353:
[----:B------:R-:W-:Y:S05]  /*03b0*/  BSYNC.RECONVERGENT B2 ;  /* 0x0000000000027941 */ /* 0x000fea0003800200 */
.L_x_352:
[----:B------:R-:W-:Y:S05]  /*03c0*/  @!P1 BRA `(.L_x_351) ;  /* 0x0000000400d89947 */ /* 0x000fea0003800000 */
[----:B------:R-:W0:Y:S01]  /*03d0*/  LDC.64 R4, c[0x0][0x380] ;  /* 0x0000e000ff047b82 */ /* 0x000e220000000a00 */
[----:B------:R-:W-:Y:S01]  /*03e0*/  IADD3 R2, PT, PT, R0, -R21, RZ ;  /* 0x8000001500027210 */ /* 0x000fe20007ffe0ff */
[----:B------:R-:W-:Y:S01]  /*03f0*/  BSSY.RECONVERGENT B2, `(.L_x_355) ;  /* 0x0000042000027945 */ /* 0x000fe20003800200 */
[----:B------:R-:W-:Y:S02]  /*0400*/  MOV R3, UR11 ;  /* 0x0000000b00037c02 */ /* 0x000fe40008000f00 */
[----:B------:R-:W-:Y:S02]  /*0410*/  ISETP.GT.AND P1, PT, R2, 0x1800, PT ;  /* 0x000018000200780c */ /* 0x000fe40003f24270 */
[----:B------:R-:W-:Y:S01]  /*0420*/  PLOP3.LUT P0, PT, PT, PT, PT, 0x80, 0x8 ;  /* 0x000000000008781c */ /* 0x000fe20003f0f070 */
[----:B0-----:R-:W-:-:S10]  /*0430*/  IMAD.WIDE.U32 R4, R3, 0x7000, R4 ;  /* 0x0000700003047825 */ /* 0x001fd400078e0004 */
[----:B------:R-:W-:Y:S05]  /*0440*/  @!P1 BRA `(.L_x_356) ;  /* 0x0000000000f09947 */ /* 0x000fea0003800000 */
[----:B------:R-:W-:Y:S02]  /*0450*/  PLOP3.LUT P0, PT, PT, PT, PT, 0x8, 0x80 ;  /* 0x000000000080781c */ /* 0x000fe40003f0e170 */
[----:B------:R-:W-:-:S11]  /*0460*/  IADD3 R16, PT, PT, R0, -0x1800, RZ ;  /* 0xffffe80000107810 */ /* 0x000fd60007ffe0ff */
.L_x_357:
[----:B------:R-:W-:-:S05]  /*0470*/  IMAD.WIDE R24, R21, 0x8, R4 ;  /* 0x0000000815187825 */ /* 0x000fca00078e0204 */
[----:B------:R-:W2:Y:S01]  /*0480*/  LDG.E.64.CONSTANT R6, desc[UR14][R24.64] ;  /* 0x0000000e18067981 */ /* 0x000ea2000c1e9b00 */
[----:B------:R-:W-:-:S03]  /*0490*/  IADD3 R23, PT, PT, R21, 0x800, RZ ;  /* 0x0000080015177810 */ /* 0x000fc60007ffe0ff */
[----:B------:R-:W3:Y:S04]  /*04a0*/  LDG.E.64.CONSTANT R8, desc[UR14][R24.64+0x1000] ;  /* 0x0010000e18087981 */ /* 0x000ee8000c1e9b00 */
[----:B------:R-:W4:Y:S01]  /*04b0*/  LDG.E.64.CONSTANT R10, desc[UR14][R24.64+0x2000] ;  /* 0x0020000e180a7981 */ /* 0x000f22000c1e9b00 */
[----:B------:R-:W-:-:S03]  /*04c0*/  IMAD.WIDE R22, R23, 0x8, R4 ;  /* 0x0000000817167825 */ /* 0x000fc600078e0204 */
[----:B------:R0:W4:Y:S04]  /*04d0*/  LDG.E.64.CONSTANT R12, desc[UR14][R24.64+0x3000] ;  /* 0x0030000e180c7981 */ /* 0x000128000c1e9b00 */
[----:B------:R-:W4:Y:S04]  /*04e0*/  LDG.E.64.CONSTANT R14, desc[UR14][R22.64] ;  /* 0x0000000e160e7981 */ /* 0x000f28000c1e9b00 */
[----:B------:R-:W4:Y:S04]  /*04f0*/  LDG.E.64.CONSTANT R18, desc[UR14][R22.64+0x1000] ;  /* 0x0010000e16127981 */ /* 0x000f28000c1e9b00 */
[----:B------:R-:W4:Y:S01]  /*0500*/  LDG.E.64.CONSTANT R2, desc[UR14][R22.64+0x2000] ;  /* 0x0020000e16027981 */ /* 0x000f22000c1e9b00 */
[----:B------:R-:W-:-:S05]  /*0510*/  IADD3 R20, PT, PT, R21, 0x1000, RZ ;  /* 0x0000100015147810 */ /* 0x000fca0007ffe0ff */
[----:B0-----:R-:W-:Y:S01]  /*0520*/  IMAD.WIDE R24, R20, 0x8, R4 ;  /* 0x0000000814187825 */ /* 0x001fe200078e0204 */
[----:B------:R-:W-:-:S03]  /*0530*/  IADD3 R20, PT, PT, R21, 0x1800, RZ ;  /* 0x0000180015147810 */ /* 0x000fc60007ffe0ff */
[----:B--2--5:R-:W-:Y:S01]  /*0540*/  FADD R27, R6, R28 ;  /* 0x0000001c061b7221 */ /* 0x024fe20000000000 */
[----:B------:R-:W-:Y:S02]  /*0550*/  FADD R29, R7, R29 ;  /* 0x0000001d071d7221 */ /* 0x000fe40000000000 */
[----:B------:R-:W2:Y:S01]  /*0560*/  LDG.E.64.CONSTANT R6, desc[UR14][R22.64+0x3000] ;  /* 0x0030000e16067981 */ /* 0x000ea2000c1e9b00 */
[----:B---3--:R-:W-:Y:S01]  /*0570*/  FADD R27, R27, R8 ;  /* 0x000000081b1b7221 */ /* 0x008fe20000000000 */
[----:B------:R-:W-:Y:S02]  /*0580*/  FADD R29, R29, R9 ;  /* 0x000000091d1d7221 */ /* 0x000fe40000000000 */
[----:B------:R-:W3:Y:S01]  /*0590*/  LDG.E.64.CONSTANT R8, desc[UR14][R24.64] ;  /* 0x0000000e18087981 */ /* 0x000ee2000c1e9b00 */
[----:B----4-:R-:W-:Y:S01]  /*05a0*/  FADD R27, R27, R10 ;  /* 0x0000000a1b1b7221 */ /* 0x010fe20000000000 */
[----:B------:R-:W-:Y:S02]  /*05b0*/  FADD R29, R29, R11 ;  /* 0x0000000b1d1d7221 */ /* 0x000fe40000000000 */
[----:B------:R-:W4:Y:S01]  /*05c0*/  LDG.E.64.CONSTANT R10, desc[UR14][R24.64+0x1000] ;  /* 0x0010000e180a7981 */ /* 0x000f22000c1e9b00 */
[----:B------:R-:W-:Y:S01]  /*05d0*/  FADD R27, R27, R12 ;  /* 0x0000000c1b1b7221 */ /* 0x000fe20000000000 */
[----:B------:R-:W-:-:S02]  /*05e0*/  FADD R29, R29, R13 ;  /* 0x0000000d1d1d7221 */ /* 0x000fc40000000000 */
[----:B------:R-:W4:Y:S01]  /*05f0*/  LDG.E.64.CONSTANT R12, desc[UR14][R24.64+0x2000] ;  /* 0x0020000e180c7981 */ /* 0x000f22000c1e9b00 */
[----:B------:R-:W-:Y:S01]  /*0600*/  FADD R27, R27, R14 ;  /* 0x0000000e1b1b7221 */ /* 0x000fe20000000000 */
[----:B------:R-:W-:Y:S01]  /*0610*/  FADD R29, R29, R15 ;  /* 0x0000000f1d1d7221 */ /* 0x000fe20000000000 */
[----:B------:R-:W-:Y:S01]  /*0620*/  IMAD.WIDE R14, R20, 0x8, R4 ;  /* 0x00000008140e7825 */ /* 0x000fe200078e0204 */
[----:B------:R0:W4:Y:S03]  /*0630*/  LDG.E.64.CONSTANT R22, desc[UR14][R24.64+0x3000] ;  /* 0x0030000e18167981 */ /* 0x000126000c1e9b00 */
[----:B------:R-:W-:Y:S01]  /*0640*/  FADD R27, R27, R18 ;  /* 0x000000121b1b7221 */ /* 0x000fe20000000000 */
[----:B------:R-:W-:Y:S02]  /*0650*/  FADD R29, R29, R19 ;  /* 0x000000131d1d7221 */ /* 0x000fe40000000000 */
[----:B------:R-:W4:Y:S01]  /*0660*/  LDG.E.64.CONSTANT R18, desc[UR14][R14.64] ;  /* 0x0000000e0e127981 */ /* 0x000f22000c1e9b00 */
[----:B------:R-:W-:-:S03]  /*0670*/  FADD R20, R27, R2 ;  /* 0x000000021b147221 */ /* 0x000fc60000000000 */
[----:B------:R-:W4:Y:S01]  /*0680*/  LDG.E.64.CONSTANT R26, desc[UR14][R14.64+0x1000] ;  /* 0x0010000e0e1a7981 */ /* 0x000f22000c1e9b00 */
[----:B0-----:R-:W-:-:S03]  /*0690*/  FADD R25, R29, R3 ;  /* 0x000000031d197221 */ /* 0x001fc60000000000 */
[----:B------:R-:W4:Y:S04]  /*06a0*/  LDG.E.64.CONSTANT R2, desc[UR14][R14.64+0x2000] ;  /* 0x0020000e0e027981 */ /* 0x000f28000c1e9b00 */
[----:B------:R-:W4:Y:S01]  /*06b0*/  LDG.E.64.CONSTANT R28, desc[UR14][R14.64+0x3000] ;  /* 0x0030000e0e1c7981 */ /* 0x000f22000c1e9b00 */
[----:B------:R-:W-:-:S04]  /*06c0*/  IADD3 R21, PT, PT, R21, 0x2000, RZ ;  /* 0x0000200015157810 */ /* 0x000fc80007ffe0ff */
[----:B------:R-:W-:Y:S01]  /*06d0*/  ISETP.GE.AND P1, PT, R21, R16, PT ;  /* 0x000000101500720c */ /* 0x000fe20003f26270 */
[----:B--2---:R-:W-:Y:S01]  /*06e0*/  FADD R20, R20, R6 ;  /* 0x0000000614147221 */ /* 0x004fe20000000000 */
        /* <DEDUP_REMOVED lines=18> */
.L_x_356:
[----:B------:R-:W-:Y:S05]  /*0810*/  BSYNC.RECONVERGENT B2 ;  /* 0x0000000000027941 */ /* 0x000fea0003800200 */
.L_x_355:
[----:B------:R-:W-:Y:S01]  /*0820*/  IADD3 R2, PT, PT, R0, -R21, RZ ;  /* 0x8000001500027210 */ /* 0x000fe20007ffe0ff */
[----:B------:R-:W-:Y:S03]  /*0830*/  BSSY.RECONVERGENT B2, `(.L_x_358) ;  /* 0x0000020000027945 */ /* 0x000fe60003800200 */
[----:B------:R-:W-:-:S13]  /*0840*/  ISETP.GT.AND P1, PT, R2, 0x800, PT ;  /* 0x000008000200780c */ /* 0x000fda0003f24270 */
[----:B------:R-:W-:Y:S05]  /*0850*/  @!P1 BRA `(.L_x_359) ;  /* 0x0000000000749947 */ /* 0x000fea0003800000 */
[----:B------:R-:W-:-:S05]  /*0860*/  IMAD.WIDE R24, R21, 0x8, R4 ;  /* 0x0000000815187825 */ /* 0x000fca00078e0204 */
[----:B------:R-:W2:Y:S01]  /*0870*/  LDG.E.64.CONSTANT R2, desc[UR14][R24.64] ;  /* 0x0000000e18027981 */ /* 0x000ea2000c1e9b00 */
[----:B------:R-:W-:-:S03]  /*0880*/  IADD3 R27, PT, PT, R21, 0x800, RZ ;  /* 0x00000800151b7810 */ /* 0x000fc60007ffe0ff */
[----:B------:R-:W3:Y:S04]  /*0890*/  LDG.E.64.CONSTANT R6, desc[UR14][R24.64+0x1000] ;  /* 0x0010000e18067981 */ /* 0x000ee8000c1e9b00 */
[----:B------:R-:W4:Y:S01]  /*08a0*/  LDG.E.64.CONSTANT R8, desc[UR14][R24.64+0x2000] ;  /* 0x0020000e18087981 */ /* 0x000f22000c1e9b00 */
[----:B------:R-:W-:-:S03]  /*08b0*/  IMAD.WIDE R26, R27, 0x8, R4 ;  /* 0x000000081b1a7825 */ /* 0x000fc600078e0204 */
        /* <DEDUP_REMOVED lines=23> */
.L_x_359:
[----:B------:R-:W-:Y:S05]  /*0a30*/  BSYNC.RECONVERGENT B2 ;  /* 0x0000000000027941 */ /* 0x000fea0003800200 */
.L_x_358:
[----:B------:R-:W-:-:S13]  /*0a40*/  ISETP.LT.OR P0, PT, R21, R0, P0 ;  /* 0x000000001500720c */ /* 0x000fda0000701670 */
[----:B------:R-:W-:Y:S05]  /*0a50*/  @!P0 BRA `(.L_x_351) ;  /* 0x0000000000348947 */ /* 0x000fea0003800000 */
[----:B------:R-:W-:-:S05]  /*0a60*/  IMAD.WIDE R4, R21, 0x8, R4 ;  /* 0x0000000815047825 */ /* 0x000fca00078e0204 */
        /* <DEDUP_REMOVED lines=12> */
.L_x_351:
[----:B------:R-:W-:Y:S05]  /*0b30*/  BSYNC.RECONVERGENT B1 ;  /* 0x0000000000017941 */ /* 0x000fea0003800200 */
.L_x_350:
        /* <DEDUP_REMOVED lines=8> */
[----:B--2---:R-:W-:Y:S01]  /*0bc0*/  FADD R0, R0, R3 ;  /* 0x0000000300007221 */ /* 0x004fe20000000000 */
[C---:B0-----:R-:W-:Y:S02]  /*0bd0*/  ISETP.GT.AND P0, PT, R8.reuse, 0x1e, PT ;  /* 0x0000001e0800780c */ /* 0x041fe40003f04270 */
[----:B------:R-:W-:-:S02]  /*0be0*/  ISETP.NE.AND P1, PT, R8, RZ, PT ;  /* 0x000000ff0800720c */ /* 0x000fc40003f25270 */
[----:B------:R-:W-:Y:S02]  /*0bf0*/  FSEL R5, R2, R5, P0 ;  /* 0x0000000502057208 */ /* 0x000fe40000000000 */
[----:B------:R-:W-:Y:S02]  /*0c00*/  FSEL R0, R3, R0, P0 ;  /* 0x0000000003007208 */ /* 0x000fe40000000000 */
[----:B------:R-:W-:Y:S01]  /*0c10*/  ISETP.GT.AND P0, PT, R8, 0x1d, PT ;  /* 0x0000001d0800780c */ /* 0x000fe20003f04270 */
[----:B------:R-:W0:Y:S04]  /*0c20*/  SHFL.DOWN PT, R4, R5, 0x2, 0x1f ;  /* 0x08401f0005047f89 */ /* 0x000e2800000e0000 */
[----:B------:R-:W1:Y:S02]  /*0c30*/  SHFL.DOWN PT, R7, R0, 0x2, 0x1f ;  /* 0x08401f0000077f89 */ /* 0x000e6400000e0000 */
[----:B------:R-:W-:-:S06]  /*0c40*/  @!P1 MOV R6, 0x400 ;  /* 0x0000040000069802 */ /* 0x000fcc0000000f00 */
[----:B0-----:R-:W-:Y:S01]  /*0c50*/  @!P0 FADD R5, R5, R4 ;  /* 0x0000000405058221 */ /* 0x001fe20000000000 */
[----:B------:R-:W-:Y:S01]  /*0c60*/  @!P1 SHF.R.U32.HI R4, RZ, 0x2, R17 ;  /* 0x00000002ff049819 */ /* 0x000fe20000011611 */
[----:B-1----:R-:W-:-:S03]  /*0c70*/  @!P0 FADD R0, R0, R7 ;  /* 0x0000000700008221 */ /* 0x002fc60000000000 */
[----:B------:R-:W0:Y:S01]  /*0c80*/  SHFL.DOWN PT, R2, R5, 0x4, 0x1f ;  /* 0x08801f0005027f89 */ /* 0x000e2200000e0000 */
[----:B------:R-:W-:Y:S02]  /*0c90*/  ISETP.GT.AND P0, PT, R8, 0x1b, PT ;  /* 0x0000001b0800780c */ /* 0x000fe40003f04270 */
[----:B------:R-:W-:Y:S01]  /*0ca0*/  @!P1 LOP3.LUT R4, R4, 0xf8, RZ, 0xc0, !PT ;  /* 0x000000f804049812 */ /* 0x000fe200078ec0ff */
[----:B------:R-:W1:Y:S01]  /*0cb0*/  SHFL.DOWN PT, R3, R0, 0x4, 0x1f ;  /* 0x08801f0000037f89 */ /* 0x000e6200000e0000 */
[----:B------:R-:W2:Y:S09]  /*0cc0*/  @!P1 S2R R7, SR_CgaCtaId ;  /* 0x0000000000079919 */ /* 0x000eb20000008800 */
        /* <DEDUP_REMOVED lines=24> */
[----:B--2---:R-:W1:Y:S04]  /*0e50*/  LDS.128 R4, [UR4+0x20] ;  /* 0x00002004ff047984 */ /* 0x004e680008000c00 */
[----:B------:R-:W2:Y:S04]  /*0e60*/  LDS.128 R20, [UR4+0x30] ;  /* 0x00003004ff147984 */ /* 0x000ea80008000c00 */
        /* <DEDUP_REMOVED lines=36> */
.L_x_360:
[----:B------:R-:W0:Y:S01]  /*10b0*/  S2R R8, SR_LANEID ;  /* 0x0000000000087919 */ /* 0x000e220000000000 */
[----:B------:R-:W-:-:S04]  /*10c0*/  LOP3.LUT R4, R17, 0x3e0, RZ, 0xc0, !PT ;  /* 0x000003e011047812 */ /* 0x000fc800078ec0ff */
[----:B------:R-:W-:Y:S02]  /*10d0*/  IADD3 R5, PT, PT, R4, 0x20, RZ ;  /* 0x0000002004057810 */ /* 0x000fe40007ffe0ff */
[----:B------:R-:W-:Y:S02]  /*10e0*/  LOP3.LUT R7, RZ, R4, RZ, 0x33, !PT ;  /* 0x00000004ff077212 */ /* 0x000fe400078e33ff */
[----:B------:R-:W-:Y:S02]  /*10f0*/  ISETP.GT.AND P0, PT, R5, R0, PT ;  /* 0x000000000500720c */ /* 0x000fe40003f04270 */
        /* <DEDUP_REMOVED lines=11> */
[----:B------:R-:W-:-:S03]  /*11b0*/  IADD3 R6, PT, PT, R8, 0x4, RZ ;  /* 0x0000000408067810 */ /* 0x000fc60007ffe0ff */
[----:B------:R-:W1:Y:S01]  /*11c0*/  SHFL.DOWN PT, R4, R3, 0x2, R7 ;  /* 0x0840000003047989 */ /* 0x000e6200000e0007 */
[----:B------:R-:W2:Y:S05]  /*11d0*/  @!P1 S2R R9, SR_CgaCtaId ;  /* 0x0000000000099919 */ /* 0x000eaa0000008800 */
        /* <DEDUP_REMOVED lines=11> */
[----:B------:R-:W1:Y:S01]  /*1290*/  SHFL.DOWN PT, R4, R3, 0x8, R7 ;  /* 0x0900000003047989 */ /* 0x000e6200000e0007 */
[----:B------:R-:W-:-:S04]  /*12a0*/  @!P1 MOV R8, 0x400 ;  /* 0x0000040000089802 */ /* 0x000fc80000000f00 */
[----:B--2---:R-:W-:-:S05]  /*12b0*/  @!P1 LEA R9, R9, R8, 0x18 ;  /* 0x0000000809099211 */ /* 0x004fca00078ec0ff */
[----:B0-----:R-:W-:Y:S01]  /*12c0*/  @!P0 FADD R2, R2, R5 ;  /* 0x0000000502028221 */ /* 0x001fe20000000000 */
[----:B-1----:R-:W-:-:S04]  /*12d0*/  @!P0 FADD R3, R3, R4 ;  /* 0x0000000403038221 */ /* 0x002fc80000000000 */
[----:B------:R-:W0:Y:S01]  /*12e0*/  SHFL.DOWN PT, R5, R2, 0x10, R7 ;  /* 0x0a00000002057989 */ /* 0x000e2200000e0007 */
[----:B------:R-:W-:Y:S02]  /*12f0*/  ISETP.GT.AND P0, PT, R6, R7, PT ;  /* 0x000000070600720c */ /* 0x000fe40003f04270 */
[----:B------:R-:W-:Y:S01]  /*1300*/  @!P1 SHF.R.U32.HI R6, RZ, 0x2, R17 ;  /* 0x00000002ff069819 */ /* 0x000fe20000011611 */
[----:B------:R-:W1:Y:S03]  /*1310*/  SHFL.DOWN PT, R4, R3, 0x10, R7 ;  /* 0x0a00000003047989 */ /* 0x000e6600000e0007 */
[----:B------:R-:W-:-:S04]  /*1320*/  @!P1 LOP3.LUT R6, R6, 0xf8, RZ, 0xc0, !PT ;  /* 0x000000f806069812 */ /* 0x000fc800078ec0ff */
[----:B------:R-:W-:-:S03]  /*1330*/  @!P1 IADD3 R6, PT, PT, R6, R9, RZ ;  /* 0x0000000906069210 */ /* 0x000fc60007ffe0ff */
[----:B0-----:R-:W-:Y:S01]  /*1340*/  @!P0 FADD R2, R2, R5 ;  /* 0x0000000502028221 */ /* 0x001fe20000000000 */
[----:B-1----:R-:W-:Y:S01]  /*1350*/  @!P0 FADD R3, R3, R4 ;  /* 0x0000000403038221 */ /* 0x002fe20000000000 */
[----:B------:R-:W-:-:S04]  /*1360*/  ISETP.NE.AND P0, PT, R17, RZ, PT ;  /* 0x000000ff1100720c */ /* 0x000fc80003f05270 */
[----:B------:R1:W-:Y:S01]  /*1370*/  @!P1 STS.64 [R6+0x10], R2 ;  /* 0x0000100206009388 */ /* 0x0003e20000000a00 */
        /* <DEDUP_REMOVED lines=9> */
[----:B------:R-:W0:Y:S04]  /*1410*/  LDS.64 R8, [UR4+0x18] ;  /* 0x00001804ff087984 */ /* 0x000e280008000a00 */
[----:B------:R-:W2:Y:S04]  /*1420*/  LDS.128 R24, [UR4+0x20] ;  /* 0x00002004ff187984 */ /* 0x000ea80008000c00 */
[----:B-1----:R-:W1:Y:S04]  /*1430*/  LDS.128 R4, [UR4+0x30] ;  /* 0x00003004ff047984 */ /* 0x002e680008000c00 */
[----:B------:R-:W3:Y:S04]  /*1440*/  LDS.128 R20, [UR4+0x40] ;  /* 0x00004004ff147984 */ /* 0x000ee80008000c00 */
[----:B------:R-:W4:Y:S04]  /*1450*/  LDS.128 R16, [UR4+0x50] ;  /* 0x00005004ff107984 */ /* 0x000f280008000c00 */
[----:B------:R-:W5:Y:S01]  /*1460*/  LDS.128 R12, [UR4+0x60] ;  /* 0x00006004ff0c7984 */ /* 0x000f620008000c00 */
[----:B0-----:R-:W-:Y:S01]  /*1470*/  @P3 FADD R2, R2, R8 ;  /* 0x0000000802023221 */ /* 0x001fe20000000000 */
        /* <DEDUP_REMOVED lines=8> */
[----:B------:R-:W-:Y:S01]  /*1500*/  ISETP.GT.AND P4, PT, R0, 0xc0, PT ;  /* 0x000000c00000780c */ /* 0x000fe20003f84270 */
[----:B------:R-:W2:Y:S01]  /*1510*/  LDS.128 R24, [UR4+0x80] ;  /* 0x00008004ff187984 */ /* 0x000ea20008000c00 */
[----:B-1----:R-:W-:Y:S01]  /*1520*/  @P1 FADD R2, R2, R4 ;  /* 0x0000000402021221 */ /* 0x002fe20000000000 */
[----:B------:R-:W-:Y:S01]  /*1530*/  @P1 FADD R3, R3, R5 ;  /* 0x0000000503031221 */ /* 0x000fe20000000000 */
[----:B------:R-:W-:Y:S02]  /*1540*/  ISETP.GT.AND P1, PT, R0, 0xe0, PT ;  /* 0x000000e00000780c */ /* 0x000fe40003f24270 */
[----:B------:R-:W-:Y:S01]  /*1550*/  @P3 FADD R2, R2, R6 ;  /* 0x0000000602023221 */ /* 0x000fe20000000000 */
[----:B------:R-:W-:Y:S01]  /*1560*/  @P3 FADD R3, R3, R7 ;  /* 0x0000000703033221 */ /* 0x000fe20000000000 */
[----:B------:R-:W-:-:S05]  /*1570*/  ISETP.GT.AND P3, PT, R0, 0x120, PT ;  /* 0x000001200000780c */ /* 0x000fca0003f64270 */
[----:B---3--:R-:W-:Y:S01]  /*1580*/  @P4 FADD R2, R2, R20 ;  /* 0x0000001402024221 */ /* 0x008fe20000000000 */
[----:B------:R-:W-:Y:S01]  /*1590*/  @P4 FADD R3, R3, R21 ;  /* 0x0000001503034221 */ /* 0x000fe20000000000 */
[----:B------:R-:W-:Y:S02]  /*15a0*/  ISETP.GT.AND P4, PT, R0, 0x140, PT ;  /* 0x000001400000780c */ /* 0x000fe40003f84270 */
[----:B------:R-:W-:Y:S01]  /*15b0*/  @P1 FADD R2, R2, R22 ;  /* 0x0000001602021221 */ /* 0x000fe20000000000 */
[----:B------:R-:W-:Y:S01]  /*15c0*/  @P1 FADD R3, R3, R23 ;  /* 0x0000001703031221 */ /* 0x000fe20000000000 */
[----:B------:R-:W-:Y:S02]  /*15d0*/  ISETP.GT.AND P1, PT, R0, 0x160, PT ;  /* 0x000001600000780c */ /* 0x000fe40003f24270 */
[----:B----4-:R-:W-:Y:S01]  /*15e0*/  @P2 FADD R2, R2, R16 ;  /* 0x0000001002022221 */ /* 0x010fe20000000000 */
[----:B------:R-:W-:Y:S01]  /*15f0*/  @P2 FADD R3, R3, R17 ;  /* 0x0000001103032221 */ /* 0x000fe20000000000 */
[----:B------:R-:W-:-:S02]  /*1600*/  ISETP.GT.AND P2, PT, R0, 0x180, PT ;  /* 0x000001800000780c */ /* 0x000fc40003f44270 */
[----:B------:R-:W-:Y:S01]  /*1610*/  @P3 FADD R2, R2, R18 ;  /* 0x0000001202023221 */ /* 0x000fe20000000000 */
[----:B------:R-:W-:Y:S01]  /*1620*/  @P3 FADD R3, R3, R19 ;  /* 0x0000001303033221 */ /* 0x000fe20000000000 */
[----:B------:R-:W-:Y:S02]  /*1630*/  ISETP.GT.AND P3, PT, R0, 0x1a0, PT ;  /* 0x000001a00000780c */ /* 0x000fe40003f64270 */
[----:B-----5:R-:W-:Y:S01]  /*1640*/  @P4 FADD R2, R2, R12 ;  /* 0x0000000c02024221 */ /* 0x020fe20000000000 */
[----:B------:R-:W-:Y:S01]  /*1650*/  @P4 FADD R3, R3, R13 ;  /* 0x0000000d03034221 */ /* 0x000fe20000000000 */
[----:B------:R-:W-:Y:S02]  /*1660*/  ISETP.GT.AND P4, PT, R0, 0x1c0, PT ;  /* 0x000001c00000780c */ /* 0x000fe40003f84270 */
[----:B------:R-:W-:Y:S01]  /*1670*/  @P1 FADD R2, R2, R14 ;  /* 0x0000000e02021221 */ /* 0x000fe20000000000 */
[----:B------:R-:W-:Y:S01]  /*1680*/  @P1 FADD R3, R3, R15 ;  /* 0x0000000f03031221 */ /* 0x000fe20000000000 */
[----:B------:R-:W-:-:S02]  /*1690*/  ISETP.GT.AND P1, PT, R0, 0x1e0, PT ;  /* 0x000001e00000780c */ /* 0x000fc40003f24270 */
[----:B0-----:R-:W-:Y:S01]  /*16a0*/  @P2 FADD R2, R2, R8 ;  /* 0x0000000802022221 */ /* 0x001fe20000000000 */
[----:B------:R-:W-:-:S03]  /*16b0*/  @P2 FADD R3, R3, R9 ;  /* 0x0000000903032221 */ /* 0x000fc60000000000 */
[----:B------:R-:W-:Y:S01]  /*16c0*/  @P3 FADD R2, R2, R10 ;  /* 0x0000000a02023221 */ /* 0x000fe20000000000 */
[----:B------:R-:W-:-:S03]  /*16d0*/  @P3 FADD R3, R3, R11 ;  /* 0x0000000b03033221 */ /* 0x000fc60000000000 */
[----:B--2---:R-:W-:Y:S01]  /*16e0*/  @P4 FADD R2, R2, R24 ;  /* 0x0000001802024221 */ /* 0x004fe20000000000 */
[----:B------:R-:W-:-:S03]  /*16f0*/  @P4 FADD R3, R3, R25 ;  /* 0x0000001903034221 */ /* 0x000fc60000000000 */
[----:B------:R-:W-:Y:S01]  /*1700*/  @P1 FADD R2, R2, R26 ;  /* 0x0000001a02021221 */ /* 0x000fe20000000000 */
[----:B------:R-:W-:Y:S01]  /*1710*/  @P1 FADD R3, R3, R27 ;  /* 0x0000001b03031221 */ /* 0x000fe20000000000 */
[----:B------:R-:W-:Y:S06]  /*1720*/  BRA `(.L_x_361) ;  /* 0x0000001400107947 */ /* 0x000fec0003800000 */
.L_x_347:
[----:B------:R-:W0:Y:S01]  /*1730*/  S2R R0, SR_TID.X ;  /* 0x0000000000007919 */ /* 0x000e220000002100 */
[----:B------:R-:W1:Y:S01]  /*1740*/  LDC.64 R4, c[0x0][0x380] ;  /* 0x0000e000ff047b82 */ /* 0x000e620000000a00 */
[----:B0-----:R-:W-:-:S05]  /*1750*/  IADD3 R17, PT, PT, R0, UR6, RZ ;  /* 0x0000000600117c10 */ /* 0x001fca000fffe0ff */
[----:B-1----:R-:W-:-:S05]  /*1760*/  IMAD.WIDE.U32 R16, R17, 0x8, R4 ;  /* 0x0000000811107825 */ /* 0x002fca00078e0004 */
[----:B------:R-:W2:Y:S04]  /*1770*/  LDG.E.64.CONSTANT R18, desc[UR14][R16.64] ;  /* 0x0000000e10127981 */ /* 0x000ea8000c1e9b00 */
[----:B------:R-:W2:Y:S04]  /*1780*/  LDG.E.64.CONSTANT R14, desc[UR14][R16.64+0x1000] ;  /* 0x0010000e100e7981 */ /* 0x000ea8000c1e9b00 */
[----:B------:R-:W3:Y:S04]  /*1790*/  LDG.E.64.CONSTANT R12, desc[UR14][R16.64+0x2000] ;  /* 0x0020000e100c7981 */ /* 0x000ee8000c1e9b00 */
[----:B------:R-:W4:Y:S04]  /*17a0*/  LDG.E.64.CONSTANT R10, desc[UR14][R16.64+0x3000] ;  /* 0x0030000e100a7981 */ /* 0x000f28000c1e9b00 */
[----:B------:R-:W5:Y:S04]  /*17b0*/  LDG.E.64.CONSTANT R8, desc[UR14][R16.64+0x4000] ;  /* 0x0040000e10087981 */ /* 0x000f68000c1e9b00 */
[----:B------:R-:W5:Y:S04]  /*17c0*/  LDG.E.64.CONSTANT R6, desc[UR14][R16.64+0x5000] ;  /* 0x0050000e10067981 */ /* 0x000f68000c1e9b00 */
[----:B------:R-:W5:Y:S01]  /*17d0*/  LDG.E.64.CONSTANT R4, desc[UR14][R16.64+0x6000] ;  /* 0x0060000e10047981 */ /* 0x000f62000c1e9b00 */
[----:B------:R-:W-:-:S04]  /*17e0*/  ISETP.GE.U32.AND P0, PT, R22, UR5, PT ;  /* 0x0000000516007c0c */ /* 0x000fc8000bf06070 */
[----:B------:R-:W-:Y:S01]  /*17f0*/  ISETP.GE.U32.AND.EX P0, PT, R20, UR16, PT, P0 ;  /* 0x0000001014007c0c */ /* 0x000fe2000bf06100 */
        /* <DEDUP_REMOVED lines=13> */
[----:B------:R-:W-:Y:S01]  /*18d0*/  UIADD3 UR8, UP0, UPT, UR5, UR6, URZ ;  /* 0x0000000605087290 */ /* 0x000fe2000ff1e0ff */
[----:B------:R-:W-:Y:S01]  /*18e0*/  IADD3 R21, P1, PT, R2, -0xe00, RZ ;  /* 0xfffff20002157810 */ /* 0x000fe20007f3e0ff */
[----:B------:R-:W0:Y:S03]  /*18f0*/  LDCU.64 UR12, c[0x0][0x380] ;  /* 0x00007000ff0c77ac */ /* 0x000e260008000a00 */
[----:B------:R-:W-:Y:S01]  /*1900*/  IADD3.X R20, PT, PT, R3, -0x1, RZ, P1, !PT ;  /* 0xffffffff03147810 */ /* 0x000fe20000ffe4ff */
[----:B------:R-:W-:Y:S01]  /*1910*/  UIADD3.X UR9, UPT, UPT, URZ, UR16, URZ, UP0, !UPT ;  /* 0x00000010ff097290 */ /* 0x000fe200087fe4ff */
[----:B------:R-:W-:Y:S01]  /*1920*/  ISETP.LT.U32.AND P0, PT, R21, UR8, PT ;  /* 0x0000000815007c0c */ /* 0x000fe2000bf01070 */
[----:B------:R-:W-:Y:S01]  /*1930*/  UMOV UR4, URZ ;  /* 0x000000ff00047c82 */ /* 0x000fe20008000000 */
[----:B------:R-:W-:Y:S01]  /*1940*/  IADD3 R23, P1, PT, R0, UR8, RZ ;  /* 0x0000000800177c10 */ /* 0x000fe2000ff3e0ff */
[----:B------:R-:W-:-:S02]  /*1950*/  UMOV UR10, UR8 ;  /* 0x00000008000a7c82 */ /* 0x000fc40008000000 */
[----:B------:R-:W-:Y:S01]  /*1960*/  MOV R5, UR9 ;  /* 0x0000000900057c02 */ /* 0x000fe20008000f00 */
[----:B------:R-:W-:Y:S01]  /*1970*/  UMOV UR7, UR9 ;  /* 0x0000000900077c82 */ /* 0x000fe20008000000 */
[----:B------:R-:W-:Y:S02]  /*1980*/  IADD3.X R4, PT, PT, RZ, UR9, RZ, P1, !PT ;  /* 0x00000009ff047c10 */ /* 0x000fe40008ffe4ff */
[----:B------:R-:W-:Y:S02]  /*1990*/  ISETP.GT.U32.AND.EX P0, PT, R5, R20, PT, P0 ;  /* 0x000000140500720c */ /* 0x000fe40003f04100 */
[----:B------:R-:W-:Y:S02]  /*19a0*/  LOP3.LUT R5, RZ, R0, RZ, 0x33, !PT ;  /* 0x00000000ff057212 */ /* 0x000fe400078e33ff */
[----:B0-----:R-:W-:Y:S02]  /*19b0*/  LEA R22, P1, R23, UR12, 0x3 ;  /* 0x0000000c17167c11 */ /* 0x001fe4000f8218ff */
[----:B------:R-:W-:-:S02]  /*19c0*/  IADD3 R5, PT, PT, R2, -UR5, R5 ;  /* 0x8000000502057c10 */ /* 0x000fc4000fffe005 */
[----:B------:R-:W-:Y:S02]  /*19d0*/  LEA.HI.X R23, R23, UR13, R4, 0x3, P1 ;  /* 0x0000000d17177c11 */ /* 0x000fe400088f1c04 */
[----:B------:R-:W-:-:S03]  /*19e0*/  IADD3 R24, PT, PT, R5, -UR6, RZ ;  /* 0x8000000605187c10 */ /* 0x000fc6000fffe0ff */
[----:B------:R-:W-:Y:S05]  /*19f0*/  @P0 BRA `(.L_x_363) ;  /* 0x0000000000b80947 */ /* 0x000fea0003800000 */
[----:B------:R-:W0:Y:S01]  /*1a00*/  LDC.64 R2, c[0x0][0x3b8] ;  /* 0x0000ee00ff027b82 */ /* 0x000e220000000a00 */
[----:B------:R-:W1:Y:S01]  /*1a10*/  LDCU.64 UR12, c[0x0][0x380] ;  /* 0x00007000ff0c77ac */ /* 0x000e620008000a00 */
[----:B------:R-:W-:Y:S01]  /*1a20*/  NOP ;  /* 0x0000000000007918 */ /* 0x000fe20000000000 */
.L_x_364:
[----:B------:R-:W-:-:S04]  /*1a30*/  IADD3 R4, P0, PT, R0, UR8, RZ ;  /* 0x0000000800047c10 */ /* 0x000fc8000ff1e0ff */
[----:B------:R-:W-:Y:S02]  /*1a40*/  IADD3.X R5, PT, PT, RZ, UR9, RZ, P0, !PT ;  /* 0x00000009ff057c10 */ /* 0x000fe400087fe4ff */
[----:B-1----:R-:W-:-:S04]  /*1a50*/  LEA R18, P0, R4, UR12, 0x3 ;  /* 0x0000000c04127c11 */ /* 0x002fc8000f8018ff */
[----:B------:R-:W-:-:S05]  /*1a60*/  LEA.HI.X R19, R4, UR13, R5, 0x3, P0 ;  /* 0x0000000d04137c11 */ /* 0x000fca00080f1c05 */
[----:B------:R-:W2:Y:S04]  /*1a70*/  LDG.E.64.CONSTANT R16, desc[UR14][R18.64] ;  /* 0x0000000e12107981 */ /* 0x000ea8000c1e9b00 */
[----:B------:R-:W3:Y:S04]  /*1a80*/  LDG.E.64.CONSTANT R10, desc[UR14][R18.64+0x1000] ;  /* 0x0010000e120a7981 */ /* 0x000ee8000c1e9b00 */
[----:B------:R-:W4:Y:S04]  /*1a90*/  LDG.E.64.CONSTANT R12, desc[UR14][R18.64+0x2000] ;  /* 0x0020000e120c7981 */ /* 0x000f28000c1e9b00 */
[----:B------:R-:W5:Y:S04]  /*1aa0*/  LDG.E.64.CONSTANT R4, desc[UR14][R18.64+0x3000] ;  /* 0x0030000e12047981 */ /* 0x000f68000c1e9b00 */
[----:B------:R-:W5:Y:S04]  /*1ab0*/  LDG.E.64.CONSTANT R6, desc[UR14][R18.64+0x4000] ;  /* 0x0040000e12067981 */ /* 0x000f68000c1e9b00 */
[----:B------:R-:W5:Y:S04]  /*1ac0*/  LDG.E.64.CONSTANT R8, desc[UR14][R18.64+0x5000] ;  /* 0x0050000e12087981 */ /* 0x000f68000c1e9b00 */
[----:B------:R-:W5:Y:S01]  /*1ad0*/  LDG.E.64.CONSTANT R14, desc[UR14][R18.64+0x6000] ;  /* 0x0060000e120e7981 */ /* 0x000f62000c1e9b00 */
[----:B------:R-:W-:-:S04]  /*1ae0*/  UIADD3 UR6, UP0, UPT, UR5, UR10, URZ ;  /* 0x0000000a05067290 */ /* 0x000fc8000ff1e0ff */
[----:B------:R-:W-:Y:S01]  /*1af0*/  UIADD3.X UR7, UPT, UPT, UR16, UR7, URZ, UP0, !UPT ;  /* 0x0000000710077290 */ /* 0x000fe200087fe4ff */
[----:B--2---:R-:W-:Y:S01]  /*1b00*/  FADD R27, R16, R27 ;  /* 0x0000001b101b7221 */ /* 0x004fe20000000000 */
[----:B------:R-:W-:-:S03]  /*1b10*/  FADD R17, R17, R25 ;  /* 0x0000001911117221 */ /* 0x000fc60000000000 */
[----:B---3--:R-:W-:Y:S01]  /*1b20*/  FADD R27, R10, R27 ;  /* 0x0000001b0a1b7221 */ /* 0x008fe20000000000 */
[----:B0-----:R-:W-:Y:S01]  /*1b30*/  IADD3 R10, P1, PT, R2, -UR8, RZ ;  /* 0x80000008020a7c10 */ /* 0x001fe2000ff3e0ff */
[----:B------:R-:W-:Y:S02]  /*1b40*/  FADD R17, R11, R17 ;  /* 0x000000110b117221 */ /* 0x000fe40000000000 */
[----:B----4-:R-:W-:Y:S01]  /*1b50*/  FADD R27, R12, R27 ;  /* 0x0000001b0c1b7221 */ /* 0x010fe20000000000 */
[----:B------:R-:W-:Y:S01]  /*1b60*/  ISETP.GE.U32.AND P0, PT, R10, UR5, PT ;  /* 0x000000050a007c0c */ /* 0x000fe2000bf06070 */
[----:B------:R-:W-:Y:S02]  /*1b70*/  FADD R17, R13, R17 ;  /* 0x000000110d117221 */ /* 0x000fe40000000000 */
[----:B-----5:R-:W-:Y:S01]  /*1b80*/  FADD R27, R4, R27 ;  /* 0x0000001b041b7221 */ /* 0x020fe20000000000 */
[----:B------:R-:W-:Y:S01]  /*1b90*/  IADD3.X R4, PT, PT, R3, ~UR9, RZ, P1, !PT ;  /* 0x8000000903047c10 */ /* 0x000fe20008ffe4ff */
[----:B------:R-:W-:-:S02]  /*1ba0*/  FADD R17, R5, R17 ;  /* 0x0000001105117221 */ /* 0x000fc40000000000 */
[----:B------:R-:W-:Y:S01]  /*1bb0*/  FADD R27, R6, R27 ;  /* 0x0000001b061b7221 */ /* 0x000fe20000000000 */
[----:B------:R-:W-:Y:S01]  /*1bc0*/  ISETP.GE.U32.AND.EX P0, PT, R4, UR16, PT, P0 ;  /* 0x0000001004007c0c */ /* 0x000fe2000bf06100 */
[----:B------:R-:W-:Y:S02]  /*1bd0*/  FADD R17, R7, R17 ;  /* 0x0000001107117221 */ /* 0x000fe40000000000 */
[----:B------:R-:W-:Y:S02]  /*1be0*/  FADD R27, R8, R27 ;  /* 0x0000001b081b7221 */ /* 0x000fe40000000000 */
[----:B------:R-:W-:Y:S02]  /*1bf0*/  FADD R17, R9, R17 ;  /* 0x0000001109117221 */ /* 0x000fe40000000000 */
[----:B------:R-:W-:Y:S02]  /*1c00*/  FADD R27, R14, R27 ;  /* 0x0000001b0e1b7221 */ /* 0x000fe40000000000 */
[----:B------:R-:W-:-:S04]  /*1c10*/  FADD R25, R15, R17 ;  /* 0x000000110f197221 */ /* 0x000fc80000000000 */
[----:B------:R-:W-:Y:S05]  /*1c20*/  @!P0 BRA `(.L_x_362) ;  /* 0x00000008008c8947 */ /* 0x000fea0003800000 */
[----:B------:R-:W-:Y:S02]  /*1c30*/  UIADD3 UR8, UP0, UPT, UR5, UR8, URZ ;  /* 0x0000000805087290 */ /* 0x000fe4000ff1e0ff */
[----:B------:R-:W-:Y:S01]  /*1c40*/  MOV R5, UR5 ;  /* 0x0000000500057c02 */ /* 0x000fe20008000f00 */
[----:B------:R-:W-:Y:S01]  /*1c50*/  UIADD3 UR4, UPT, UPT, UR4, 0x1, URZ ;  /* 0x0000000104047890 */ /* 0x000fe2000fffe0ff */
[----:B------:R-:W-:Y:S01]  /*1c60*/  IADD3 R24, PT, PT, R24, -UR5, RZ ;  /* 0x8000000518187c10 */ /* 0x000fe2000fffe0ff */
[----:B------:R-:W-:Y:S01]  /*1c70*/  UIADD3.X UR9, UPT, UPT, UR16, UR9, URZ, UP0, !UPT ;  /* 0x0000000910097290 */ /* 0x000fe200087fe4ff */
[----:B------:R-:W-:Y:S01]  /*1c80*/  ISETP.LT.U32.AND P0, PT, R21, UR8, PT ;  /* 0x0000000815007c0c */ /* 0x000fe2000bf01070 */
[----:B------:R-:W-:Y:S01]  /*1c90*/  UMOV UR10, UR6 ;  /* 0x00000006000a7c82 */ /* 0x000fe20008000000 */
[----:B------:R-:W-:-:S03]  /*1ca0*/  IMAD.WIDE R22, R5, 0x8, R22 ;  /* 0x0000000805167825 */ /* 0x000fc600078e0216 */
[----:B------:R-:W-:-:S04]  /*1cb0*/  MOV R7, UR9 ;  /* 0x0000000900077c02 */ /* 0x000fc80008000f00 */
[----:B------:R-:W-:-:S13]  /*1cc0*/  ISETP.GT.U32.AND.EX P0, PT, R7, R20, PT, P0 ;  /* 0x000000140700720c */ /* 0x000fda0003f04100 */
[----:B------:R-:W-:Y:S05]  /*1cd0*/  @!P0 BRA `(.L_x_364) ;  /* 0xfffffffc00548947 */ /* 0x000fea000383ffff */
.L_x_363:
[----:B------:R-:W-:Y:S02]  /*1ce0*/  ISETP.LE.U32.AND P0, PT, R2, UR8, PT ;  /* 0x0000000802007c0c */ /* 0x000fe4000bf03070 */
[----:B------:R-:W-:-:S04]  /*1cf0*/  MOV R4, UR9 ;  /* 0x0000000900047c02 */ /* 0x000fc80008000f00 */
[----:B------:R-:W-:-:S13]  /*1d00*/  ISETP.GE.U32.AND.EX P0, PT, R4, R3, PT, P0 ;  /* 0x000000030400720c */ /* 0x000fda0003f06100 */
[----:B------:R-:W-:Y:S05]  /*1d10*/  @P0 BRA `(.L_x_362) ;  /* 0x0000000800500947 */ /* 0x000fea0003800000 */
[----:B------:R-:W-:Y:S01]  /*1d20*/  IADD3 R21, PT, PT, R2, -UR8, RZ ;  /* 0x8000000802157c10 */ /* 0x000fe2000fffe0ff */
[----:B------:R-:W-:Y:S03]  /*1d30*/  BSSY.RECONVERGENT B1, `(.L_x_362) ;  /* 0x0000092000017945 */ /* 0x000fe60003800200 */
[----:B------:R-:W-:-:S13]  /*1d40*/  ISETP.GE.AND P0, PT, R0, R21, PT ;  /* 0x000000150000720c */ /* 0x000fda0003f06270 */
[----:B------:R-:W-:Y:S05]  /*1d50*/  @P0 BRA `(.L_x_365) ;  /* 0x00000008003c0947 */ /* 0x000fea0003800000 */
[----:B------:R-:W0:Y:S01]  /*1d60*/  LDC R4, c[0x0][0x3c0] ;  /* 0x0000f000ff047b82 */ /* 0x000e220000000800 */
[----:B------:R-:W-:Y:S01]  /*1d70*/  UIMAD UR6, UR11, 0xe00, URZ ;  /* 0x00000e000b0678a4 */ /* 0x000fe2000f8e02ff */
[-C--:B------:R-:W-:Y:S01]  /*1d80*/  LOP3.LUT R3, RZ, R0.reuse, RZ, 0x33, !PT ;  /* 0x00000000ff037212 */ /* 0x080fe200078e33ff */
[----:B------:R-:W-:Y:S01]  /*1d90*/  BSSY.RECONVERGENT B2, `(.L_x_366) ;  /* 0x000001a000027945 */ /* 0x000fe20003800200 */
[----:B------:R-:W-:Y:S01]  /*1da0*/  MOV R20, R0 ;  /* 0x0000000000147202 */ /* 0x000fe20000000f00 */
[----:B------:R-:W-:-:S06]  /*1db0*/  UIADD3 UR6, UPT, UPT, UR5, UR6, URZ ;  /* 0x0000000605067290 */ /* 0x000fcc000fffe0ff */
[----:B------:R-:W-:Y:S01]  /*1dc0*/  IADD3 R2, PT, PT, R2, -UR6, R3 ;  /* 0x8000000602027c10 */ /* 0x000fe2000fffe003 */
[----:B0-----:R-:W-:-:S04]  /*1dd0*/  IMAD R3, R4, UR4, RZ ;  /* 0x0000000404037c24 */ /* 0x001fc8000f8e02ff */
[----:B------:R-:W-:-:S05]  /*1de0*/  IMAD R2, R3, -0xe00, R2 ;  /* 0xfffff20003027824 */ /* 0x000fca00078e0202 */
[C---:B------:R-:W-:Y:S02]  /*1df0*/  LOP3.LUT R3, R2.reuse, 0x600, RZ, 0xc0, !PT ;  /* 0x0000060002037812 */ /* 0x040fe400078ec0ff */
[----:B------:R-:W-:Y:S02]  /*1e00*/  ISETP.GE.U32.AND P1, PT, R2, 0x600, PT ;  /* 0x000006000200780c */ /* 0x000fe40003f26070 */
[----:B------:R-:W-:-:S13]  /*1e10*/  ISETP.NE.AND P0, PT, R3, 0x600, PT ;  /* 0x000006000300780c */ /* 0x000fda0003f05270 */
[----:B------:R-:W-:Y:S05]  /*1e20*/  @!P0 BRA `(.L_x_367) ;  /* 0x0000000000408947 */ /* 0x000fea0003800000 */
[----:B------:R-:W-:Y:S02]  /*1e30*/  LOP3.LUT R2, R24, 0xffff, RZ, 0xc0, !PT ;  /* 0x0000ffff18027812 */ /* 0x000fe400078ec0ff */
[----:B------:R-:W-:Y:S02]  /*1e40*/  MOV R20, R0 ;  /* 0x0000000000147202 */ /* 0x000fe40000000f00 */
[----:B------:R-:W-:-:S04]  /*1e50*/  LEA.HI R2, R2, 0x1, RZ, 0x17 ;  /* 0x0000000102027811 */ /* 0x000fc800078fb8ff */
[----:B------:R-:W-:-:S04]  /*1e60*/  LOP3.LUT R2, R2, 0x3, RZ, 0xc0, !PT ;  /* 0x0000000302027812 */ /* 0x000fc800078ec0ff */
[----:B------:R-:W-:-:S07]  /*1e70*/  IADD3 R4, PT, PT, -R2, RZ, RZ ;  /* 0x000000ff02047210 */ /* 0x000fce0007ffe1ff */
.L_x_368:
        /* <DEDUP_REMOVED lines=8> */
[----:B--2---:R-:W-:Y:S01]  /*1f00*/  FADD R27, R2, R27 ;  /* 0x0000001b021b7221 */ /* 0x004fe20000000000 */
[----:B------:R-:W-:-:S07]  /*1f10*/  FADD R25, R3, R25 ;  /* 0x0000001903197221 */ /* 0x000fce0000000000 */
[----:B------:R-:W-:Y:S05]  /*1f20*/  @P0 BRA `(.L_x_368) ;  /* 0xfffffffc00d40947 */ /* 0x000fea000383ffff */
.L_x_367:
[----:B------:R-:W-:Y:S05]  /*1f30*/  BSYNC.RECONVERGENT B2 ;  /* 0x0000000000027941 */ /* 0x000fea0003800200 */
.L_x_366:
[----:B------:R-:W-:Y:S05]  /*1f40*/  @!P1 BRA `(.L_x_365) ;  /* 0x0000000400c09947 */ /* 0x000fea0003800000 */
[----:B------:R-:W-:Y:S01]  /*1f50*/  IADD3 R4, PT, PT, R21, -R20, RZ ;  /* 0x8000001415047210 */ /* 0x000fe20007ffe0ff */
[----:B------:R-:W-:Y:S01]  /*1f60*/  BSSY.RECONVERGENT B2, `(.L_x_369) ;  /* 0x000003f000027945 */ /* 0x000fe20003800200 */
[----:B------:R-:W-:Y:S02]  /*1f70*/  IADD3 R2, P0, PT, R20, UR10, RZ ;  /* 0x0000000a14027c10 */ /* 0x000fe4000ff1e0ff */
[----:B------:R-:W-:Y:S02]  /*1f80*/  ISETP.GT.AND P1, PT, R4, 0x1800, PT ;  /* 0x000018000400780c */ /* 0x000fe40003f24270 */
[----:B------:R-:W-:Y:S02]  /*1f90*/  IADD3.X R3, PT, PT, RZ, UR7, RZ, P0, !PT ;  /* 0x00000007ff037c10 */ /* 0x000fe400087fe4ff */
[----:B------:R-:W-:-:S04]  /*1fa0*/  LEA R10, P0, R2, UR12, 0x3 ;  /* 0x0000000c020a7c11 */ /* 0x000fc8000f8018ff */
[----:B------:R-:W-:Y:S02]  /*1fb0*/  LEA.HI.X R11, R2, UR13, R3, 0x3, P0 ;  /* 0x0000000d020b7c11 */ /* 0x000fe400080f1c03 */
[----:B------:R-:W-:-:S03]  /*1fc0*/  PLOP3.LUT P0, PT, PT, PT, PT, 0x80, 0x8 ;  /* 0x000000000008781c */ /* 0x000fc60003f0f070 */
[----:B------:R-:W-:Y:S10]  /*1fd0*/  @!P1 BRA `(.L_x_370) ;  /* 0x0000000000dc9947 */ /* 0x000ff40003800000 */
[----:B------:R-:W-:Y:S02]  /*1fe0*/  PLOP3.LUT P0, PT, PT, PT, PT, 0x8, 0x80 ;  /* 0x000000000080781c */ /* 0x000fe40003f0e170 */
[----:B------:R-:W-:-:S11]  /*1ff0*/  IADD3 R23, PT, PT, R21, -0x1800, RZ ;  /* 0xffffe80015177810 */ /* 0x000fd60007ffe0ff */
.L_x_371:
        /* <DEDUP_REMOVED lines=9> */
[----:B------:R-:W-:-:S02]  /*2090*/  FADD R27, R16, R27 ;  /* 0x0000001b101b7221 */ /* 0x000fc40000000000 */
[----:B------:R-:W2:Y:S01]  /*20a0*/  LDG.E.64.CONSTANT R16, desc[UR14][R10.64+0x8000] ;  /* 0x0080000e0a107981 */ /* 0x000ea2000c1e9b00 */
[----:B---3--:R-:W-:Y:S01]  /*20b0*/  FADD R25, R25, R19 ;  /* 0x0000001319197221 */ /* 0x008fe20000000000 */
[----:B------:R-:W-:Y:S02]  /*20c0*/  FADD R27, R27, R18 ;  /* 0x000000121b1b7221 */ /* 0x000fe40000000000 */
[----:B------:R-:W3:Y:S01]  /*20d0*/  LDG.E.64.CONSTANT R18, desc[UR14][R10.64+0x9000] ;  /* 0x0090000e0a127981 */ /* 0x000ee2000c1e9b00 */
[----:B----4-:R-:W-:Y:S01]  /*20e0*/  FADD R25, R25, R15 ;  /* 0x0000000f19197221 */ /* 0x010fe20000000000 */
[----:B------:R-:W-:Y:S02]  /*20f0*/  FADD R27, R27, R14 ;  /* 0x0000000e1b1b7221 */ /* 0x000fe40000000000 */
[----:B------:R-:W4:Y:S01]  /*2100*/  LDG.E.64.CONSTANT R14, desc[UR14][R10.64+0xa000] ;  /* 0x00a0000e0a0e7981 */ /* 0x000f22000c1e9b00 */
[----:B-----5:R-:W-:Y:S01]  /*2110*/  FADD R25, R25, R13 ;  /* 0x0000000d19197221 */ /* 0x020fe20000000000 */
[----:B------:R-:W-:-:S02]  /*2120*/  FADD R27, R27, R12 ;  /* 0x0000000c1b1b7221 */ /* 0x000fc40000000000 */
[----:B------:R-:W5:Y:S01]  /*2130*/  LDG.E.64.CONSTANT R12, desc[UR14][R10.64+0xb000] ;  /* 0x00b0000e0a0c7981 */ /* 0x000f62000c1e9b00 */
[----:B------:R-:W-:Y:S01]  /*2140*/  FADD R25, R25, R7 ;  /* 0x0000000719197221 */ /* 0x000fe20000000000 */
[----:B------:R-:W-:Y:S02]  /*2150*/  FADD R27, R27, R6 ;  /* 0x000000061b1b7221 */ /* 0x000fe40000000000 */
[----:B------:R-:W5:Y:S01]  /*2160*/  LDG.E.64.CONSTANT R6, desc[UR14][R10.64+0xc000] ;  /* 0x00c0000e0a067981 */ /* 0x000f62000c1e9b00 */
[----:B------:R-:W-:Y:S01]  /*2170*/  FADD R25, R25, R9 ;  /* 0x0000000919197221 */ /* 0x000fe20000000000 */
[----:B------:R-:W-:Y:S02]  /*2180*/  FADD R27, R27, R8 ;  /* 0x000000081b1b7221 */ /* 0x000fe40000000000 */
[----:B------:R-:W5:Y:S01]  /*2190*/  LDG.E.64.CONSTANT R8, desc[UR14][R10.64+0xd000] ;  /* 0x00d0000e0a087981 */ /* 0x000f62000c1e9b00 */
[----:B------:R-:W-:Y:S01]  /*21a0*/  FADD R29, R25, R3 ;  /* 0x00000003191d7221 */ /* 0x000fe20000000000 */
[----:B------:R-:W-:-:S02]  /*21b0*/  FADD R27, R27, R2 ;  /* 0x000000021b1b7221 */ /* 0x000fc40000000000 */
[----:B------:R-:W5:Y:S04]  /*21c0*/  LDG.E.64.CONSTANT R24, desc[UR14][R10.64+0xe000] ;  /* 0x00e0000e0a187981 */ /* 0x000f68000c1e9b00 */
[----:B------:R0:W5:Y:S01]  /*21d0*/  LDG.E.64.CONSTANT R2, desc[UR14][R10.64+0xf000] ;  /* 0x00f0000e0a027981 */ /* 0x000162000c1e9b00 */
[----:B------:R-:W-:Y:S01]  /*21e0*/  FADD R27, R27, R4 ;  /* 0x000000041b1b7221 */ /* 0x000fe20000000000 */
[----:B------:R-:W-:Y:S01]  /*21f0*/  FADD R29, R29, R5 ;  /* 0x000000051d1d7221 */ /* 0x000fe20000000000 */
[----:B------:R-:W-:-:S04]  /*2200*/  IADD3 R20, PT, PT, R20, 0x2000, RZ ;  /* 0x0000200014147810 */ /* 0x000fc80007ffe0ff */
[----:B------:R-:W-:Y:S02]  /*2210*/  ISETP.GE.AND P1, PT, R20, R23, PT ;  /* 0x000000171400720c */ /* 0x000fe40003f26270 */
[----:B0-----:R-:W-:-:S04]  /*2220*/  IADD3 R10, P2, PT, R10, 0x10000, RZ ;  /* 0x000100000a0a7810 */ /* 0x001fc80007f5e0ff */
[----:B------:R-:W-:Y:S01]  /*2230*/  IADD3.X R11, PT, PT, RZ, R11, RZ, P2, !PT ;  /* 0x0000000bff0b7210 */ /* 0x000fe200017fe4ff */
        /* <DEDUP_REMOVED lines=17> */
.L_x_370:
[----:B------:R-:W-:Y:S05]  /*2350*/  BSYNC.RECONVERGENT B2 ;  /* 0x0000000000027941 */ /* 0x000fea0003800200 */
.L_x_369:
[----:B------:R-:W-:Y:S01]  /*2360*/  IADD3 R2, PT, PT, R21, -R20, RZ ;  /* 0x8000001415027210 */ /* 0x000fe20007ffe0ff */
[----:B------:R-:W-:Y:S03]  /*2370*/  BSSY.RECONVERGENT B2, `(.L_x_372) ;  /* 0x000001f000027945 */ /* 0x000fe60003800200 */
[----:B------:R-:W-:-:S13]  /*2380*/  ISETP.GT.AND P1, PT, R2, 0x800, PT ;  /* 0x000008000200780c */ /* 0x000fda0003f24270 */
[----:B------:R-:W-:Y:S05]  /*2390*/  @!P1 BRA `(.L_x_373) ;  /* 0x0000000000709947 */ /* 0x000fea0003800000 */
[----:B------:R-:W2:Y:S04]  /*23a0*/  LDG.E.64.CONSTANT R18, desc[UR14][R10.64] ;  /* 0x0000000e0a127981 */ /* 0x000ea8000c1e9b00 */
[----:B------:R-:W3:Y:S04]  /*23b0*/  LDG.E.64.CONSTANT R16, desc[UR14][R10.64+0x1000] ;  /* 0x0010000e0a107981 */ /* 0x000ee8000c1e9b00 */
[----:B------:R-:W4:Y:S04]  /*23c0*/  LDG.E.64.CONSTANT R14, desc[UR14][R10.64+0x2000] ;  /* 0x0020000e0a0e7981 */ /* 0x000f28000c1e9b00 */
[----:B------:R-:W5:Y:S04]  /*23d0*/  LDG.E.64.CONSTANT R12, desc[UR14][R10.64+0x3000] ;  /* 0x0030000e0a0c7981 */ /* 0x000f68000c1e9b00 */
[----:B------:R-:W5:Y:S04]  /*23e0*/  LDG.E.64.CONSTANT R8, desc[UR14][R10.64+0x4000] ;  /* 0x0040000e0a087981 */ /* 0x000f68000c1e9b00 */
[----:B------:R-:W5:Y:S04]  /*23f0*/  LDG.E.64.CONSTANT R6, desc[UR14][R10.64+0x5000] ;  /* 0x0050000e0a067981 */ /* 0x000f68000c1e9b00 */
[----:B------:R-:W5:Y:S04]  /*2400*/  LDG.E.64.CONSTANT R4, desc[UR14][R10.64+0x6000] ;  /* 0x0060000e0a047981 */ /* 0x000f68000c1e9b00 */
[----:B------:R0:W5:Y:S01]  /*2410*/  LDG.E.64.CONSTANT R2, desc[UR14][R10.64+0x7000] ;  /* 0x0070000e0a027981 */ /* 0x000162000c1e9b00 */
[----:B------:R-:W-:-:S02]  /*2420*/  PLOP3.LUT P0, PT, PT, PT, PT, 0x8, 0x80 ;  /* 0x000000000080781c */ /* 0x000fc40003f0e170 */
[----:B------:R-:W-:Y:S02]  /*2430*/  IADD3 R20, PT, PT, R20, 0x1000, RZ ;  /* 0x0000100014147810 */ /* 0x000fe40007ffe0ff */
        /* <DEDUP_REMOVED lines=18> */
.L_x_373:
[----:B------:R-:W-:Y:S05]  /*2560*/  BSYNC.RECONVERGENT B2 ;  /* 0x0000000000027941 */ /* 0x000fea0003800200 */
.L_x_372:
[----:B------:R-:W-:-:S13]  /*2570*/  ISETP.LT.OR P0, PT, R20, R21, P0 ;  /* 0x000000151400720c */ /* 0x000fda0000701670 */
[----:B------:R-:W-:Y:S05]  /*2580*/  @!P0 BRA `(.L_x_365) ;  /* 0x0000000000308947 */ /* 0x000fea0003800000 */
[----:B------:R-:W2:Y:S04]  /*2590*/  LDG.E.64.CONSTANT R2, desc[UR14][R10.64] ;  /* 0x0000000e0a027981 */ /* 0x000ea8000c1e9b00 */
[----:B------:R-:W3:Y:S04]  /*25a0*/  LDG.E.64.CONSTANT R4, desc[UR14][R10.64+0x1000] ;  /* 0x0010000e0a047981 */ /* 0x000ee8000c1e9b00 */
[----:B------:R-:W4:Y:S04]  /*25b0*/  LDG.E.64.CONSTANT R6, desc[UR14][R10.64+0x2000] ;  /* 0x0020000e0a067981 */ /* 0x000f28000c1e9b00 */
[----:B------:R-:W5:Y:S01]  /*25c0*/  LDG.E.64.CONSTANT R8, desc[UR14][R10.64+0x3000] ;  /* 0x0030000e0a087981 */ /* 0x000f62000c1e9b00 */
[----:B--2---:R-:W-:Y:S01]  /*25d0*/  FADD R27, R27, R2 ;  /* 0x000000021b1b7221 */ /* 0x004fe20000000000 */
[----:B------:R-:W-:-:S03]  /*25e0*/  FADD R3, R25, R3 ;  /* 0x0000000319037221 */ /* 0x000fc60000000000 */
[----:B---3--:R-:W-:Y:S01]  /*25f0*/  FADD R27, R27, R4 ;  /* 0x000000041b1b7221 */ /* 0x008fe20000000000 */
[----:B------:R-:W-:-:S03]  /*2600*/  FADD R3, R3, R5 ;  /* 0x0000000503037221 */ /* 0x000fc60000000000 */
[----:B----4-:R-:W-:Y:S01]  /*2610*/  FADD R27, R27, R6 ;  /* 0x000000061b1b7221 */ /* 0x010fe20000000000 */
[----:B------:R-:W-:-:S03]  /*2620*/  FADD R3, R3, R7 ;  /* 0x0000000703037221 */ /* 0x000fc60000000000 */
[----:B-----5:R-:W-:Y:S01]  /*2630*/  FADD R27, R27, R8 ;  /* 0x000000081b1b7221 */ /* 0x020fe20000000000 */
[----:B------:R-:W-:-:S07]  /*2640*/  FADD R25, R3, R9 ;  /* 0x0000000903197221 */ /* 0x000fce0000000000 */
.L_x_365:
[----:B------:R-:W-:Y:S05]  /*2650*/  BSYNC.RECONVERGENT B1 ;  /* 0x0000000000017941 */ /* 0x000fea0003800200 */
.L_x_362:
[----:B------:R-:W0:Y:S01]  /*2660*/  S2R R9, SR_LANEID ;  /* 0x0000000000097919 */ /* 0x000e220000000000 */
[----:B------:R-:W-:Y:S01]  /*2670*/  MOV R6, R25 ;  /* 0x0000001900067202 */ /* 0x000fe20000000f00 */
        /* <DEDUP_REMOVED lines=42> */
[----:B0-----:R-:W0:Y:S04]  /*2920*/  LDS.128 R4, [UR4+0x20] ;  /* 0x00002004ff047984 */ /* 0x001e280008000c00 */
[----:B------:R-:W2:Y:S04]  /*2930*/  LDS.128 R20, [UR4+0x30] ;  /* 0x00003004ff147984 */ /* 0x000ea80008000c00 */
[----:B------:R-:W3:Y:S04]  /*2940*/  LDS.128 R8, [UR4+0x40] ;  /* 0x00004004ff087984 */ /* 0x000ee80008000c00 */
[----:B------:R-:W4:Y:S04]  /*2950*/  LDS.128 R16, [UR4+0x50] ;  /* 0x00005004ff107984 */ /* 0x000f280008000c00 */
[----:B------:R-:W5:Y:S01]  /*2960*/  LDS.128 R12, [UR4+0x60] ;  /* 0x00006004ff0c7984 */ /* 0x000f620008000c00 */
[----:B-1----:R-:W-:Y:S01]  /*2970*/  FADD R27, R2, R24 ;  /* 0x00000018021b7221 */ /* 0x002fe20000000000 */
[----:B------:R-:W-:-:S03]  /*2980*/  FADD R0, R3, R25 ;  /* 0x0000001903007221 */ /* 0x000fc60000000000 */
[----:B0-----:R-:W-:Y:S01]  /*2990*/  FADD R3, R27, R4 ;  /* 0x000000041b037221 */ /* 0x001fe20000000000 */
        /* <DEDUP_REMOVED lines=28> */
[----:B------:R-:W-:-:S07]  /*2b60*/  FADD R3, R0, R7 ;  /* 0x0000000700037221 */ /* 0x000fce0000000000 */
.L_x_361:
[----:B------:R-:W-:Y:S05]  /*2b70*/  BSYNC.RECONVERGENT B0 ;  /* 0x0000000000007941 */ /* 0x000fea0003800200 */
.L_x_346:
[----:B------:R-:W-:Y:S05]  /*2b80*/  @P0 EXIT ;  /* 0x000000000000094d */ /* 0x000fea0003800000 */
[----:B------:R-:W3:Y:S02]  /*2b90*/  LDCU.64 UR4, c[0x0][0x388] ;  /* 0x00007100ff0477ac */ /* 0x000ee40008000a00 */
[----:B---3--:R-:W-:-:S06]  /*2ba0*/  UIMAD.WIDE.U32 UR4, UR11, 0x8, UR4 ;  /* 0x000000080b0478a5 */ /* 0x008fcc000f8e0004 */
[----:B0-2---:R-:W-:Y:S02]  /*2bb0*/  MOV R4, UR4 ;  /* 0x0000000400047c02 */ /* 0x005fe40008000f00 */
[----:B------:R-:W-:-:S05]  /*2bc0*/  MOV R5, UR5 ;  /* 0x0000000500057c02 */ /* 0x000fca0008000f00 */
[----:B------:R-:W-:Y:S01]  /*2bd0*/  STG.E.64 desc[UR14][R4.64], R2 ;  /* 0x0000000204007986 */ /* 0x000fe2000c101b0e */
[----:B------:R-:W-:Y:S05]  /*2be0*/  EXIT ;  /* 0x000000000000794d */ /* 0x000fea0003800000 */
.L_x_374:
        /* <DEDUP_REMOVED lines=9> */
.L_x_532:


//--------------------- .text._ZN3cub18CUB_300001_SM_10006detail6reduce28DeviceReduceSingleTileKernelINS2_10policy_hubIN6thrust24THRUST_300001_SM_1000_NS7complexIfEEyN4cuda3std3__44plusIvEEE10Policy1000EPS8_SG_ySD_S8_S8_NSB_10__identityEEEvT0_T1_T2_T3_T4_T6_ --------------------------
	.section	.text._ZN3cub18CUB_300001_SM_10006detail6reduce28DeviceReduceSingleTileKernelINS2_10policy_hubIN6thrust24THRUST_300001_SM_1000_NS7complexIfEEyN4cuda3std3__44plusIvEEE10Policy1000EPS8_SG_ySD_S8_S8_NSB_10__identityEEEvT0_T1_T2_T3_T4_T6_,"ax",@progbits
	.align	128
        .global         _ZN3cub18CUB_300001_SM_10006detail6reduce28DeviceReduceSingleTileKernelINS2_10policy_hubIN6thrust24THRUST_300001_SM_1000_NS7complexIfEEyN4cuda3std3__44plusIvEEE10Policy1000EPS8_SG_ySD_S8_S8_NSB_10__identityEEEvT0_T1_T2_T3_T4_T6_
        .type           _ZN3cub18CUB_300001_SM_10006detail6reduce28DeviceReduceSingleTileKernelINS2_10policy_hubIN6thrust24THRUST_300001_SM_1000_NS7complexIfEEyN4cuda3std3__44plusIvEEE10Policy1000EPS8_SG_ySD_S8_S8_NSB_10__identityEEEvT0_T1_T2_T3_T4_T6_,@function
        .size           _ZN3cub18CUB_300001_SM_10006detail6reduce28DeviceReduceSingleTileKernelINS2_10policy_hubIN6thrust24THRUST_300001_SM_1000_NS7complexIfEEyN4cuda3std3__44plusIvEEE10Policy1000EPS8_SG_ySD_S8_S8_NSB_10__identityEEEvT0_T1_T2_T3_T4_T6_,(.L_x_533 - _ZN3cub18CUB_300001_SM_10006detail6reduce28DeviceReduceSingleTileKernelINS2_10policy_hubIN6thrust24THRUST_300001_SM_1000_NS7complexIfEEyN4cuda3std3__44plusIvEEE10Policy1000EPS8_SG_ySD_S8_S8_NSB_10__identityEEEvT0_T1_T2_T3_T4_T6_)
        .other          _ZN3cub18CUB_300001_SM_10006detail6reduce28DeviceReduceSingleTileKernelINS2_10policy_hubIN6thrust24THRUST_300001_SM_1000_NS7complexIfEEyN4cuda3std3__44plusIvEEE10Policy1000EPS8_SG_ySD_S8_S8_NSB_10__identityEEEvT0_T1_T2_T3_T4_T6_,@"STO_CUDA_ENTRY STV_DEFAULT"
_ZN3cub18CUB_300001_SM_10006detail6reduce28DeviceReduceSingleTileKernelINS2_10policy_hubIN6thrust24THRUST_300001_SM_1000_NS7complexIfEEyN4cuda3std3__44plusIvEEE10Policy1000EPS8_SG_ySD_S8_S8_NSB_10__identityEEEvT0_T1_T2_T3_T4_T6_:
.text._ZN3cub18CUB_300001_SM_10006detail6reduce28DeviceReduceSingleTileKernelINS2_10policy_hubIN6thrust24THRUST_300001_SM_1000_NS7complexIfEEyN4cuda3std3__44plusIvEEE10Policy1000EPS8_SG_ySD_S8_S8_NSB_10__identityEEEvT0_T1_T2_T3_T4_T6_:
        /* <DEDUP_REMOVED lines=15> */
.L_x_375:
[----:B------:R-:W-:Y:S01]  /*00f0*/  ISETP.GT.U32.AND P0, PT, R0, 0xdff, PT ;  /* 0x00000dff0000780c */ /* 0x000fe20003f04070 */
[----:B------:R-:W-:Y:S03]  /*0100*/  BSSY.RECONVERGENT B0, `(.L_x_376) ;  /* 0x000029e000007945 */ /* 0x000fe60003800200 */
[----:B------:R-:W-:-:S13]  /*0110*/  ISETP.GT.U32.AND.EX P0, PT, R2, RZ, PT, P0 ;  /* 0x000000ff0200720c */ /* 0x000fda0003f04100 */
[----:B------:R-:W-:Y:S05]  /*0120*/  @P0 BRA `(.L_x_377) ;  /* 0x0000001400c00947 */ /* 0x000fea0003800000 */
[----:B------:R-:W0:Y:S01]  /*0130*/  S2R R3, SR_TID.X ;  /* 0x0000000000037919 */ /* 0x000e220000002100 */
[----:B------:R-:W-:Y:S01]  /*0140*/  BSSY.RECONVERGENT B1, `(.L_x_378) ;  /* 0x0000009000017945 */ /* 0x000fe20003800200 */
[----:B------:R-:W-:Y:S02]  /*0150*/  CS2R R32, SRZ ;  /* 0x0000000000207805 */ /* 0x000fe4000001ff00 */
[----:B0-----:R-:W-:Y:S02]  /*0160*/  ISETP.GE.U32.AND P0, PT, R3, R0, PT ;  /* 0x000000000300720c */ /* 0x001fe40003f06070 */
[----:B------:R-:W-:-:S11]  /*0170*/  MOV R37, R3 ;  /* 0x0000000300257202 */ /* 0x000fd60000000f00 */
[----:B------:R-:W-:Y:S05]  /*0180*/  @P0 BRA `(.L_x_379) ;  /* 0x0000000000100947 */ /* 0x000fea0003800000 */
[----:B------:R-:W0:Y:S02]  /*0190*/  LDC.64 R32, c[0x0][0x380] ;  /* 0x0000e000ff207b82 */ /* 0x000e240000000a00 */
[----:B0-----:R-:W-:-:S06]  /*01a0*/  IMAD.WIDE.U32 R32, R3, 0x8, R32 ;  /* 0x0000000803207825 */ /* 0x001fcc00078e0020 */
[----:B------:R-:W5:Y:S01]  /*01b0*/  LDG.E.64.CONSTANT R32, desc[UR6][R32.64] ;  /* 0x0000000620207981 */ /* 0x000f62000c1e9b00 */
[----:B------:R-:W-:-:S07]  /*01c0*/  IADD3 R37, PT, PT, R3, 0x200, RZ ;  /* 0x0000020003257810 */ /* 0x000fce0007ffe0ff */
.L_x_379:
[----:B------:R-:W-:Y:S05]  /*01d0*/  BSYNC.RECONVERGENT B1 ;  /* 0x0000000000017941 */ /* 0x000fea0003800200 */
.L_x_378:
[----:B------:R-:W-:Y:S01]  /*01e0*/  ISETP.GE.U32.AND P0, PT, R37, R0, PT ;  /* 0x000000002500720c */ /* 0x000fe20003f06070 */
        /* <DEDUP_REMOVED lines=16> */
.L_x_384:
        /* <DEDUP_REMOVED lines=11> */
.L_x_383:
[----:B------:R-:W-:Y:S05]  /*03a0*/  BSYNC.RECONVERGENT B2 ;  /* 0x0000000000027941 */ /* 0x000fea0003800200 */
.L_x_382:
        /* <DEDUP_REMOVED lines=8> */
.L_x_387:
        /* <DEDUP_REMOVED lines=59> */
.L_x_386:
[----:B------:R-:W-:Y:S05]  /*07e0*/  BSYNC.RECONVERGENT B2 ;  /* 0x0000000000027941 */ /* 0x000fea0003800200 */
.L_x_385:
        /* <DEDUP_REMOVED lines=34> */
.L_x_389:
[----:B------:R-:W-:Y:S05]  /*0a10*/  BSYNC.RECONVERGENT B2 ;  /* 0x0000000000027941 */ /* 0x000fea0003800200 */
.L_x_388:
        /* <DEDUP_REMOVED lines=16> */
.L_x_381:
[----:B------:R-:W-:Y:S05]  /*0b20*/  BSYNC.RECONVERGENT B1 ;  /* 0x0000000000017941 */ /* 0x000fea0003800200 */
.L_x_380:
[----:B------:R-:W-:Y:S02]  /*0b30*/  ISETP.GE.U32.AND P0, PT, R0, 0x200, PT ;  /* 0x000002000000780c */ /* 0x000fe40003f06070 */
[----:B-----5:R-:W-:Y:S02]  /*0b40*/  MOV R8, R33 ;  /* 0x0000002100087202 */ /* 0x020fe40000000f00 */
[----:B------:R-:W-:-:S13]  /*0b50*/  ISETP.GE.U32.AND.EX P0, PT, R2, RZ, PT, P0 ;  /* 0x000000ff0200720c */ /* 0x000fda0003f06100 */
[----:B------:R-:W-:Y:S05]  /*0b60*/  @!P0 BRA `(.L_x_390) ;  /* 0x00000004004c8947 */ /* 0x000fea0003800000 */
[----:B------:R-:W0:Y:S01]  /*0b70*/  S2R R10, SR_LANEID ;  /* 0x00000000000a7919 */ /* 0x000e220000000000 */
[----:B------:R-:W-:Y:S01]  /*0b80*/  ISETP.NE.AND P5, PT, R3, RZ, PT ;  /* 0x000000ff0300720c */ /* 0x000fe20003fa5270 */
        /* <DEDUP_REMOVED lines=30> */
[----:B------:R-:W-:-:S03]  /*0d70*/  ISETP.GT.AND P0, PT, R10, 0xf, PT ;  /* 0x0000000f0a00780c */ /* 0x000fc60003f04270 */
[----:B------:R-:W1:Y:S01]  /*0d80*/  SHFL.DOWN PT, R7, R2, 0x10, 0x1f ;  /* 0x0a001f0002077f89 */ /* 0x000e6200000e0000 */
[----:B0-----:R-:W-:Y:S01]  /*0d90*/  FADD R6, R5, R0 ;  /* 0x0000000005067221 */ /* 0x001fe20000000000 */
[----:B-1----:R-:W-:-:S04]  /*0da0*/  FADD R7, R2, R7 ;  /* 0x0000000702077221 */ /* 0x002fc80000000000 */
[----:B------:R-:W-:Y:S01]  /*0db0*/  FSEL R4, R5, R6, P0 ;  /* 0x0000000605047208 */ /* 0x000fe20000000000 */
[----:B------:R2:W-:Y:S01]  /*0dc0*/  @!P1 STS.64 [R9+0x10], R6 ;  /* 0x0000100609009388 */ /* 0x0005e20000000a00 */
[----:B------:R-:W-:Y:S01]  /*0dd0*/  FSEL R5, R2, R7, P0 ;  /* 0x0000000702057208 */ /* 0x000fe20000000000 */
[----:B------:R-:W-:Y:S06]  /*0de0*/  BAR.SYNC.DEFER_BLOCKING 0x0 ;  /* 0x0000000000007b1d */ /* 0x000fec0000010000 */
[----:B------:R-:W-:Y:S05]  /*0df0*/  @P5 BRA `(.L_x_391) ;  /* 0x0000001c00385947 */ /* 0x000fea0003800000 */
        /* <DEDUP_REMOVED lines=42> */
.L_x_390:
[----:B------:R-:W0:Y:S01]  /*10a0*/  S2R R10, SR_LANEID ;  /* 0x00000000000a7919 */ /* 0x000e220000000000 */
[C---:B------:R-:W-:Y:S02]  /*10b0*/  LOP3.LUT R4, R3.reuse, 0x3e0, RZ, 0xc0, !PT ;  /* 0x000003e003047812 */ /* 0x040fe400078ec0ff */
[----:B------:R-:W-:Y:S02]  /*10c0*/  ISETP.NE.AND P5, PT, R3, RZ, PT ;  /* 0x000000ff0300720c */ /* 0x000fe40003fa5270 */
[----:B------:R-:W-:Y:S02]  /*10d0*/  IADD3 R5, PT, PT, R4, 0x20, RZ ;  /* 0x0000002004057810 */ /* 0x000fe40007ffe0ff */
[----:B------:R-:W-:Y:S02]  /*10e0*/  LOP3.LUT R7, RZ, R4, RZ, 0x33, !PT ;  /* 0x00000004ff077212 */ /* 0x000fe400078e33ff */
[-C--:B------:R-:W-:Y:S02]  /*10f0*/  ISETP.GT.U32.AND P0, PT, R5, R0.reuse, PT ;  /* 0x000000000500720c */ /* 0x080fe40003f04070 */
        /* <DEDUP_REMOVED lines=12> */
[----:B------:R-:W-:Y:S01]  /*11c0*/  @!P1 MOV R9, 0x400 ;  /* 0x0000040000099802 */ /* 0x000fe20000000f00 */
[----:B------:R-:W1:Y:S01]  /*11d0*/  SHFL.DOWN PT, R5, R8, 0x2, R7 ;  /* 0x0840000008057989 */ /* 0x000e6200000e0007 */
[----:B------:R-:W2:Y:S05]  /*11e0*/  @!P1 S2R R12, SR_CgaCtaId ;  /* 0x00000000000c9919 */ /* 0x000eaa0000008800 */
[----:B0-----:R-:W-:Y:S01]  /*11f0*/  @!P0 FADD R32, R32, R4 ;  /* 0x0000000420208221 */ /* 0x001fe20000000000 */
[----:B-1----:R-:W-:-:S04]  /*1200*/  @!P0 FADD R8, R8, R5 ;  /* 0x0000000508088221 */ /* 0x002fc80000000000 */
[----:B------:R-:W0:Y:S01]  /*1210*/  SHFL.DOWN PT, R4, R32, 0x4, R7 ;  /* 0x0880000020047989 */ /* 0x000e2200000e0007 */
[----:B------:R-:W-:Y:S02]  /*1220*/  ISETP.GT.AND P0, PT, R6, R7, PT ;  /* 0x000000070600720c */ /* 0x000fe40003f04270 */
[----:B------:R-:W-:Y:S01]  /*1230*/  IADD3 R6, PT, PT, R10, 0x8, RZ ;  /* 0x000000080a067810 */ /* 0x000fe20007ffe0ff */
[----:B------:R-:W1:Y:S01]  /*1240*/  SHFL.DOWN PT, R5, R8, 0x4, R7 ;  /* 0x0880000008057989 */ /* 0x000e6200000e0007 */
[----:B--2---:R-:W-:-:S09]  /*1250*/  @!P1 LEA R9, R12, R9, 0x18 ;  /* 0x000000090c099211 */ /* 0x004fd200078ec0ff */
        /* <DEDUP_REMOVED lines=15> */
[----:B-1----:R-:W-:-:S04]  /*1350*/  @!P0 FADD R8, R8, R5 ;  /* 0x0000000508088221 */ /* 0x002fc80000000000 */
[----:B------:R-:W-:Y:S02]  /*1360*/  MOV R4, R32 ;  /* 0x0000002000047202 */ /* 0x000fe40000000f00 */
[----:B------:R-:W-:-:S05]  /*1370*/  MOV R5, R8 ;  /* 0x0000000800057202 */ /* 0x000fca0000000f00 */
[----:B------:R1:W-:Y:S01]  /*1380*/  @!P1 STS.64 [R6+0x10], R4 ;  /* 0x0000100406009388 */ /* 0x0003e20000000a00 */
[----:B------:R-:W-:Y:S06]  /*1390*/  BAR.SYNC.DEFER_BLOCKING 0x0 ;  /* 0x0000000000007b1d */ /* 0x000fec0000010000 */
[----:B------:R-:W-:Y:S05]  /*13a0*/  @P5 BRA `(.L_x_391) ;  /* 0x0000001400cc5947 */ /* 0x000fea0003800000 */
[----:B------:R-:W0:Y:S01]  /*13b0*/  S2UR UR5, SR_CgaCtaId ;  /* 0x00000000000579c3 */ /* 0x000e220000008800 */
[----:B------:R-:W-:Y:S01]  /*13c0*/  UMOV UR4, 0x400 ;  /* 0x0000040000047882 */ /* 0x000fe20000000000 */
[C---:B------:R-:W-:Y:S02]  /*13d0*/  ISETP.GT.U32.AND P1, PT, R0.reuse, 0x20, PT ;  /* 0x000000200000780c */ /* 0x040fe40003f24070 */
[----:B------:R-:W-:Y:S02]  /*13e0*/  ISETP.GT.U32.AND P3, PT, R0, 0x40, PT ;  /* 0x000000400000780c */ /* 0x000fe40003f64070 */
[C---:B------:R-:W-:Y:S02]  /*13f0*/  ISETP.GT.U32.AND.EX P1, PT, R2.reuse, RZ, PT, P1 ;  /* 0x000000ff0200720c */ /* 0x040fe40003f24110 */
[----:B------:R-:W-:Y:S02]  /*1400*/  ISETP.GT.U32.AND.EX P3, PT, R2, RZ, PT, P3 ;  /* 0x000000ff0200720c */ /* 0x000fe40003f64130 */
[----:B------:R-:W-:-:S02]  /*1410*/  ISETP.GT.U32.AND P0, PT, R0, 0x60, PT ;  /* 0x000000600000780c */ /* 0x000fc40003f04070 */
[----:B------:R-:W-:Y:S02]  /*1420*/  ISETP.GT.U32.AND P2, PT, R0, 0x80, PT ;  /* 0x000000800000780c */ /* 0x000fe40003f44070 */
[C---:B------:R-:W-:Y:S02]  /*1430*/  ISETP.GT.U32.AND.EX P0, PT, R2.reuse, RZ, PT, P0 ;  /* 0x000000ff0200720c */ /* 0x040fe40003f04100 */
[----:B------:R-:W-:Y:S02]  /*1440*/  ISETP.GT.U32.AND.EX P2, PT, R2, RZ, PT, P2 ;  /* 0x000000ff0200720c */ /* 0x000fe40003f44120 */
[----:B------:R-:W-:-:S04]  /*1450*/  ISETP.GT.U32.AND P4, PT, R0, 0xa0, PT ;  /* 0x000000a00000780c */ /* 0x000fc80003f84070 */
[----:B------:R-:W-:Y:S01]  /*1460*/  ISETP.GT.U32.AND.EX P4, PT, R2, RZ, PT, P4 ;  /* 0x000000ff0200720c */ /* 0x000fe20003f84140 */
        /* <DEDUP_REMOVED lines=10> */
[----:B------:R-:W-:-:S02]  /*1510*/  ISETP.GT.U32.AND P1, PT, R0, 0xe0, PT ;  /* 0x000000e00000780c */ /* 0x000fc40003f24070 */
[----:B-1----:R-:W-:Y:S01]  /*1520*/  @P3 FADD R4, R4, R24 ;  /* 0x0000001804043221 */ /* 0x002fe20000000000 */
[----:B------:R-:W-:Y:S01]  /*1530*/  @P3 FADD R5, R5, R25 ;  /* 0x0000001905053221 */ /* 0x000fe20000000000 */
[----:B------:R-:W-:Y:S02]  /*1540*/  ISETP.GT.U32.AND P3, PT, R0, 0xc0, PT ;  /* 0x000000c00000780c */ /* 0x000fe40003f64070 */
[----:B------:R-:W-:Y:S01]  /*1550*/  @P0 FADD R4, R4, R26 ;  /* 0x0000001a04040221 */ /* 0x000fe20000000000 */
[----:B------:R-:W-:Y:S01]  /*1560*/  @P0 FADD R5, R5, R27 ;  /* 0x0000001b05050221 */ /* 0x000fe20000000000 */
[----:B------:R-:W-:Y:S01]  /*1570*/  ISETP.GT.U32.AND.EX P3, PT, R2, RZ, PT, P3 ;  /* 0x000000ff0200720c */ /* 0x000fe20003f64130 */
[----:B------:R-:W0:Y:S01]  /*1580*/  LDS.128 R24, [UR4+0x80] ;  /* 0x00008004ff187984 */ /* 0x000e220008000c00 */
[----:B------:R-:W-:Y:S01]  /*1590*/  ISETP.GT.U32.AND P0, PT, R0, 0x100, PT ;  /* 0x000001000000780c */ /* 0x000fe20003f04070 */
[----:B--2---:R-:W-:Y:S01]  /*15a0*/  @P2 FADD R4, R4, R8 ;  /* 0x0000000804042221 */ /* 0x004fe20000000000 */
[----:B------:R-:W-:Y:S01]  /*15b0*/  ISETP.GT.U32.AND.EX P1, PT, R2, RZ, PT, P1 ;  /* 0x000000ff0200720c */ /* 0x000fe20003f24110 */
[----:B------:R-:W-:Y:S01]  /*15c0*/  @P2 FADD R5, R5, R9 ;  /* 0x0000000905052221 */ /* 0x000fe20000000000 */
[----:B------:R-:W-:Y:S01]  /*15d0*/  ISETP.GT.U32.AND P2, PT, R0, 0x120, PT ;  /* 0x000001200000780c */ /* 0x000fe20003f44070 */
[----:B------:R-:W-:Y:S01]  /*15e0*/  @P4 FADD R4, R4, R10 ;  /* 0x0000000a04044221 */ /* 0x000fe20000000000 */
[----:B------:R-:W-:Y:S01]  /*15f0*/  ISETP.GT.U32.AND.EX P0, PT, R2, RZ, PT, P0 ;  /* 0x000000ff0200720c */ /* 0x000fe20003f04100 */
[----:B------:R-:W-:Y:S01]  /*1600*/  @P4 FADD R5, R5, R11 ;  /* 0x0000000b05054221 */ /* 0x000fe20000000000 */
[----:B------:R-:W-:-:S02]  /*1610*/  ISETP.GT.U32.AND P4, PT, R0, 0x140, PT ;  /* 0x000001400000780c */ /* 0x000fc40003f84070 */
[----:B------:R-:W-:Y:S01]  /*1620*/  ISETP.GT.U32.AND.EX P2, PT, R2, RZ, PT, P2 ;  /* 0x000000ff0200720c */ /* 0x000fe20003f44120 */
[----:B---3--:R-:W-:Y:S01]  /*1630*/  @P3 FADD R4, R4, R20 ;  /* 0x0000001404043221 */ /* 0x008fe20000000000 */
[----:B------:R-:W-:Y:S01]  /*1640*/  @P3 FADD R5, R5, R21 ;  /* 0x0000001505053221 */ /* 0x000fe20000000000 */
[----:B------:R-:W-:Y:S02]  /*1650*/  ISETP.GT.U32.AND P3, PT, R0, 0x160, PT ;  /* 0x000001600000780c */ /* 0x000fe40003f64070 */
[----:B------:R-:W-:Y:S01]  /*1660*/  ISETP.GT.U32.AND.EX P4, PT, R2, RZ, PT, P4 ;  /* 0x000000ff0200720c */ /* 0x000fe20003f84140 */
[----:B------:R-:W-:Y:S01]  /*1670*/  @P1 FADD R4, R4, R22 ;  /* 0x0000001604041221 */ /* 0x000fe20000000000 */
[----:B------:R-:W-:Y:S01]  /*1680*/  @P1 FADD R5, R5, R23 ;  /* 0x0000001705051221 */ /* 0x000fe20000000000 */
[----:B------:R-:W-:Y:S02]  /*1690*/  ISETP.GT.U32.AND P1, PT, R0, 0x180, PT ;  /* 0x000001800000780c */ /* 0x000fe40003f24070 */
[----:B------:R-:W-:Y:S01]  /*16a0*/  ISETP.GT.U32.AND.EX P3, PT, R2, RZ, PT, P3 ;  /* 0x000000ff0200720c */ /* 0x000fe20003f64130 */
[----:B----4-:R-:W-:Y:S01]  /*16b0*/  @P0 FADD R4, R4, R16 ;  /* 0x0000001004040221 */ /* 0x010fe20000000000 */
[----:B------:R-:W-:Y:S01]  /*16c0*/  @P0 FADD R5, R5, R17 ;  /* 0x0000001105050221 */ /* 0x000fe20000000000 */
[----:B------:R-:W-:-:S02]  /*16d0*/  ISETP.GT.U32.AND P0, PT, R0, 0x1a0, PT ;  /* 0x000001a00000780c */ /* 0x000fc40003f04070 */
[----:B------:R-:W-:Y:S01]  /*16e0*/  ISETP.GT.U32.AND.EX P1, PT, R2, RZ, PT, P1 ;  /* 0x000000ff0200720c */ /* 0x000fe20003f24110 */
[----:B------:R-:W-:Y:S01]  /*16f0*/  @P2 FADD R4, R4, R18 ;  /* 0x0000001204042221 */ /* 0x000fe20000000000 */
[----:B------:R-:W-:Y:S01]  /*1700*/  @P2 FADD R5, R5, R19 ;  /* 0x0000001305052221 */ /* 0x000fe20000000000 */
[----:B------:R-:W-:Y:S02]  /*1710*/  ISETP.GT.U32.AND P2, PT, R0, 0x1c0, PT ;  /* 0x000001c00000780c */ /* 0x000fe40003f44070 */
[----:B------:R-:W-:Y:S01]  /*1720*/  ISETP.GT.U32.AND.EX P0, PT, R2, RZ, PT, P0 ;  /* 0x000000ff0200720c */ /* 0x000fe20003f04100 */
[----:B-----5:R-:W-:Y:S01]  /*1730*/  @P4 FADD R4, R4, R12 ;  /* 0x0000000c04044221 */ /* 0x020fe20000000000 */
[----:B------:R-:W-:Y:S01]  /*1740*/  @P4 FADD R5, R5, R13 ;  /* 0x0000000d05054221 */ /* 0x000fe20000000000 */
[----:B------:R-:W-:Y:S02]  /*1750*/  ISETP.GT.U32.AND P4, PT, R0, 0x1e0, PT ;  /* 0x000001e00000780c */ /* 0x000fe40003f84070 */
[----:B------:R-:W-:Y:S01]  /*1760*/  ISETP.GT.U32.AND.EX P2, PT, R2, RZ, PT, P2 ;  /* 0x000000ff0200720c */ /* 0x000fe20003f44120 */
[----:B------:R-:W-:Y:S01]  /*1770*/  @P3 FADD R4, R4, R14 ;  /* 0x0000000e04043221 */ /* 0x000fe20000000000 */
[----:B------:R-:W-:Y:S01]  /*1780*/  @P3 FADD R5, R5, R15 ;  /* 0x0000000f05053221 */ /* 0x000fe20000000000 */
[----:B------:R-:W-:-:S02]  /*1790*/  ISETP.GT.U32.AND.EX P4, PT, R2, RZ, PT, P4 ;  /* 0x000000ff0200720c */ /* 0x000fc40003f84140 */
        /* <DEDUP_REMOVED lines=9> */
.L_x_377:
[----:B------:R-:W0:Y:S01]  /*1830*/  S2R R3, SR_TID.X ;  /* 0x0000000000037919 */ /* 0x000e220000002100 */
[----:B------:R-:W0:Y:S02]  /*1840*/  LDC.64 R6, c[0x0][0x380] ;  /* 0x0000e000ff067b82 */ /* 0x000e240000000a00 */
        /* <DEDUP_REMOVED lines=8> */
[----:B------:R-:W-:Y:S01]  /*18d0*/  HFMA2 R23, -RZ, RZ, 0, 0.0003662109375 ;  /* 0x00000e00ff177431 */ /* 0x000fe200000001ff */
[----:B------:R-:W-:Y:S01]  /*18e0*/  MOV R25, RZ ;  /* 0x000000ff00197202 */ /* 0x000fe20000000f00 */
[----:B--2---:R-:W-:Y:S01]  /*18f0*/  FADD R21, R16, R8 ;  /* 0x0000000810157221 */ /* 0x004fe20000000000 */
[----:B------:R-:W-:Y:S01]  /*1900*/  IADD3 R16, P1, PT, R0, -0xe00, RZ ;  /* 0xfffff20000107810 */ /* 0x000fe20007f3e0ff */
[----:B------:R-:W-:-:S02]  /*1910*/  FADD R9, R17, R9 ;  /* 0x0000000911097221 */ /* 0x000fc40000000000 */
[----:B---3--:R-:W-:Y:S01]  /*1920*/  FADD R21, R10, R21 ;  /* 0x000000150a157221 */ /* 0x008fe20000000000 */
[----:B------:R-:W-:Y:S01]  /*1930*/  ISETP.GE.U32.AND P0, PT, R16, 0xe00, PT ;  /* 0x00000e001000780c */ /* 0x000fe20003f06070 */
[----:B------:R-:W-:Y:S01]  /*1940*/  FADD R9, R11, R9 ;  /* 0x000000090b097221 */ /* 0x000fe20000000000 */
[----:B------:R-:W-:Y:S01]  /*1950*/  IADD3.X R17, PT, PT, R2, -0x1, RZ, P1, !PT ;  /* 0xffffffff02117810 */ /* 0x000fe20000ffe4ff */
[----:B----4-:R-:W-:Y:S02]  /*1960*/  FADD R21, R12, R21 ;  /* 0x000000150c157221 */ /* 0x010fe40000000000 */
[----:B------:R-:W-:Y:S01]  /*1970*/  FADD R9, R13, R9 ;  /* 0x000000090d097221 */ /* 0x000fe20000000000 */
[----:B------:R-:W-:Y:S01]  /*1980*/  ISETP.GE.U32.AND.EX P0, PT, R17, RZ, PT, P0 ;  /* 0x000000ff1100720c */ /* 0x000fe20003f06100 */
[----:B-----5:R-:W-:Y:S02]  /*1990*/  FADD R21, R14, R21 ;  /* 0x000000150e157221 */ /* 0x020fe40000000000 */
[----:B------:R-:W-:-:S02]  /*19a0*/  FADD R9, R15, R9 ;  /* 0x000000090f097221 */ /* 0x000fc40000000000 */
[----:B------:R-:W-:Y:S02]  /*19b0*/  FADD R21, R18, R21 ;  /* 0x0000001512157221 */ /* 0x000fe40000000000 */
[----:B------:R-:W-:Y:S02]  /*19c0*/  FADD R9, R19, R9 ;  /* 0x0000000913097221 */ /* 0x000fe40000000000 */
[----:B------:R-:W-:Y:S02]  /*19d0*/  FADD R4, R4, R21 ;  /* 0x0000001504047221 */ /* 0x000fe40000000000 */
[----:B------:R-:W-:Y:S02]  /*19e0*/  FADD R5, R5, R9 ;  /* 0x0000000905057221 */ /* 0x000fe40000000000 */
[----:B------:R-:W-:Y:S05]  /*19f0*/  @!P0 BRA `(.L_x_392) ;  /* 0x0000000000988947 */ /* 0x000fea0003800000 */
[----:B------:R-:W0:Y:S01]  /*1a00*/  LDC.64 R10, c[0x0][0x390] ;  /* 0x0000e400ff0a7b82 */ /* 0x000e220000000a00 */
[----:B------:R-:W-:Y:S02]  /*1a10*/  MOV R23, 0xe00 ;  /* 0x00000e0000177802 */ /* 0x000fe40000000f00 */
[----:B------:R-:W-:-:S07]  /*1a20*/  MOV R25, RZ ;  /* 0x000000ff00197202 */ /* 0x000fce0000000f00 */
.L_x_394:
[----:B------:R-:W-:-:S04]  /*1a30*/  LEA R26, P0, R23, R6, 0x3 ;  /* 0x00000006171a7211 */ /* 0x000fc800078018ff */
[----:B------:R-:W-:-:S05]  /*1a40*/  LEA.HI.X R27, R23, R7, R25, 0x3, P0 ;  /* 0x00000007171b7211 */ /* 0x000fca00000f1c19 */
[----:B------:R-:W2:Y:S04]  /*1a50*/  LDG.E.64.CONSTANT R28, desc[UR6][R26.64] ;  /* 0x000000061a1c7981 */ /* 0x000ea8000c1e9b00 */
[----:B------:R-:W3:Y:S04]  /*1a60*/  LDG.E.64.CONSTANT R30, desc[UR6][R26.64+0x1000] ;  /* 0x001000061a1e7981 */ /* 0x000ee8000c1e9b00 */
[----:B------:R-:W4:Y:S04]  /*1a70*/  LDG.E.64.CONSTANT R20, desc[UR6][R26.64+0x2000] ;  /* 0x002000061a147981 */ /* 0x000f28000c1e9b00 */
[----:B------:R-:W5:Y:S04]  /*1a80*/  LDG.E.64.CONSTANT R14, desc[UR6][R26.64+0x3000] ;  /* 0x003000061a0e7981 */ /* 0x000f68000c1e9b00 */
[----:B------:R-:W5:Y:S04]  /*1a90*/  LDG.E.64.CONSTANT R8, desc[UR6][R26.64+0x4000] ;  /* 0x004000061a087981 */ /* 0x000f68000c1e9b00 */
[----:B------:R-:W5:Y:S04]  /*1aa0*/  LDG.E.64.CONSTANT R12, desc[UR6][R26.64+0x5000] ;  /* 0x005000061a0c7981 */ /* 0x000f68000c1e9b00 */
[----:B------:R-:W5:Y:S01]  /*1ab0*/  LDG.E.64.CONSTANT R18, desc[UR6][R26.64+0x6000] ;  /* 0x006000061a127981 */ /* 0x000f62000c1e9b00 */
[----:B0-----:R-:W-:-:S02]  /*1ac0*/  MOV R0, R10 ;  /* 0x0000000a00007202 */ /* 0x001fc40000000f00 */
[----:B------:R-:W-:Y:S01]  /*1ad0*/  MOV R2, R11 ;  /* 0x0000000b00027202 */ /* 0x000fe20000000f00 */
[----:B--2---:R-:W-:Y:S01]  /*1ae0*/  FADD R33, R28, R4 ;  /* 0x000000041c217221 */ /* 0x004fe20000000000 */
[----:B------:R-:W-:Y:S01]  /*1af0*/  FADD R5, R29, R5 ;  /* 0x000000051d057221 */ /* 0x000fe20000000000 */
[----:B------:R-:W-:Y:S02]  /*1b00*/  IADD3 R4, P1, PT, -R23, R0, RZ ;  /* 0x0000000017047210 */ /* 0x000fe40007f3e1ff */
[----:B---3--:R-:W-:Y:S01]  /*1b10*/  FADD R33, R30, R33 ;  /* 0x000000211e217221 */ /* 0x008fe20000000000 */
[----:B------:R-:W-:Y:S01]  /*1b20*/  FADD R5, R31, R5 ;  /* 0x000000051f057221 */ /* 0x000fe20000000000 */
[----:B------:R-:W-:Y:S02]  /*1b30*/  ISETP.GE.U32.AND P0, PT, R4, 0xe00, PT ;  /* 0x00000e000400780c */ /* 0x000fe40003f06070 */
[----:B------:R-:W-:Y:S01]  /*1b40*/  IADD3.X R4, PT, PT, ~R25, R2, RZ, P1, !PT ;  /* 0x0000000219047210 */ /* 0x000fe20000ffe5ff */
[----:B----4-:R-:W-:Y:S01]  /*1b50*/  FADD R33, R20, R33 ;  /* 0x0000002114217221 */ /* 0x010fe20000000000 */
[----:B------:R-:W-:-:S02]  /*1b60*/  FADD R5, R21, R5 ;  /* 0x0000000515057221 */ /* 0x000fc40000000000 */
[----:B------:R-:W-:Y:S01]  /*1b70*/  ISETP.GE.U32.AND.EX P0, PT, R4, RZ, PT, P0 ;  /* 0x000000ff0400720c */ /* 0x000fe20003f06100 */
        /* <DEDUP_REMOVED lines=9> */
[----:B------:R-:W-:-:S04]  /*1c10*/  IADD3 R23, P0, PT, R23, 0xe00, RZ ;  /* 0x00000e0017177810 */ /* 0x000fc80007f1e0ff */
[----:B------:R-:W-:Y:S02]  /*1c20*/  IADD3.X R25, PT, PT, RZ, R25, RZ, P0, !PT ;  /* 0x00000019ff197210 */ /* 0x000fe400007fe4ff */
[----:B------:R-:W-:-:S04]  /*1c30*/  ISETP.GT.U32.AND P0, PT, R23, R16, PT ;  /* 0x000000101700720c */ /* 0x000fc80003f04070 */
[----:B------:R-:W-:-:S13]  /*1c40*/  ISETP.GT.U32.AND.EX P0, PT, R25, R17, PT, P0 ;  /* 0x000000111900720c */ /* 0x000fda0003f04100 */
[----:B------:R-:W-:Y:S05]  /*1c50*/  @!P0 BRA `(.L_x_394) ;  /* 0xfffffffc00748947 */ /* 0x000fea000383ffff */
.L_x_392:
        /* <DEDUP_REMOVED lines=24> */
.L_x_398:
        /* <DEDUP_REMOVED lines=11> */
.L_x_397:
[----:B------:R-:W-:Y:S05]  /*1e90*/  BSYNC.RECONVERGENT B2 ;  /* 0x0000000000027941 */ /* 0x000fea0003800200 */
.L_x_396:
        /* <DEDUP_REMOVED lines=13> */
.L_x_401:
[----:B------:R-:W2:Y:S04]  /*1f70*/  LDG.E.64.CONSTANT R8, desc[UR6][R6.64] ;  /* 0x0000000606087981 */ /* 0x000ea8000c1e9b00 */
[----:B------:R-:W3:Y:S04]  /*1f80*/  LDG.E.64.CONSTANT R10, desc[UR6][R6.64+0x1000] ;  /* 0x00100006060a7981 */ /* 0x000ee8000c1e9b00 */
[----:B------:R-:W4:Y:S04]  /*1f90*/  LDG.E.64.CONSTANT R12, desc[UR6][R6.64+0x2000] ;  /* 0x00200006060c7981 */ /* 0x000f28000c1e9b00 */
[----:B------:R-:W5:Y:S04]  /*1fa0*/  LDG.E.64.CONSTANT R14, desc[UR6][R6.64+0x3000] ;  /* 0x00300006060e7981 */ /* 0x000f68000c1e9b00 */
        /* <DEDUP_REMOVED lines=49> */
.L_x_400:
[----:B------:R-:W-:Y:S05]  /*22c0*/  BSYNC.RECONVERGENT B2 ;  /* 0x0000000000027941 */ /* 0x000fea0003800200 */
.L_x_399:
        /* <DEDUP_REMOVED lines=32> */
.L_x_403:
[----:B------:R-:W-:Y:S05]  /*24d0*/  BSYNC.RECONVERGENT B2 ;  /* 0x0000000000027941 */ /* 0x000fea0003800200 */
.L_x_402:
        /* <DEDUP_REMOVED lines=14> */
.L_x_395:
[----:B------:R-:W-:Y:S05]  /*25c0*/  BSYNC.RECONVERGENT B1 ;  /* 0x0000000000017941 */ /* 0x000fea0003800200 */
.L_x_393:
[----:B------:R-:W0:Y:S01]  /*25d0*/  S2R R10, SR_LANEID ;  /* 0x00000000000a7919 */ /* 0x000e220000000000 */
[----:B------:R-:W-:Y:S02]  /*25e0*/  MOV R9, R4 ;  /* 0x0000000400097202 */ /* 0x000fe40000000f00 */
[----:B------:R-:W-:Y:S01]  /*25f0*/  ISETP.NE.AND P5, PT, R3, RZ, PT ;  /* 0x000000ff0300720c */ /* 0x000fe20003fa5270 */
[----:B------:R-:W-:Y:S04]  /*2600*/  SHFL.DOWN PT, R2, R5, 0x1, 0x1f ;  /* 0x08201f0005027f89 */ /* 0x000fe800000e0000 */
[----:B------:R-:W1:Y:S01]  /*2610*/  SHFL.DOWN PT, R0, R9, 0x1, 0x1f ;  /* 0x08201f0009007f89 */ /* 0x000e6200000e0000 */
[C---:B0-----:R-:W-:Y:S02]  /*2620*/  ISETP.GT.AND P0, PT, R10.reuse, 0x1e, PT ;  /* 0x0000001e0a00780c */ /* 0x041fe40003f04270 */
[----:B------:R-:W-:-:S11]  /*2630*/  ISETP.NE.AND P1, PT, R10, RZ, PT ;  /* 0x000000ff0a00720c */ /* 0x000fd60003f25270 */
[----:B-1----:R-:W-:Y:S01]  /*2640*/  @!P0 FADD R9, R0, R9 ;  /* 0x0000000900098221 */ /* 0x002fe20000000000 */
[----:B------:R-:W-:Y:S01]  /*2650*/  @!P0 FADD R5, R2, R5 ;  /* 0x0000000502058221 */ /* 0x000fe20000000000 */
        /* <DEDUP_REMOVED lines=72> */
.L_x_391:
[----:B------:R-:W-:Y:S05]  /*2ae0*/  BSYNC.RECONVERGENT B0 ;  /* 0x0000000000007941 */ /* 0x000fea0003800200 */
.L_x_376:
[----:B------:R-:W-:Y:S05]  /*2af0*/  @P5 EXIT ;  /* 0x000000000000594d */ /* 0x000fea0003800000 */
[----:B------:R-:W3:Y:S01]  /*2b00*/  LDC.64 R2, c[0x0][0x388] ;  /* 0x0000e200ff027b82 */ /* 0x000ee20000000a00 */
[----:B------:R-:W1:Y:S02]  /*2b10*/  LDCU.64 UR4, c[0x0][0x3a0] ;  /* 0x00007400ff0477ac */ /* 0x000e640008000a00 */
[----:B-1----:R-:W-:Y:S01]  /*2b20*/  FADD R4, R4, UR4 ;  /* 0x0000000404047e21 */ /* 0x002fe20008000000 */
[----:B------:R-:W-:-:S05]  /*2b30*/  FADD R5, R5, UR5 ;  /* 0x0000000505057e21 */ /* 0x000fca0008000000 */
[----:B---3--:R-:W-:Y:S01]  /*2b40*/  STG.E.64 desc[UR6][R2.64], R4 ;  /* 0x0000000402007986 */ /* 0x008fe2000c101b06 */
[----:B------:R-:W-:Y:S05]  /*2b50*/  EXIT ;  /* 0x000000000000794d */ /* 0x000fea0003800000 */
.L_x_404:
        /* <DEDUP_REMOVED lines=10> */
.L_x_533:


//--------------------- .text._ZN3cub18CUB_300001_SM_10006detail11EmptyKernelIvEEvv --------------------------
	.section	.text._ZN3cub18CUB_300001_SM_10006detail11EmptyKernelIvEEvv,"ax",@progbits
	.align	128
        .global         _ZN3cub18CUB_300001_SM_10006detail11EmptyKernelIvEEvv
        .type           _ZN3cub18CUB_300001_SM_10006detail11EmptyKernelIvEEvv,@function
        .size           _ZN3cub18CUB_300001_SM_10006detail11EmptyKernelIvEEvv,(.L_x_534 - _ZN3cub18CUB_300001_SM_10006detail11EmptyKernelIvEEvv)
        .other          _ZN3cub18CUB_300001_SM_10006detail11EmptyKernelIvEEvv,@"STO_CUDA_ENTRY STV_DEFAULT"
_ZN3cub18CUB_300001_SM_10006detail11EmptyKernelIvEEvv:
.text._ZN3cub18CUB_300001_SM_10006detail11EmptyKernelIvEEvv:
[----:B------:R-:W-:Y:S01]  /*0000*/  LDC R1, c[0x0][0x37c] ;  /* 0x0000df00ff017b82 */ /* 0x000fe20000000800 */
[----:B------:R-:W-:Y:S05]  /*0010*/  EXIT ;  /* 0x000000000000794d */ /* 0x000fea0003800000 */
.L_x_405:
        /* <DEDUP_REMOVED lines=14> */
.L_x_534:


//--------------------- .text._Z14update_latticeILb0EEvPaS0_PKfS0_fxxf --------------------------
	.section	.text._Z14update_latticeILb0EEvPaS0_PKfS0_fxxf,"ax",@progbits
	.align	128
        .global         _Z14update_latticeILb0EEvPaS0_PKfS0_fxxf
        .type           _Z14update_latticeILb0EEvPaS0_PKfS0_fxxf,@function
        .size           _Z14update_latticeILb0EEvPaS0_PKfS0_fxxf,(.L_x_520 - _Z14update_latticeILb0EEvPaS0_PKfS0_fxxf)
        .other          _Z14update_latticeILb0EEvPaS0_PKfS0_fxxf,@"STO_CUDA_ENTRY STV_DEFAULT"
_Z14update_latticeILb0EEvPaS0_PKfS0_fxxf:
.text._Z14update_latticeILb0EEvPaS0_PKfS0_fxxf:
[----:B------:R-:W-:Y:S01]  /*0000*/  LDC R1, c[0x0][0x37c] ;  /* 0x0000df00ff017b82 */ /* 0x000fe20000000800 */
[----:B------:R-:W0:Y:S01]  /*0010*/  S2R R5, SR_CTAID.X ;  /* 0x0000000000057919 */ /* 0x000e220000002500 */
[----:B------:R-:W0:Y:S01]  /*0020*/  LDCU UR4, c[0x0][0x360] ;  /* 0x00006c00ff0477ac */ /* 0x000e220008000800 */
[----:B------:R-:W-:Y:S01]  /*0030*/  IMAD.MOV.U32 R3, RZ, RZ, RZ ;  /* 0x000000ffff037224 */ /* 0x000fe200078e00ff */
[----:B------:R-:W-:Y:S01]  /*0040*/  BSSY.RECONVERGENT B0, `(.L_x_406) ;  /* 0x0000024000007945 */ /* 0x000fe20003800200 */
[----:B------:R-:W0:Y:S01]  /*0050*/  S2R R2, SR_TID.X ;  /* 0x0000000000027919 */ /* 0x000e220000002100 */
[----:B------:R-:W1:Y:S01]  /*0060*/  LDCU UR5, c[0x0][0x3b4] ;  /* 0x00007680ff0577ac */ /* 0x000e620008000800 */
[----:B0-----:R-:W-:-:S05]  /*0070*/  IMAD.WIDE.U32 R2, R5, UR4, R2 ;  /* 0x0000000405027c25 */ /* 0x001fca000f8e0002 */
[----:B-1----:R-:W-:-:S04]  /*0080*/  LOP3.LUT R0, R3, UR5, RZ, 0xfc, !PT ;  /* 0x0000000503007c12 */ /* 0x002fc8000f8efcff */
[----:B------:R-:W-:-:S13]  /*0090*/  ISETP.NE.U32.AND P0, PT, R0, RZ, PT ;  /* 0x000000ff0000720c */ /* 0x000fda0003f05070 */
[----:B------:R-:W-:Y:S05]  /*00a0*/  @P0 BRA `(.L_x_407) ;  /* 0x00000000005c0947 */ /* 0x000fea0003800000 */
[----:B------:R-:W0:Y:S02]  /*00b0*/  LDCU UR4, c[0x0][0x3b0] ;  /* 0x00007600ff0477ac */ /* 0x000e240008000800 */
[----:B0-----:R-:W-:-:S04]  /*00c0*/  IMAD.U32 R15, RZ, RZ, UR4 ;  /* 0x00000004ff0f7e24 */ /* 0x001fc8000f8e00ff */
[----:B------:R-:W0:Y:S01]  /*00d0*/  I2F.U32.RP R0, R15 ;  /* 0x0000000f00007306 */ /* 0x000e220000209000 */
[----:B------:R-:W-:-:S07]  /*00e0*/  ISETP.NE.U32.AND P2, PT, R15, RZ, PT ;  /* 0x000000ff0f00720c */ /* 0x000fce0003f45070 */
[----:B0-----:R-:W0:Y:S02]  /*00f0*/  MUFU.RCP R0, R0 ;  /* 0x0000000000007308 */ /* 0x001e240000001000 */
[----:B0-----:R-:W-:-:S06]  /*0100*/  VIADD R4, R0, 0xffffffe ;  /* 0x0ffffffe00047836 */ /* 0x001fcc0000000000 */
[----:B------:R0:W1:Y:S02]  /*0110*/  F2I.FTZ.U32.TRUNC.NTZ R5, R4 ;  /* 0x0000000400057305 */ /* 0x000064000021f000 */
[----:B0-----:R-:W-:Y:S02]  /*0120*/  IMAD.MOV.U32 R4, RZ, RZ, RZ ;  /* 0x000000ffff047224 */ /* 0x001fe400078e00ff */
[----:B-1----:R-:W-:-:S04]  /*0130*/  IMAD R3, R5, R15, RZ ;  /* 0x0000000f05037224 */ /* 0x002fc800078e02ff */
[----:B------:R-:W-:-:S04]  /*0140*/  IMAD.MOV R3, RZ, RZ, -R3 ;  /* 0x000000ffff037224 */ /* 0x000fc800078e0a03 */
[----:B------:R-:W-:-:S06]  /*0150*/  IMAD.HI.U32 R5, R5, R3, R4 ;  /* 0x0000000305057227 */ /* 0x000fcc00078e0004 */
[----:B------:R-:W-:-:S04]  /*0160*/  IMAD.HI.U32 R13, R5, R2, RZ ;  /* 0x00000002050d7227 */ /* 0x000fc800078e00ff */
[----:B------:R-:W-:-:S04]  /*0170*/  IMAD.MOV R6, RZ, RZ, -R13 ;  /* 0x000000ffff067224 */ /* 0x000fc800078e0a0d */
[----:B------:R-:W-:-:S05]  /*0180*/  IMAD R6, R15, R6, R2 ;  /* 0x000000060f067224 */ /* 0x000fca00078e0202 */
[----:B------:R-:W-:-:S13]  /*0190*/  ISETP.GE.U32.AND P0, PT, R6, R15, PT ;  /* 0x0000000f0600720c */ /* 0x000fda0003f06070 */
[----:B------:R-:W-:Y:S01]  /*01a0*/  @P0 IMAD.IADD R6, R6, 0x1, -R15 ;  /* 0x0000000106060824 */ /* 0x000fe200078e0a0f */
[----:B------:R-:W-:-:S04]  /*01b0*/  @P0 IADD3 R13, PT, PT, R13, 0x1, RZ ;  /* 0x000000010d0d0810 */ /* 0x000fc80007ffe0ff */
[----:B------:R-:W-:-:S13]  /*01c0*/  ISETP.GE.U32.AND P1, PT, R6, R15, PT ;  /* 0x0000000f0600720c */ /* 0x000fda0003f26070 */
[----:B------:R-:W-:Y:S01]  /*01d0*/  @P1 VIADD R13, R13, 0x1 ;  /* 0x000000010d0d1836 */ /* 0x000fe20000000000 */
[----:B------:R-:W-:-:S05]  /*01e0*/  @!P2 LOP3.LUT R13, RZ, R15, RZ, 0x33, !PT ;  /* 0x0000000fff0da212 */ /* 0x000fca00078e33ff */
[----:B------:R-:W-:-:S04]  /*01f0*/  IMAD.MOV R8, RZ, RZ, -R13 ;  /* 0x000000ffff087224 */ /* 0x000fc800078e0a0d */
[----:B------:R-:W-:Y:S01]  /*0200*/  IMAD R8, R15, R8, R2 ;  /* 0x000000080f087224 */ /* 0x000fe200078e0202 */
[----:B------:R-:W-:Y:S06]  /*0210*/  BRA `(.L_x_408) ;  /* 0x0000000000187947 */ /* 0x000fec0003800000 */
.L_x_407:
[----:B------:R-:W-:-:S07]  /*0220*/  MOV R0, 0x240 ;  /* 0x0000024000007802 */ /* 0x000fce0000000f00 */
[----:B------:R-:W-:Y:S05]  /*0230*/  CALL.REL.NOINC `($__internal_0_$__cuda_sm20_div_s64) ;  /* 0x0000000800147944 */ /* 0x000fea0003c00000 */
[----:B------:R-:W0:Y:S01]  /*0240*/  LDCU UR4, c[0x0][0x3b0] ;  /* 0x00007600ff0477ac */ /* 0x000e220008000800 */
[----:B------:R-:W-:Y:S02]  /*0250*/  IMAD.MOV R8, RZ, RZ, -R13 ;  /* 0x000000ffff087224 */ /* 0x000fe400078e0a0d */
[----:B0-----:R-:W-:-:S04]  /*0260*/  IMAD.U32 R15, RZ, RZ, UR4 ;  /* 0x00000004ff0f7e24 */ /* 0x001fc8000f8e00ff */
[----:B------:R-:W-:-:S07]  /*0270*/  IMAD R8, R8, R15, R2 ;  /* 0x0000000f08087224 */ /* 0x000fce00078e0202 */
.L_x_408:
[----:B------:R-:W-:Y:S05]  /*0280*/  BSYNC.RECONVERGENT B0 ;  /* 0x0000000000007941 */ /* 0x000fea0003800200 */
.L_x_406:
[----:B------:R-:W0:Y:S01]  /*0290*/  LDCU.64 UR8, c[0x0][0x3a8] ;  /* 0x00007500ff0877ac */ /* 0x000e220008000a00 */
[----:B------:R-:W-:Y:S02]  /*02a0*/  ISETP.GE.U32.AND P0, PT, R8, R15, PT ;  /* 0x0000000f0800720c */ /* 0x000fe40003f06070 */
[----:B------:R-:W-:Y:S01]  /*02b0*/  SHF.R.S32.HI R9, RZ, 0x1f, R8 ;  /* 0x0000001fff097819 */ /* 0x000fe20000011408 */
[----:B------:R-:W1:Y:S01]  /*02c0*/  LDCU UR7, c[0x0][0x3b4] ;  /* 0x00007680ff0777ac */ /* 0x000e620008000800 */
[----:B------:R-:W-:Y:S02]  /*02d0*/  SHF.R.S32.HI R0, RZ, 0x1f, R13 ;  /* 0x0000001fff007819 */ /* 0x000fe4000001140d */
[----:B0-----:R-:W-:Y:S02]  /*02e0*/  ISETP.GE.U32.AND P1, PT, R13, UR8, PT ;  /* 0x000000080d007c0c */ /* 0x001fe4000bf26070 */
[----:B-1----:R-:W-:-:S04]  /*02f0*/  ISETP.GE.AND.EX P0, PT, R9, UR7, PT, P0 ;  /* 0x0000000709007c0c */ /* 0x002fc8000bf06300 */
[----:B------:R-:W-:-:S13]  /*0300*/  ISETP.GE.OR.EX P0, PT, R0, UR9, P0, P1 ;  /* 0x0000000900007c0c */ /* 0x000fda0008706710 */
[----:B------:R-:W-:Y:S05]  /*0310*/  @P0 EXIT ;  /* 0x000000000000094d */ /* 0x000fea0003800000 */
[C---:B------:R-:W-:Y:S01]  /*0320*/  VIADD R2, R8.reuse, 0x1 ;  /* 0x0000000108027836 */ /* 0x040fe20000000000 */
[C---:B------:R-:W-:Y:S01]  /*0330*/  LOP3.LUT R3, R13.reuse, 0x1, RZ, 0xc0, !PT ;  /* 0x000000010d037812 */ /* 0x040fe200078ec0ff */
[----:B------:R-:W-:Y:S01]  /*0340*/  UIADD3 UR6, UPT, UPT, UR8, 0x7fffffff, URZ ;  /* 0x7fffffff08067890 */ /* 0x000fe2000fffe0ff */
[----:B------:R-:W-:Y:S01]  /*0350*/  ISETP.GT.AND P2, PT, R13, RZ, PT ;  /* 0x000000ff0d00720c */ /* 0x000fe20003f44270 */
[----:B------:R-:W-:Y:S01]  /*0360*/  VIADD R14, R8, 0x1 ;  /* 0x00000001080e7836 */ /* 0x000fe20000000000 */
[----:B------:R-:W-:Y:S01]  /*0370*/  ISETP.GE.U32.AND P0, PT, R2, R15, PT ;  /* 0x0000000f0200720c */ /* 0x000fe20003f06070 */
[----:B------:R-:W0:Y:S01]  /*0380*/  LDCU.64 UR4, c[0x0][0x358] ;  /* 0x00006b00ff0477ac */ /* 0x000e220008000a00 */
[----:B------:R-:W-:Y:S01]  /*0390*/  SHF.R.S32.HI R2, RZ, 0x1f, R2 ;  /* 0x0000001fff027819 */ /* 0x000fe20000011402 */
[----:B------:R-:W-:Y:S01]  /*03a0*/  IMAD R7, R15, UR6, RZ ;  /* 0x000000060f077c24 */ /* 0x000fe2000f8e02ff */
[----:B------:R-:W-:Y:S01]  /*03b0*/  ISETP.NE.U32.AND P1, PT, R3, 0x1, PT ;  /* 0x000000010300780c */ /* 0x000fe20003f25070 */
[----:B------:R-:W-:Y:S01]  /*03c0*/  BSSY.RECONVERGENT B0, `(.L_x_409) ;  /* 0x000001d000007945 */ /* 0x000fe20003800200 */
[----:B------:R-:W-:Y:S01]  /*03d0*/  ISETP.GE.AND.EX P0, PT, R2, UR7, PT, P0 ;  /* 0x0000000702007c0c */ /* 0x000fe2000bf06300 */
[----:B------:R-:W-:Y:S01]  /*03e0*/  IMAD.SHL.U32 R7, R7, 0x2, RZ ;  /* 0x0000000207077824 */ /* 0x000fe200078e00ff */
[----:B------:R-:W-:-:S02]  /*03f0*/  LEA.HI R2, R13, R13, RZ, 0x1 ;  /* 0x0000000d0d027211 */ /* 0x000fc400078f08ff */
[C---:B------:R-:W-:Y:S02]  /*0400*/  IADD3 R3, PT, PT, R13.reuse, 0x1, RZ ;  /* 0x000000010d037810 */ /* 0x040fe40007ffe0ff */
[----:B------:R-:W-:Y:S02]  /*0410*/  SEL R4, R13, UR8, P2 ;  /* 0x000000080d047c07 */ /* 0x000fe40009000000 */
[----:B------:R-:W-:Y:S01]  /*0420*/  ISETP.NE.U32.AND.EX P1, PT, RZ, RZ, PT, P1 ;  /* 0x000000ffff00720c */ /* 0x000fe20003f25110 */
[-CC-:B------:R-:W-:Y:S01]  /*0430*/  IMAD R10, R3, R15.reuse, R8.reuse ;  /* 0x0000000f030a7224 */ /* 0x180fe200078e0208 */
[----:B------:R-:W-:Y:S01]  /*0440*/  ISETP.GT.AND P3, PT, R8, RZ, PT ;  /* 0x000000ff0800720c */ /* 0x000fe20003f64270 */
[-C--:B------:R-:W-:Y:S01]  /*0450*/  IMAD R6, R4, R15.reuse, R8 ;  /* 0x0000000f04067224 */ /* 0x080fe200078e0208 */
[----:B------:R-:W-:Y:S01]  /*0460*/  LOP3.LUT R2, R2, 0xfffffffe, RZ, 0xc0, !PT ;  /* 0xfffffffe02027812 */ /* 0x000fe200078ec0ff */
[----:B------:R-:W-:Y:S01]  /*0470*/  IMAD.SHL.U32 R10, R10, 0x2, RZ ;  /* 0x000000020a0a7824 */ /* 0x000fe200078e00ff */
[----:B------:R-:W-:Y:S01]  /*0480*/  SEL R11, R8, R15, P3 ;  /* 0x0000000f080b7207 */ /* 0x000fe20001800000 */
[----:B------:R-:W-:-:S02]  /*0490*/  IMAD.SHL.U32 R6, R6, 0x2, RZ ;  /* 0x0000000206067824 */ /* 0x000fc400078e00ff */
[----:B------:R-:W-:Y:S01]  /*04a0*/  IMAD.IADD R5, R13, 0x1, -R2 ;  /* 0x000000010d057824 */ /* 0x000fe200078e0a02 */
[----:B------:R-:W-:Y:S02]  /*04b0*/  IADD3 R12, PT, PT, R11, -0x1, RZ ;  /* 0xffffffff0b0c7810 */ /* 0x000fe40007ffe0ff */
[----:B------:R-:W-:Y:S02]  /*04c0*/  SEL R2, R14, RZ, !P0 ;  /* 0x000000ff0e027207 */ /* 0x000fe40004000000 */
[C-C-:B------:R-:W-:Y:S02]  /*04d0*/  IADD3 R11, PT, PT, R5.reuse, R10, R7.reuse ;  /* 0x0000000a050b7210 */ /* 0x140fe40007ffe007 */
[----:B------:R-:W-:Y:S02]  /*04e0*/  IADD3 R10, PT, PT, R5, R6, R7 ;  /* 0x00000006050a7210 */ /* 0x000fe40007ffe007 */
[----:B------:R-:W-:Y:S02]  /*04f0*/  SHF.R.S32.HI R7, RZ, 0x1f, R3 ;  /* 0x0000001fff077819 */ /* 0x000fe40000011403 */
[----:B------:R-:W-:Y:S01]  /*0500*/  SEL R2, R2, R12, !P1 ;  /* 0x0000000c02027207 */ /* 0x000fe20004800000 */
[----:B0-----:R-:W-:Y:S06]  /*0510*/  @P1 BRA `(.L_x_410) ;  /* 0x0000000000141947 */ /* 0x001fec0003800000 */
[CC--:B------:R-:W-:Y:S02]  /*0520*/  @P0 IMAD R12, R13.reuse, R15.reuse, R8 ;  /* 0x0000000f0d0c0224 */ /* 0x0c0fe400078e0208 */
[----:B------:R-:W-:-:S03]  /*0530*/  @!P0 IMAD R5, R13, R15, R14 ;  /* 0x0000000f0d058224 */ /* 0x000fc600078e020e */
[----:B------:R-:W-:Y:S02]  /*0540*/  @P0 LEA R12, R12, 0x1, 0x1 ;  /* 0x000000010c0c0811 */ /* 0x000fe400078e08ff */
[----:B------:R-:W-:Y:S01]  /*0550*/  @!P0 LEA R12, R5, 0xffffffff, 0x1 ;  /* 0xffffffff050c8811 */ /* 0x000fe200078e08ff */
[----:B------:R-:W-:Y:S06]  /*0560*/  BRA `(.L_x_411) ;  /* 0x0000000000087947 */ /* 0x000fec0003800000 */
.L_x_410:
[----:B------:R-:W-:-:S05]  /*0570*/  IMAD R12, R13, R15, R12 ;  /* 0x0000000f0d0c7224 */ /* 0x000fca00078e020c */
[----:B------:R-:W-:-:S07]  /*0580*/  LEA R12, R12, 0x1, 0x1 ;  /* 0x000000010c0c7811 */ /* 0x000fce00078e08ff */
.L_x_411:
[----:B------:R-:W-:Y:S05]  /*0590*/  BSYNC.RECONVERGENT B0 ;  /* 0x0000000000007941 */ /* 0x000fea0003800200 */
.L_x_409:
[----:B------:R-:W0:Y:S01]  /*05a0*/  LDCU.128 UR16, c[0x0][0x390] ;  /* 0x00007200ff1077ac */ /* 0x000e220008000c00 */
[----:B------:R-:W-:Y:S01]  /*05b0*/  VIADD R6, R4, 0xffffffff ;  /* 0xffffffff04067836 */ /* 0x000fe20000000000 */
[----:B------:R-:W1:Y:S04]  /*05c0*/  LDCU.128 UR12, c[0x0][0x380] ;  /* 0x00007000ff0c77ac */ /* 0x000e680008000c00 */
[----:B------:R-:W-:-:S05]  /*05d0*/  SHF.R.S32.HI R4, RZ, 0x1f, R6 ;  /* 0x0000001fff047819 */ /* 0x000fca0000011406 */
[-C--:B------:R-:W-:Y:S02]  /*05e0*/  IMAD R17, R4, R15.reuse, RZ ;  /* 0x0000000f04117224 */ /* 0x080fe400078e02ff */
[----:B------:R-:W-:-:S04]  /*05f0*/  IMAD.WIDE.U32 R4, R6, R15, R8 ;  /* 0x0000000f06047225 */ /* 0x000fc800078e0008 */
[----:B------:R-:W-:Y:S01]  /*0600*/  IMAD R17, R6, UR7, R17 ;  /* 0x0000000706117c24 */ /* 0x000fe2000f8e0211 */
[----:B0-----:R-:W-:Y:S01]  /*0610*/  IADD3 R22, P0, PT, R10, UR18, RZ ;  /* 0x000000120a167c10 */ /* 0x001fe2000ff1e0ff */
[----:B------:R-:W-:-:S03]  /*0620*/  IMAD R6, R0, R15, RZ ;  /* 0x0000000f00067224 */ /* 0x000fc600078e02ff */
[----:B------:R-:W-:Y:S02]  /*0630*/  LEA.HI.X.SX32 R23, R10, UR19, 0x1, P0 ;  /* 0x000000130a177c11 */ /* 0x000fe400080f0eff */
[----:B-1----:R-:W-:Y:S01]  /*0640*/  IADD3 R18, P0, PT, R4, UR14, RZ ;  /* 0x0000000e04127c10 */ /* 0x002fe2000ff1e0ff */
[----:B------:R-:W-:Y:S02]  /*0650*/  IMAD R21, R13, UR7, R6 ;  /* 0x000000070d157c24 */ /* 0x000fe4000f8e0206 */
[----:B------:R0:W2:Y:S01]  /*0660*/  LDG.E.U8 R0, desc[UR4][R22.64] ;  /* 0x0000000416007981 */ /* 0x0000a2000c1e1100 */
[----:B------:R-:W-:Y:S02]  /*0670*/  IADD3.X R19, PT, PT, R5, UR15, R17, P0, !PT ;  /* 0x0000000f05137c10 */ /* 0x000fe400087fe411 */
[----:B------:R-:W-:Y:S01]  /*0680*/  ISETP.GE.U32.AND P0, PT, R3, UR8, PT ;  /* 0x0000000803007c0c */ /* 0x000fe2000bf06070 */
[----:B------:R-:W-:-:S03]  /*0690*/  IMAD.WIDE.U32 R4, R13, R15, R8 ;  /* 0x0000000f0d047225 */ /* 0x000fc600078e0008 */
[----:B------:R-:W-:Y:S01]  /*06a0*/  ISETP.GE.AND.EX P0, PT, R7, UR9, PT, P0 ;  /* 0x0000000907007c0c */ /* 0x000fe2000bf06300 */
[----:B------:R-:W-:Y:S01]  /*06b0*/  IMAD.IADD R5, R5, 0x1, R21 ;  /* 0x0000000105057824 */ /* 0x000fe200078e0215 */
[----:B------:R-:W2:Y:S01]  /*06c0*/  LDG.E.U8.CONSTANT R19, desc[UR4][R18.64] ;  /* 0x0000000412137981 */ /* 0x000ea2000c1e9100 */
[C---:B------:R-:W-:Y:S02]  /*06d0*/  LEA R6, P2, R4.reuse, UR18, 0x1 ;  /* 0x0000001204067c11 */ /* 0x040fe4000f8408ff */
[----:B------:R-:W-:Y:S02]  /*06e0*/  SEL R10, R7, RZ, !P0 ;  /* 0x000000ff070a7207 */ /* 0x000fe40004000000 */
[----:B------:R-:W-:Y:S02]  /*06f0*/  SEL R3, R3, RZ, !P0 ;  /* 0x000000ff03037207 */ /* 0x000fe40004000000 */
[----:B------:R-:W-:Y:S01]  /*0700*/  IADD3 R16, P1, PT, R4, UR14, RZ ;  /* 0x0000000e04107c10 */ /* 0x000fe2000ff3e0ff */
[-C--:B------:R-:W-:Y:S01]  /*0710*/  IMAD R10, R10, R15.reuse, RZ ;  /* 0x0000000f0a0a7224 */ /* 0x080fe200078e02ff */
[----:B------:R-:W-:Y:S01]  /*0720*/  LEA.HI.X R7, R4, UR19, R5, 0x1, P2 ;  /* 0x0000001304077c11 */ /* 0x000fe200090f0c05 */
[----:B------:R-:W-:Y:S01]  /*0730*/  IMAD.WIDE.U32 R8, R3, R15, R8 ;  /* 0x0000000f03087225 */ /* 0x000fe200078e0008 */
[----:B------:R-:W-:-:S03]  /*0740*/  IADD3.X R17, PT, PT, R5, UR15, RZ, P1, !PT ;  /* 0x0000000f05117c10 */ /* 0x000fc60008ffe4ff */
[----:B0-----:R-:W-:Y:S01]  /*0750*/  IMAD R23, R3, UR7, R10 ;  /* 0x0000000703177c24 */ /* 0x001fe2000f8e020a */
[----:B------:R-:W3:Y:S01]  /*0760*/  LDG.E.U8 R7, desc[UR4][R6.64] ;  /* 0x0000000406077981 */ /* 0x000ee2000c1e1100 */
[----:B------:R-:W-:Y:S02]  /*0770*/  IADD3 R8, P0, PT, R8, UR14, RZ ;  /* 0x0000000e08087c10 */ /* 0x000fe4000ff1e0ff */
[----:B------:R-:W-:Y:S01]  /*0780*/  IADD3 R10, P1, PT, R11, UR18, RZ ;  /* 0x000000120b0a7c10 */ /* 0x000fe2000ff3e0ff */
[----:B------:R-:W3:Y:S01]  /*0790*/  LDG.E.U8.CONSTANT R16, desc[UR4][R16.64] ;  /* 0x0000000410107981 */ /* 0x000ee2000c1e9100 */
[--C-:B------:R-:W-:Y:S02]  /*07a0*/  SHF.R.S32.HI R3, RZ, 0x1f, R2.reuse ;  /* 0x0000001fff037819 */ /* 0x100fe40000011402 */
[----:B------:R-:W-:Y:S02]  /*07b0*/  IADD3.X R9, PT, PT, R9, UR15, R23, P0, !PT ;  /* 0x0000000f09097c10 */ /* 0x000fe400087fe417 */
[----:B------:R-:W-:Y:S01]  /*07c0*/  LEA.HI.X.SX32 R11, R11, UR19, 0x1, P1 ;  /* 0x000000130b0b7c11 */ /* 0x000fe200088f0eff */
[----:B------:R-:W-:Y:S01]  /*07d0*/  IMAD.WIDE.U32 R2, R13, R15, R2 ;  /* 0x0000000f0d027225 */ /* 0x000fe200078e0002 */
[----:B------:R-:W-:-:S02]  /*07e0*/  IADD3 R22, P1, PT, R12, UR18, RZ ;  /* 0x000000120c167c10 */ /* 0x000fc4000ff3e0ff */
[----:B------:R-:W4:Y:S01]  /*07f0*/  LDG.E.U8.CONSTANT R9, desc[UR4][R8.64] ;  /* 0x0000000408097981 */ /* 0x000f22000c1e9100 */
[----:B------:R-:W-:-:S03]  /*0800*/  IADD3 R14, P0, PT, R2, UR14, RZ ;  /* 0x0000000e020e7c10 */ /* 0x000fc6000ff1e0ff */
[----:B------:R-:W4:Y:S01]  /*0810*/  LDG.E.U8 R10, desc[UR4][R10.64] ;  /* 0x000000040a0a7981 */ /* 0x000f22000c1e1100 */
[----:B------:R-:W-:Y:S02]  /*0820*/  LEA.HI.X.SX32 R23, R12, UR19, 0x1, P1 ;  /* 0x000000130c177c11 */ /* 0x000fe400088f0eff */
[----:B------:R-:W-:Y:S02]  /*0830*/  IADD3.X R15, PT, PT, R21, UR15, R3, P0, !PT ;  /* 0x0000000f150f7c10 */ /* 0x000fe400087fe403 */
[----:B------:R-:W-:Y:S02]  /*0840*/  IADD3 R2, P0, PT, R4, UR12, RZ ;  /* 0x0000000c04027c10 */ /* 0x000fe4000ff1e0ff */
[----:B------:R-:W5:Y:S04]  /*0850*/  LDG.E.U8 R23, desc[UR4][R22.64] ;  /* 0x0000000416177981 */ /* 0x000f68000c1e1100 */
[----:B------:R-:W5:Y:S01]  /*0860*/  LDG.E.U8.CONSTANT R14, desc[UR4][R14.64] ;  /* 0x000000040e0e7981 */ /* 0x000f62000c1e9100 */
[----:B------:R-:W-:-:S05]  /*0870*/  IADD3.X R3, PT, PT, R5, UR13, RZ, P0, !PT ;  /* 0x0000000d05037c10 */ /* 0x000fca00087fe4ff */
[----:B------:R-:W5:Y:S01]  /*0880*/  LDG.E.S8 R6, desc[UR4][R2.64] ;  /* 0x0000000402067981 */ /* 0x000f62000c1e1300 */
[----:B------:R-:W-:-:S04]  /*0890*/  LEA R12, P0, R4, UR16, 0x2 ;  /* 0x00000010040c7c11 */ /* 0x000fc8000f8010ff */
[----:B------:R-:W-:Y:S02]  /*08a0*/  LEA.HI.X R13, R4, UR17, R5, 0x2, P0 ;  /* 0x00000011040d7c11 */ /* 0x000fe400080f1405 */
[----:B------:R-:W0:Y:S03]  /*08b0*/  LDC R5, c[0x0][0x3b8] ;  /* 0x0000ee00ff057b82 */ /* 0x000e260000000800 */
[----:B------:R-:W5:Y:S01]  /*08c0*/  LDG.E.CONSTANT R4, desc[UR4][R12.64] ;  /* 0x000000040c047981 */ /* 0x000f62000c1e9900 */
[----:B0-----:R-:W-:Y:S01]  /*08d0*/  FMUL R5, R5, -2 ;  /* 0xc000000005057820 */ /* 0x001fe20000400000 */
[----:B--2---:R-:W-:-:S05]  /*08e0*/  IMAD R0, R19, R0, RZ ;  /* 0x0000000013007224 */ /* 0x004fca00078e02ff */
[----:B------:R-:W-:-:S05]  /*08f0*/  PRMT R0, R0, 0x9910, RZ ;  /* 0x0000991000007816 */ /* 0x000fca00000000ff */
[----:B---3--:R-:W-:-:S05]  /*0900*/  IMAD R0, R16, R7, R0 ;  /* 0x0000000710007224 */ /* 0x008fca00078e0200 */
[----:B------:R-:W-:-:S05]  /*0910*/  PRMT R0, R0, 0x9910, RZ ;  /* 0x0000991000007816 */ /* 0x000fca00000000ff */
[----:B----4-:R-:W-:-:S05]  /*0920*/  IMAD R0, R9, R10, R0 ;  /* 0x0000000a09007224 */ /* 0x010fca00078e0200 */
[----:B------:R-:W-:-:S05]  /*0930*/  PRMT R0, R0, 0x9910, RZ ;  /* 0x0000991000007816 */ /* 0x000fca00000000ff */
[----:B-----5:R-:W-:-:S06]  /*0940*/  IMAD R0, R14, R23, R0 ;  /* 0x000000170e007224 */ /* 0x020fcc00078e0200 */
[----:B------:R-:W0:Y:S08]  /*0950*/  I2F.S8 R0, R0 ;  /* 0x0000000000007306 */ /* 0x000e300000001400 */
[----:B------:R-:W1:Y:S01]  /*0960*/  I2F.S16 R8, R6 ;  /* 0x0000000600087306 */ /* 0x000e620000101400 */
[----:B------:R-:W-:Y:S02]  /*0970*/  IMAD.MOV.U32 R10, RZ, RZ, 0x3bbb989d ;  /* 0x3bbb989dff0a7424 */ /* 0x000fe400078e00ff */
[----:B0-----:R-:W-:-:S04]  /*0980*/  FMUL R5, R5, R0 ;  /* 0x0000000005057220 */ /* 0x001fc80000400000 */
[----:B-1----:R-:W-:Y:S01]  /*0990*/  FMUL R5, R5, R8 ;  /* 0x0000000805057220 */ /* 0x002fe20000400000 */
[----:B------:R-:W-:-:S03]  /*09a0*/  IMAD.MOV.U32 R8, RZ, RZ, 0x437c0000 ;  /* 0x437c0000ff087424 */ /* 0x000fc600078e00ff */
[----:B------:R-:W-:-:S04]  /*09b0*/  FFMA.SAT R7, R5, R10, 0.5 ;  /* 0x3f00000005077423 */ /* 0x000fc8000000200a */
[----:B------:R-:W-:-:S04]  /*09c0*/  FFMA.RM R7, R7, R8, 12582913 ;  /* 0x4b40000107077423 */ /* 0x000fc80000004008 */
[----:B------:R-:W-:-:S04]  /*09d0*/  FADD R8, R7, -12583039 ;  /* 0xcb40007f07087421 */ /* 0x000fc80000000000 */
[----:B------:R-:W-:-:S04]  /*09e0*/  FFMA R8, R5, 1.4426950216293334961, -R8 ;  /* 0x3fb8aa3b05087823 */ /* 0x000fc80000000808 */
[----:B------:R-:W-:-:S06]  /*09f0*/  FFMA R8, R5, 1.925963033500011079e-08, R8 ;  /* 0x32a5706005087823 */ /* 0x000fcc0000000008 */
[----:B------:R-:W0:Y:S01]  /*0a00*/  MUFU.EX2 R8, R8 ;  /* 0x0000000800087308 */ /* 0x000e220000000800 */
[----:B------:R-:W-:-:S04]  /*0a10*/  IMAD.SHL.U32 R7, R7, 0x800000, RZ ;  /* 0x0080000007077824 */ /* 0x000fc800078e00ff */
[----:B0-----:R-:W-:-:S05]  /*0a20*/  FMUL R7, R7, R8 ;  /* 0x0000000807077220 */ /* 0x001fca0000400000 */
[----:B------:R-:W-:-:S13]  /*0a30*/  FSETP.GEU.AND P0, PT, R4, R7, PT ;  /* 0x000000070400720b */ /* 0x000fda0003f0e000 */
[----:B------:R-:W-:Y:S05]  /*0a40*/  @P0 EXIT ;  /* 0x000000000000094d */ /* 0x000fea0003800000 */
[----:B------:R-:W-:-:S04]  /*0a50*/  IADD3 R5, PT, PT, RZ, -R6, RZ ;  /* 0x80000006ff057210 */ /* 0x000fc80007ffe0ff */
[----:B------:R-:W-:-:S05]  /*0a60*/  PRMT R5, R5, 0x7710, RZ ;  /* 0x0000771005057816 */ /* 0x000fca00000000ff */
[----:B------:R-:W-:Y:S01]  /*0a70*/  STG.E.U8 desc[UR4][R2.64], R5 ;  /* 0x0000000502007986 */ /* 0x000fe2000c101104 */
[----:B------:R-:W-:Y:S05]  /*0a80*/  EXIT ;  /* 0x000000000000794d */ /* 0x000fea0003800000 */
        .weak           $__internal_0_$__cuda_sm20_div_s64
        .type           $__internal_0_$__cuda_sm20_div_s64,@function
        .size           $__internal_0_$__cuda_sm20_div_s64,(.L_x_520 - $__internal_0_$__cuda_sm20_div_s64)
$__internal_0_$__cuda_sm20_div_s64:
[----:B------:R-:W0:Y:S01]  /*0a90*/  LDCU.64 UR6, c[0x0][0x3b0] ;  /* 0x00007600ff0677ac */ /* 0x000e220008000a00 */
[----:B------:R-:W-:Y:S01]  /*0aa0*/  ISETP.GE.AND P3, PT, R3, RZ, PT ;  /* 0x000000ff0300720c */ /* 0x000fe20003f66270 */
[----:B0-----:R-:W-:Y:S02]  /*0ab0*/  UIADD3 UR4, UP1, UPT, URZ, -UR6, URZ ;  /* 0x80000006ff047290 */ /* 0x001fe4000ff3e0ff */
[----:B------:R-:W-:Y:S02]  /*0ac0*/  UISETP.GE.AND UP0, UPT, UR7, URZ, UPT ;  /* 0x000000ff0700728c */ /* 0x000fe4000bf06270 */
[----:B------:R-:W-:Y:S02]  /*0ad0*/  UIADD3.X UR5, UPT, UPT, URZ, ~UR7, URZ, UP1, !UPT ;  /* 0x80000007ff057290 */ /* 0x000fe40008ffe4ff */
[----:B------:R-:W-:Y:S02]  /*0ae0*/  USEL UR4, UR4, UR6, !UP0 ;  /* 0x0000000604047287 */ /* 0x000fe4000c000000 */
[----:B------:R-:W-:-:S09]  /*0af0*/  USEL UR5, UR5, UR7, !UP0 ;  /* 0x0000000705057287 */ /* 0x000fd2000c000000 */
[----:B------:R-:W0:Y:S08]  /*0b00*/  I2F.U64.RP R8, UR4 ;  /* 0x0000000400087d12 */ /* 0x000e300008309000 */
[----:B0-----:R-:W0:Y:S02]  /*0b10*/  MUFU.RCP R8, R8 ;  /* 0x0000000800087308 */ /* 0x001e240000001000 */
[----:B0-----:R-:W-:-:S06]  /*0b20*/  VIADD R4, R8, 0x1ffffffe ;  /* 0x1ffffffe08047836 */ /* 0x001fcc0000000000 */
[----:B------:R-:W0:Y:S02]  /*0b30*/  F2I.U64.TRUNC R4, R4 ;  /* 0x0000000400047311 */ /* 0x000e24000020d800 */
[----:B0-----:R-:W-:-:S04]  /*0b40*/  IMAD.WIDE.U32 R6, R4, UR4, RZ ;  /* 0x0000000404067c25 */ /* 0x001fc8000f8e00ff */
[----:B------:R-:W-:Y:S01]  /*0b50*/  IMAD R7, R4, UR5, R7 ;  /* 0x0000000504077c24 */ /* 0x000fe2000f8e0207 */
[----:B------:R-:W-:-:S03]  /*0b60*/  IADD3 R9, P0, PT, RZ, -R6, RZ ;  /* 0x80000006ff097210 */ /* 0x000fc60007f1e0ff */
[----:B------:R-:W-:Y:S02]  /*0b70*/  IMAD R7, R5, UR4, R7 ;  /* 0x0000000405077c24 */ /* 0x000fe4000f8e0207 */
[----:B------:R-:W-:-:S04]  /*0b80*/  IMAD.HI.U32 R6, R4, R9, RZ ;  /* 0x0000000904067227 */ /* 0x000fc800078e00ff */
[----:B------:R-:W-:Y:S02]  /*0b90*/  IMAD.X R11, RZ, RZ, ~R7, P0 ;  /* 0x000000ffff0b7224 */ /* 0x000fe400000e0e07 */
[----:B------:R-:W-:Y:S02]  /*0ba0*/  IMAD.MOV.U32 R7, RZ, RZ, R4 ;  /* 0x000000ffff077224 */ /* 0x000fe400078e0004 */
[-C--:B------:R-:W-:Y:S02]  /*0bb0*/  IMAD R13, R5, R11.reuse, RZ ;  /* 0x0000000b050d7224 */ /* 0x080fe400078e02ff */
[----:B------:R-:W-:-:S04]  /*0bc0*/  IMAD.WIDE.U32 R6, P0, R4, R11, R6 ;  /* 0x0000000b04067225 */ /* 0x000fc80007800006 */
[----:B------:R-:W-:-:S04]  /*0bd0*/  IMAD.HI.U32 R11, R5, R11, RZ ;  /* 0x0000000b050b7227 */ /* 0x000fc800078e00ff */
[----:B------:R-:W-:-:S05]  /*0be0*/  IMAD.HI.U32 R6, P1, R5, R9, R6 ;  /* 0x0000000905067227 */ /* 0x000fca0007820006 */
[----:B------:R-:W-:Y:S01]  /*0bf0*/  IADD3 R7, P2, PT, R13, R6, RZ ;  /* 0x000000060d077210 */ /* 0x000fe20007f5e0ff */
[----:B------:R-:W-:-:S04]  /*0c00*/  IMAD.X R6, R11, 0x1, R5, P0 ;  /* 0x000000010b067824 */ /* 0x000fc800000e0605 */
[----:B------:R-:W-:Y:S01]  /*0c10*/  IMAD.WIDE.U32 R4, R7, UR4, RZ ;  /* 0x0000000407047c25 */ /* 0x000fe2000f8e00ff */
[----:B------:R-:W-:-:S03]  /*0c20*/  IADD3.X R9, PT, PT, RZ, RZ, R6, P2, P1 ;  /* 0x000000ffff097210 */ /* 0x000fc600017e2406 */
[----:B------:R-:W-:Y:S01]  /*0c30*/  IMAD R6, R7, UR5, R5 ;  /* 0x0000000507067c24 */ /* 0x000fe2000f8e0205 */
[----:B------:R-:W-:Y:S02]  /*0c40*/  IADD3 R11, P0, PT, RZ, -R4, RZ ;  /* 0x80000004ff0b7210 */ /* 0x000fe40007f1e0ff */
[-C--:B------:R-:W-:Y:S01]  /*0c50*/  IADD3 R5, P4, PT, RZ, -R2.reuse, RZ ;  /* 0x80000002ff057210 */ /* 0x080fe20007f9e0ff */
[----:B------:R-:W-:Y:S02]  /*0c60*/  IMAD R4, R9, UR4, R6 ;  /* 0x0000000409047c24 */ /* 0x000fe4000f8e0206 */
[----:B------:R-:W-:Y:S01]  /*0c70*/  IMAD.HI.U32 R6, R7, R11, RZ ;  /* 0x0000000b07067227 */ /* 0x000fe200078e00ff */
[----:B------:R-:W-:Y:S02]  /*0c80*/  SEL R8, R5, R2, !P3 ;  /* 0x0000000205087207 */ /* 0x000fe40005800000 */
[----:B------:R-:W-:Y:S01]  /*0c90*/  IADD3.X R5, PT, PT, RZ, ~R3, RZ, P4, !PT ;  /* 0x80000003ff057210 */ /* 0x000fe200027fe4ff */
[----:B------:R-:W-:-:S03]  /*0ca0*/  IMAD.X R4, RZ, RZ, ~R4, P0 ;  /* 0x000000ffff047224 */ /* 0x000fc600000e0e04 */
[----:B------:R-:W-:Y:S01]  /*0cb0*/  SEL R10, R5, R3, !P3 ;  /* 0x00000003050a7207 */ /* 0x000fe20005800000 */
[----:B------:R-:W-:-:S04]  /*0cc0*/  IMAD.WIDE.U32 R6, P0, R7, R4, R6 ;  /* 0x0000000407067225 */ /* 0x000fc80007800006 */
[----:B------:R-:W-:Y:S02]  /*0cd0*/  IMAD.MOV.U32 R5, RZ, RZ, RZ ;  /* 0x000000ffff057224 */ /* 0x000fe400078e00ff */
[----:B------:R-:W-:-:S04]  /*0ce0*/  IMAD.HI.U32 R7, P1, R9, R11, R6 ;  /* 0x0000000b09077227 */ /* 0x000fc80007820006 */
[CC--:B------:R-:W-:Y:S02]  /*0cf0*/  IMAD R6, R9.reuse, R4.reuse, RZ ;  /* 0x0000000409067224 */ /* 0x0c0fe400078e02ff */
[----:B------:R-:W-:-:S03]  /*0d00*/  IMAD.HI.U32 R4, R9, R4, RZ ;  /* 0x0000000409047227 */ /* 0x000fc600078e00ff */
[----:B------:R-:W-:Y:S01]  /*0d10*/  IADD3 R7, P2, PT, R6, R7, RZ ;  /* 0x0000000706077210 */ /* 0x000fe20007f5e0ff */
[----:B------:R-:W-:-:S04]  /*0d20*/  IMAD.X R9, R4, 0x1, R9, P0 ;  /* 0x0000000104097824 */ /* 0x000fc800000e0609 */
[----:B------:R-:W-:Y:S01]  /*0d30*/  IMAD.HI.U32 R4, R7, R8, RZ ;  /* 0x0000000807047227 */ /* 0x000fe200078e00ff */
[----:B------:R-:W-:-:S03]  /*0d40*/  IADD3.X R9, PT, PT, RZ, RZ, R9, P2, P1 ;  /* 0x000000ffff097210 */ /* 0x000fc600017e2409 */
[----:B------:R-:W-:-:S04]  /*0d50*/  IMAD.WIDE.U32 R4, R7, R10, R4 ;  /* 0x0000000a07047225 */ /* 0x000fc800078e0004 */
[C---:B------:R-:W-:Y:S02]  /*0d60*/  IMAD R7, R9.reuse, R10, RZ ;  /* 0x0000000a09077224 */ /* 0x040fe400078e02ff */
[----:B------:R-:W-:-:S04]  /*0d70*/  IMAD.HI.U32 R4, P0, R9, R8, R4 ;  /* 0x0000000809047227 */ /* 0x000fc80007800004 */
[----:B------:R-:W-:Y:S01]  /*0d80*/  IMAD.HI.U32 R6, R9, R10, RZ ;  /* 0x0000000a09067227 */ /* 0x000fe200078e00ff */
[----:B------:R-:W-:-:S03]  /*0d90*/  IADD3 R7, P1, PT, R7, R4, RZ ;  /* 0x0000000407077210 */ /* 0x000fc60007f3e0ff */
[----:B------:R-:W-:Y:S02]  /*0da0*/  IMAD.X R6, RZ, RZ, R6, P0 ;  /* 0x000000ffff067224 */ /* 0x000fe400000e0606 */
[----:B------:R-:W-:-:S04]  /*0db0*/  IMAD.WIDE.U32 R4, R7, UR4, RZ ;  /* 0x0000000407047c25 */ /* 0x000fc8000f8e00ff */
[----:B------:R-:W-:Y:S01]  /*0dc0*/  IMAD.X R6, RZ, RZ, R6, P1 ;  /* 0x000000ffff067224 */ /* 0x000fe200008e0606 */
[----:B------:R-:W-:Y:S01]  /*0dd0*/  IADD3 R8, P1, PT, -R4, R8, RZ ;  /* 0x0000000804087210 */ /* 0x000fe20007f3e1ff */
[C---:B------:R-:W-:Y:S01]  /*0de0*/  IMAD R5, R7.reuse, UR5, R5 ;  /* 0x0000000507057c24 */ /* 0x040fe2000f8e0205 */
[----:B------:R-:W-:Y:S02]  /*0df0*/  IADD3 R4, PT, PT, R7, 0x1, RZ ;  /* 0x0000000107047810 */ /* 0x000fe40007ffe0ff */
[----:B------:R-:W-:Y:S01]  /*0e00*/  ISETP.GE.U32.AND P0, PT, R8, UR4, PT ;  /* 0x0000000408007c0c */ /* 0x000fe2000bf06070 */
[----:B------:R-:W-:-:S04]  /*0e10*/  IMAD R5, R6, UR4, R5 ;  /* 0x0000000406057c24 */ /* 0x000fc8000f8e0205 */
[----:B------:R-:W-:Y:S01]  /*0e20*/  IMAD.X R9, R10, 0x1, ~R5, P1 ;  /* 0x000000010a097824 */ /* 0x000fe200008e0e05 */
[----:B------:R-:W-:-:S04]  /*0e30*/  IADD3 R5, P1, PT, R8, -UR4, RZ ;  /* 0x8000000408057c10 */ /* 0x000fc8000ff3e0ff */
[C---:B------:R-:W-:Y:S02]  /*0e40*/  ISETP.GE.U32.AND.EX P0, PT, R9.reuse, UR5, PT, P0 ;  /* 0x0000000509007c0c */ /* 0x040fe4000bf06100 */
[----:B------:R-:W-:Y:S02]  /*0e50*/  IADD3.X R6, PT, PT, R9, ~UR5, RZ, P1, !PT ;  /* 0x8000000509067c10 */ /* 0x000fe40008ffe4ff */
[----:B------:R-:W-:Y:S02]  /*0e60*/  SEL R5, R5, R8, P0 ;  /* 0x0000000805057207 */ /* 0x000fe40000000000 */
[----:B------:R-:W-:Y:S02]  /*0e70*/  SEL R4, R4, R7, P0 ;  /* 0x0000000704047207 */ /* 0x000fe40000000000 */
[----:B------:R-:W-:Y:S02]  /*0e80*/  SEL R6, R6, R9, P0 ;  /* 0x0000000906067207 */ /* 0x000fe40000000000 */
[----:B------:R-:W-:Y:S01]  /*0e90*/  ISETP.GE.U32.AND P0, PT, R5, UR4, PT ;  /* 0x0000000405007c0c */ /* 0x000fe2000bf06070 */
[----:B------:R-:W-:Y:S01]  /*0ea0*/  VIADD R13, R4, 0x1 ;  /* 0x00000001040d7836 */ /* 0x000fe20000000000 */
[----:B------:R-:W-:-:S02]  /*0eb0*/  LOP3.LUT R5, R3, UR7, RZ, 0x3c, !PT ;  /* 0x0000000703057c12 */ /* 0x000fc4000f8e3cff */
[----:B------:R-:W-:Y:S02]  /*0ec0*/  ISETP.GE.U32.AND.EX P0, PT, R6, UR5, PT, P0 ;  /* 0x0000000506007c0c */ /* 0x000fe4000bf06100 */
[----:B------:R-:W-:Y:S01]  /*0ed0*/  ISETP.GE.AND P1, PT, R5, RZ, PT ;  /* 0x000000ff0500720c */ /* 0x000fe20003f26270 */
[----:B------:R-:W-:Y:S01]  /*0ee0*/  IMAD.MOV.U32 R5, RZ, RZ, 0x0 ;  /* 0x00000000ff057424 */ /* 0x000fe200078e00ff */
[----:B------:R-:W-:Y:S02]  /*0ef0*/  SEL R13, R13, R4, P0 ;  /* 0x000000040d0d7207 */ /* 0x000fe40000000000 */
[----:B------:R-:W-:-:S03]  /*0f00*/  ISETP.NE.U32.AND P0, PT, RZ, UR6, PT ;  /* 0x00000006ff007c0c */ /* 0x000fc6000bf05070 */
[----:B------:R-:W-:Y:S01]  /*0f10*/  IMAD.MOV R4, RZ, RZ, -R13 ;  /* 0x000000ffff047224 */ /* 0x000fe200078e0a0d */
[----:B------:R-:W-:-:S04]  /*0f20*/  ISETP.NE.AND.EX P0, PT, RZ, UR7, PT, P0 ;  /* 0x00000007ff007c0c */ /* 0x000fc8000bf05300 */
[----:B------:R-:W-:Y:S01]  /*0f30*/  SEL R13, R4, R13, !P1 ;  /* 0x0000000d040d7207 */ /* 0x000fe20004800000 */
[----:B------:R-:W-:-:S03]  /*0f40*/  IMAD.MOV.U32 R4, RZ, RZ, R0 ;  /* 0x000000ffff047224 */ /* 0x000fc600078e0000 */
[----:B------:R-:W-:Y:S01]  /*0f50*/  SEL R13, R13, 0xffffffff, P0 ;  /* 0xffffffff0d0d7807 */ /* 0x000fe20000000000 */
[----:B------:R-:W-:Y:S06]  /*0f60*/  RET.REL.NODEC R4 `(_Z14update_latticeILb0EEvPaS0_PKfS0_fxxf) ;  /* 0xfffffff004247950 */ /* 0x000fec0003c3ffff */
.L_x_412:
        /* <DEDUP_REMOVED lines=9> */
.L_x_520:


//--------------------- .text._Z14update_latticeILb1EEvPaS0_PKfS0_fxxf --------------------------
	.section	.text._Z14update_latticeILb1EEvPaS0_PKfS0_fxxf,"ax",@progbits
	.align	128
        .global         _Z14update_latticeILb1EEvPaS0_PKfS0_fxxf
        .type           _Z14update_latticeILb1EEvPaS0_PKfS0_fxxf,@function
        .size           _Z14update_latticeILb1EEvPaS0_PKfS0_fxxf,(.L_x_521 - _Z14update_latticeILb1EEvPaS0_PKfS0_fxxf)
        .other          _Z14update_latticeILb1EEvPaS0_PKfS0_fxxf,@"STO_CUDA_ENTRY STV_DEFAULT"
_Z14update_latticeILb1EEvPaS0_PKfS0_fxxf:
.text._Z14update_latticeILb1EEvPaS0_PKfS0_fxxf:
        /* <DEDUP_REMOVED lines=26> */
[----:B------:R-:W-:Y:S01]  /*01a0*/  @P0 IADD3 R6, PT, PT, R6, -R15, RZ ;  /* 0x8000000f06060210 */ /* 0x000fe20007ffe0ff */
[----:B------:R-:W-:-:S03]  /*01b0*/  @P0 VIADD R12, R12, 0x1 ;  /* 0x000000010c0c0836 */ /* 0x000fc60000000000 */
[----:B------:R-:W-:-:S13]  /*01c0*/  ISETP.GE.U32.AND P1, PT, R6, R15, PT ;  /* 0x0000000f0600720c */ /* 0x000fda0003f26070 */
[----:B------:R-:W-:Y:S01]  /*01d0*/  @P1 VIADD R12, R12, 0x1 ;  /* 0x000000010c0c1836 */ /* 0x000fe20000000000 */
[----:B------:R-:W-:-:S05]  /*01e0*/  @!P2 LOP3.LUT R12, RZ, R15, RZ, 0x33, !PT ;  /* 0x0000000fff0ca212 */ /* 0x000fca00078e33ff */
[----:B------:R-:W-:-:S04]  /*01f0*/  IMAD.MOV R8, RZ, RZ, -R12 ;  /* 0x000000ffff087224 */ /* 0x000fc800078e0a0c */
[----:B------:R-:W-:Y:S01]  /*0200*/  IMAD R8, R15, R8, R2 ;  /* 0x000000080f087224 */ /* 0x000fe200078e0202 */
[----:B------:R-:W-:Y:S06]  /*0210*/  BRA `(.L_x_415) ;  /* 0x0000000000187947 */ /* 0x000fec0003800000 */
.L_x_414:
[----:B------:R-:W-:-:S07]  /*0220*/  MOV R0, 0x240 ;  /* 0x0000024000007802 */ /* 0x000fce0000000f00 */
[----:B------:R-:W-:Y:S05]  /*0230*/  CALL.REL.NOINC `($__internal_1_$__cuda_sm20_div_s64) ;  /* 0x0000000800147944 */ /* 0x000fea0003c00000 */
[----:B------:R-:W0:Y:S01]  /*0240*/  LDCU UR4, c[0x0][0x3b0] ;  /* 0x00007600ff0477ac */ /* 0x000e220008000800 */
[----:B------:R-:W-:Y:S02]  /*0250*/  IMAD.MOV R8, RZ, RZ, -R12 ;  /* 0x000000ffff087224 */ /* 0x000fe400078e0a0c */
[----:B0-----:R-:W-:-:S04]  /*0260*/  IMAD.U32 R15, RZ, RZ, UR4 ;  /* 0x00000004ff0f7e24 */ /* 0x001fc8000f8e00ff */
[----:B------:R-:W-:-:S07]  /*0270*/  IMAD R8, R8, R15, R2 ;  /* 0x0000000f08087224 */ /* 0x000fce00078e0202 */
.L_x_415:
[----:B------:R-:W-:Y:S05]  /*0280*/  BSYNC.RECONVERGENT B0 ;  /* 0x0000000000007941 */ /* 0x000fea0003800200 */
.L_x_413:
        /* <DEDUP_REMOVED lines=9> */
[----:B------:R-:W-:Y:S01]  /*0320*/  LOP3.LUT R2, R12, 0x1, RZ, 0xc0, !PT ;  /* 0x000000010c027812 */ /* 0x000fe200078ec0ff */
[----:B------:R-:W-:Y:S01]  /*0330*/  UIADD3 UR4, UPT, UPT, UR6, 0x7fffffff, URZ ;  /* 0x7fffffff06047890 */ /* 0x000fe2000fffe0ff */
[----:B------:R-:W-:Y:S01]  /*0340*/  ISETP.GT.AND P1, PT, R8, RZ, PT ;  /* 0x000000ff0800720c */ /* 0x000fe20003f24270 */
[----:B------:R-:W-:Y:S01]  /*0350*/  BSSY.RECONVERGENT B0, `(.L_x_416) ;  /* 0x0000017000007945 */ /* 0x000fe20003800200 */
[----:B------:R-:W-:Y:S01]  /*0360*/  ISETP.NE.U32.AND P0, PT, R2, 0x1, PT ;  /* 0x000000010200780c */ /* 0x000fe20003f05070 */
[C---:B------:R-:W-:Y:S01]  /*0370*/  VIADD R6, R8.reuse, 0x1 ;  /* 0x0000000108067836 */ /* 0x040fe20000000000 */
[C---:B------:R-:W-:Y:S01]  /*0380*/  IADD3 R2, PT, PT, R8.reuse, 0x1, RZ ;  /* 0x0000000108027810 */ /* 0x040fe20007ffe0ff */
[----:B------:R-:W-:Y:S01]  /*0390*/  IMAD R10, R15, UR4, RZ ;  /* 0x000000040f0a7c24 */ /* 0x000fe2000f8e02ff */
[----:B------:R-:W-:Y:S02]  /*03a0*/  ISETP.NE.U32.AND.EX P0, PT, RZ, RZ, PT, P0 ;  /* 0x000000ffff00720c */ /* 0x000fe40003f05100 */
[----:B------:R-:W-:-:S02]  /*03b0*/  SEL R4, R8, R15, P1 ;  /* 0x0000000f08047207 */ /* 0x000fc40000800000 */
[-C--:B------:R-:W-:Y:S02]  /*03c0*/  ISETP.GE.U32.AND P1, PT, R2, R15.reuse, PT ;  /* 0x0000000f0200720c */ /* 0x080fe40003f26070 */
[----:B------:R-:W-:Y:S01]  /*03d0*/  SHF.R.S32.HI R3, RZ, 0x1f, R2 ;  /* 0x0000001fff037819 */ /* 0x000fe20000011402 */
[C---:B------:R-:W-:Y:S01]  /*03e0*/  VIADD R2, R12.reuse, 0x1 ;  /* 0x000000010c027836 */ /* 0x040fe20000000000 */
[----:B------:R-:W-:Y:S01]  /*03f0*/  ISETP.GT.AND P2, PT, R12, RZ, PT ;  /* 0x000000ff0c00720c */ /* 0x000fe20003f44270 */
[----:B------:R-:W-:Y:S01]  /*0400*/  VIADD R4, R4, 0xffffffff ;  /* 0xffffffff04047836 */ /* 0x000fe20000000000 */
[----:B------:R-:W-:Y:S02]  /*0410*/  ISETP.GE.AND.EX P1, PT, R3, UR16, PT, P1 ;  /* 0x0000001003007c0c */ /* 0x000fe4000bf26310 */
[----:B------:R-:W-:Y:S01]  /*0420*/  LEA.HI R3, R2, R2, RZ, 0x1 ;  /* 0x0000000202037211 */ /* 0x000fe200078f08ff */
[C---:B------:R-:W-:Y:S01]  /*0430*/  @!P0 IMAD R14, R12.reuse, R15, R4 ;  /* 0x0000000f0c0e8224 */ /* 0x040fe200078e0204 */
[----:B------:R-:W-:-:S02]  /*0440*/  SEL R11, R12, UR6, P2 ;  /* 0x000000060c0b7c07 */ /* 0x000fc40009000000 */
[----:B------:R-:W-:Y:S02]  /*0450*/  LOP3.LUT R3, R3, 0xfffffffe, RZ, 0xc0, !PT ;  /* 0xfffffffe03037812 */ /* 0x000fe400078ec0ff */
[----:B------:R-:W-:Y:S01]  /*0460*/  @!P0 LEA R14, R14, 0x1, 0x1 ;  /* 0x000000010e0e8811 */ /* 0x000fe200078e08ff */
[----:B------:R-:W-:Y:S06]  /*0470*/  @!P0 BRA `(.L_x_417) ;  /* 0x0000000000108947 */ /* 0x000fec0003800000 */
[CC--:B------:R-:W-:Y:S02]  /*0480*/  @P1 IMAD R14, R12.reuse, R15.reuse, R8 ;  /* 0x0000000f0c0e1224 */ /* 0x0c0fe400078e0208 */
[----:B------:R-:W-:-:S03]  /*0490*/  @!P1 IMAD R5, R12, R15, R6 ;  /* 0x0000000f0c059224 */ /* 0x000fc600078e0206 */
[----:B------:R-:W-:Y:S02]  /*04a0*/  @P1 LEA R14, R14, 0x1, 0x1 ;  /* 0x000000010e0e1811 */ /* 0x000fe400078e08ff */
[----:B------:R-:W-:-:S07]  /*04b0*/  @!P1 LEA R14, R5, 0xffffffff, 0x1 ;  /* 0xffffffff050e9811 */ /* 0x000fce00078e08ff */
.L_x_417:
[----:B------:R-:W-:Y:S05]  /*04c0*/  BSYNC.RECONVERGENT B0 ;  /* 0x0000000000007941 */ /* 0x000fea0003800200 */
.L_x_416:
[----:B------:R-:W0:Y:S01]  /*04d0*/  LDCU.128 UR8, c[0x0][0x380] ;  /* 0x00007000ff0877ac */ /* 0x000e220008000c00 */
[C---:B------:R-:W-:Y:S01]  /*04e0*/  VIADD R7, R11.reuse, 0xffffffff ;  /* 0xffffffff0b077836 */ /* 0x040fe20000000000 */
[----:B------:R-:W-:Y:S01]  /*04f0*/  IADD3 R5, PT, PT, R12, 0x1, RZ ;  /* 0x000000010c057810 */ /* 0x000fe20007ffe0ff */
[----:B------:R-:W-:Y:S01]  /*0500*/  IMAD.IADD R16, R2, 0x1, -R3 ;  /* 0x0000000102107824 */ /* 0x000fe200078e0a03 */
[----:B------:R-:W1:Y:S01]  /*0510*/  LDCU.128 UR12, c[0x0][0x390] ;  /* 0x00007200ff0c77ac */ /* 0x000e620008000c00 */
[-CC-:B------:R-:W-:Y:S01]  /*0520*/  IMAD R11, R11, R15.reuse, R8.reuse ;  /* 0x0000000f0b0b7224 */ /* 0x180fe200078e0208 */
[----:B------:R-:W-:Y:S01]  /*0530*/  SHF.R.S32.HI R2, RZ, 0x1f, R7 ;  /* 0x0000001fff027819 */ /* 0x000fe20000011407 */
[-C--:B------:R-:W-:Y:S01]  /*0540*/  IMAD R13, R5, R15.reuse, R8 ;  /* 0x0000000f050d7224 */ /* 0x080fe200078e0208 */
[----:B------:R-:W2:Y:S01]  /*0550*/  LDCU.64 UR4, c[0x0][0x358] ;  /* 0x00006b00ff0477ac */ /* 0x000ea20008000a00 */
[----:B------:R-:W-:Y:S01]  /*0560*/  IMAD.SHL.U32 R10, R10, 0x2, RZ ;  /* 0x000000020a0a7824 */ /* 0x000fe200078e00ff */
[----:B------:R-:W-:Y:S01]  /*0570*/  SHF.R.S32.HI R22, RZ, 0x1f, R5 ;  /* 0x0000001fff167819 */ /* 0x000fe20000011405 */
[----:B------:R-:W-:-:S02]  /*0580*/  IMAD R18, R2, R15, RZ ;  /* 0x0000000f02127224 */ /* 0x000fc400078e02ff */
[----:B------:R-:W-:-:S04]  /*0590*/  IMAD.WIDE.U32 R2, R7, R15, R8 ;  /* 0x0000000f07027225 */ /* 0x000fc800078e0008 */
[----:B------:R-:W-:Y:S02]  /*05a0*/  IMAD.SHL.U32 R11, R11, 0x2, RZ ;  /* 0x000000020b0b7824 */ /* 0x000fe400078e00ff */
[----:B------:R-:W-:Y:S01]  /*05b0*/  IMAD R17, R7, UR16, R18 ;  /* 0x0000001007117c24 */ /* 0x000fe2000f8e0212 */
[----:B0-----:R-:W-:Y:S01]  /*05c0*/  IADD3 R18, P2, PT, R2, UR10, RZ ;  /* 0x0000000a02127c10 */ /* 0x001fe2000ff5e0ff */
[----:B------:R-:W-:Y:S01]  /*05d0*/  IMAD.SHL.U32 R7, R13, 0x2, RZ ;  /* 0x000000020d077824 */ /* 0x000fe200078e00ff */
[----:B------:R-:W-:Y:S01]  /*05e0*/  IADD3 R13, PT, PT, R16, R11, R10 ;  /* 0x0000000b100d7210 */ /* 0x000fe20007ffe00a */
[-C--:B------:R-:W-:Y:S01]  /*05f0*/  IMAD R11, R0, R15.reuse, RZ ;  /* 0x0000000f000b7224 */ /* 0x080fe200078e02ff */
[----:B------:R-:W-:Y:S01]  /*0600*/  IADD3.X R19, PT, PT, R3, UR11, R17, P2, !PT ;  /* 0x0000000b03137c10 */ /* 0x000fe200097fe411 */
[C---:B------:R-:W-:Y:S01]  /*0610*/  IMAD.WIDE.U32 R2, R12.reuse, R15, R8 ;  /* 0x0000000f0c027225 */ /* 0x040fe200078e0008 */
[----:B-1----:R-:W-:Y:S02]  /*0620*/  IADD3 R20, P3, PT, R13, UR14, RZ ;  /* 0x0000000e0d147c10 */ /* 0x002fe4000ff7e0ff */
[----:B------:R-:W-:Y:S01]  /*0630*/  ISETP.GE.U32.AND P2, PT, R5, UR6, PT ;  /* 0x0000000605007c0c */ /* 0x000fe2000bf46070 */
[----:B------:R-:W-:Y:S01]  /*0640*/  IMAD R17, R12, UR16, R11 ;  /* 0x000000100c117c24 */ /* 0x000fe2000f8e020b */
[----:B------:R-:W-:-:S02]  /*0650*/  LEA.HI.X.SX32 R21, R13, UR15, 0x1, P3 ;  /* 0x0000000f0d157c11 */ /* 0x000fc400098f0eff */
[----:B------:R-:W-:Y:S01]  /*0660*/  ISETP.GE.AND.EX P2, PT, R22, UR7, PT, P2 ;  /* 0x0000000716007c0c */ /* 0x000fe2000bf46320 */
[----:B------:R-:W-:Y:S01]  /*0670*/  IMAD.IADD R3, R3, 0x1, R17 ;  /* 0x0000000103037824 */ /* 0x000fe200078e0211 */
[----:B------:R-:W-:Y:S01]  /*0680*/  IADD3 R16, PT, PT, R16, R7, R10 ;  /* 0x0000000710107210 */ /* 0x000fe20007ffe00a */
[----:B--2---:R0:W2:Y:S01]  /*0690*/  LDG.E.U8.CONSTANT R13, desc[UR4][R18.64] ;  /* 0x00000004120d7981 */ /* 0x0040a2000c1e9100 */
[----:B------:R-:W-:Y:S02]  /*06a0*/  SEL R7, R6, RZ, !P1 ;  /* 0x000000ff06077207 */ /* 0x000fe40004800000 */
[----:B------:R-:W-:Y:S01]  /*06b0*/  SEL R22, R22, RZ, !P2 ;  /* 0x000000ff16167207 */ /* 0x000fe20005000000 */
[----:B------:R1:W2:Y:S01]  /*06c0*/  LDG.E.U8 R0, desc[UR4][R20.64] ;  /* 0x0000000414007981 */ /* 0x0002a2000c1e1100 */
[----:B------:R-:W-:Y:S02]  /*06d0*/  SEL R5, R5, RZ, !P2 ;  /* 0x000000ff05057207 */ /* 0x000fe40005000000 */
[----:B------:R-:W-:Y:S01]  /*06e0*/  LEA R6, P3, R2, UR14, 0x1 ;  /* 0x0000000e02067c11 */ /* 0x000fe2000f8608ff */
[-C--:B------:R-:W-:Y:S01]  /*06f0*/  IMAD R22, R22, R15.reuse, RZ ;  /* 0x0000000f16167224 */ /* 0x080fe200078e02ff */
[----:B------:R-:W-:Y:S01]  /*0700*/  IADD3 R10, P1, PT, R2, UR10, RZ ;  /* 0x0000000a020a7c10 */ /* 0x000fe2000ff3e0ff */
[----:B------:R-:W-:Y:S01]  /*0710*/  IMAD.WIDE.U32 R8, R5, R15, R8 ;  /* 0x0000000f05087225 */ /* 0x000fe200078e0008 */
[----:B------:R-:W-:-:S02]  /*0720*/  SEL R4, R4, R7, !P0 ;  /* 0x0000000704047207 */ /* 0x000fc40004000000 */
[----:B------:R-:W-:Y:S02]  /*0730*/  LEA.HI.X R7, R2, UR15, R3, 0x1, P3 ;  /* 0x0000000f02077c11 */ /* 0x000fe400098f0c03 */
[----:B------:R-:W-:Y:S01]  /*0740*/  IADD3.X R11, PT, PT, R3, UR11, RZ, P1, !PT ;  /* 0x0000000b030b7c10 */ /* 0x000fe20008ffe4ff */
[----:B0-----:R-:W-:Y:S01]  /*0750*/  IMAD R19, R5, UR16, R22 ;  /* 0x0000001005137c24 */ /* 0x001fe2000f8e0216 */
[----:B------:R-:W-:Y:S02]  /*0760*/  IADD3 R18, P0, PT, R8, UR10, RZ ;  /* 0x0000000a08127c10 */ /* 0x000fe4000ff1e0ff */
[----:B------:R-:W3:Y:S01]  /*0770*/  LDG.E.U8 R7, desc[UR4][R6.64] ;  /* 0x0000000406077981 */ /* 0x000ee2000c1e1100 */
[----:B------:R-:W-:Y:S02]  /*0780*/  IADD3 R8, P1, PT, R16, UR14, RZ ;  /* 0x0000000e10087c10 */ /* 0x000fe4000ff3e0ff */
[----:B------:R-:W-:Y:S01]  /*0790*/  SHF.R.S32.HI R5, RZ, 0x1f, R4 ;  /* 0x0000001fff057819 */ /* 0x000fe20000011404 */
[----:B------:R-:W3:Y:S01]  /*07a0*/  LDG.E.U8.CONSTANT R10, desc[UR4][R10.64] ;  /* 0x000000040a0a7981 */ /* 0x000ee2000c1e9100 */
[----:B------:R-:W-:-:S02]  /*07b0*/  IADD3.X R19, PT, PT, R9, UR11, R19, P0, !PT ;  /* 0x0000000b09137c10 */ /* 0x000fc400087fe413 */
[----:B------:R-:W-:Y:S01]  /*07c0*/  LEA.HI.X.SX32 R9, R16, UR15, 0x1, P1 ;  /* 0x0000000f10097c11 */ /* 0x000fe200088f0eff */
[----:B------:R-:W-:Y:S01]  /*07d0*/  IMAD.WIDE.U32 R4, R12, R15, R4 ;  /* 0x0000000f0c047225 */ /* 0x000fe200078e0004 */
[----:B-1----:R-:W-:Y:S01]  /*07e0*/  IADD3 R20, P1, PT, R14, UR14, RZ ;  /* 0x0000000e0e147c10 */ /* 0x002fe2000ff3e0ff */
        /* <DEDUP_REMOVED lines=24> */
[----:B0-----:R-:W-:Y:S01]  /*0970*/  FMUL R3, R3, R0 ;  /* 0x0000000003037220 */ /* 0x001fe20000400000 */
[----:B------:R-:W-:-:S03]  /*0980*/  IMAD.MOV.U32 R10, RZ, RZ, 0x3bbb989d ;  /* 0x3bbb989dff0a7424 */ /* 0x000fc600078e00ff */
[----:B-1----:R-:W-:Y:S01]  /*0990*/  FMUL R3, R3, R8 ;  /* 0x0000000803037220 */ /* 0x002fe20000400000 */
[----:B------:R-:W-:-:S03]  /*09a0*/  HFMA2 R8, -RZ, RZ, 3.7421875, 0 ;  /* 0x437c0000ff087431 */ /* 0x000fc600000001ff */
        /* <DEDUP_REMOVED lines=10> */
[----:B------:R-:W-:-:S05]  /*0a50*/  IMAD.MOV R3, RZ, RZ, -R6 ;  /* 0x000000ffff037224 */ /* 0x000fca00078e0a06 */
[----:B------:R-:W-:-:S05]  /*0a60*/  PRMT R3, R3, 0x7710, RZ ;  /* 0x0000771003037816 */ /* 0x000fca00000000ff */
[----:B------:R-:W-:Y:S01]  /*0a70*/  STG.E.U8 desc[UR4][R4.64], R3 ;  /* 0x0000000304007986 */ /* 0x000fe2000c101104 */
[----:B------:R-:W-:Y:S05]  /*0a80*/  EXIT ;  /* 0x000000000000794d */ /* 0x000fea0003800000 */
        .weak           $__internal_1_$__cuda_sm20_div_s64
        .type           $__internal_1_$__cuda_sm20_div_s64,@function
        .size           $__internal_1_$__cuda_sm20_div_s64,(.L_x_521 - $__internal_1_$__cuda_sm20_div_s64)
$__internal_1_$__cuda_sm20_div_s64:
        /* <DEDUP_REMOVED lines=16> */
[----:B------:R-:W-:Y:S01]  /*0b90*/  IMAD.X R11, RZ, RZ, ~R7, P0 ;  /* 0x000000ffff0b7224 */ /* 0x000fe200000e0e07 */
[----:B------:R-:W-:-:S03]  /*0ba0*/  MOV R7, R4 ;  /* 0x0000000400077202 */ /* 0x000fc60000000f00 */
        /* <DEDUP_REMOVED lines=13> */
[----:B------:R-:W-:-:S03]  /*0c80*/  SEL R8, R5, R2, !P3 ;  /* 0x0000000205087207 */ /* 0x000fc60005800000 */
[----:B------:R-:W-:Y:S02]  /*0c90*/  IMAD.X R4, RZ, RZ, ~R4, P0 ;  /* 0x000000ffff047224 */ /* 0x000fe400000e0e04 */
[----:B------:R-:W-:Y:S02]  /*0ca0*/  IMAD.X R5, RZ, RZ, ~R3, P4 ;  /* 0x000000ffff057224 */ /* 0x000fe400020e0e03 */
[----:B------:R-:W-:-:S03]  /*0cb0*/  IMAD.WIDE.U32 R6, P0, R7, R4, R6 ;  /* 0x0000000407067225 */ /* 0x000fc60007800006 */
[----:B------:R-:W-:Y:S01]  /*0cc0*/  SEL R10, R5, R3, !P3 ;  /* 0x00000003050a7207 */ /* 0x000fe20005800000 */
[----:B------:R-:W-:Y:S02]  /*0cd0*/  HFMA2 R5, -RZ, RZ, 0, 0 ;  /* 0x00000000ff057431 */ /* 0x000fe400000001ff */
        /* <DEDUP_REMOVED lines=16> */
[C---:B------:R-:W-:Y:S02]  /*0de0*/  IMAD R5, R7.reuse, UR5, R5 ;  /* 0x0000000507057c24 */ /* 0x040fe4000f8e0205 */
[----:B------:R-:W-:Y:S01]  /*0df0*/  VIADD R4, R7, 0x1 ;  /* 0x0000000107047836 */ /* 0x000fe20000000000 */
        /* <DEDUP_REMOVED lines=9> */
[----:B------:R-:W-:-:S02]  /*0e90*/  ISETP.GE.U32.AND P0, PT, R5, UR4, PT ;  /* 0x0000000405007c0c */ /* 0x000fc4000bf06070 */
[----:B------:R-:W-:Y:S02]  /*0ea0*/  IADD3 R12, PT, PT, R7, 0x1, RZ ;  /* 0x00000001070c7810 */ /* 0x000fe40007ffe0ff */
[----:B------:R-:W-:Y:S02]  /*0eb0*/  ISETP.GE.U32.AND.EX P0, PT, R6, UR5, PT, P0 ;  /* 0x0000000506007c0c */ /* 0x000fe4000bf06100 */
[----:B------:R-:W-:Y:S02]  /*0ec0*/  LOP3.LUT R4, R3, UR7, RZ, 0x3c, !PT ;  /* 0x0000000703047c12 */ /* 0x000fe4000f8e3cff */
[----:B------:R-:W-:Y:S02]  /*0ed0*/  SEL R12, R12, R7, P0 ;  /* 0x000000070c0c7207 */ /* 0x000fe40000000000 */
[----:B------:R-:W-:Y:S01]  /*0ee0*/  ISETP.GE.AND P1, PT, R4, RZ, PT ;  /* 0x000000ff0400720c */ /* 0x000fe20003f26270 */
[----:B------:R-:W-:Y:S01]  /*0ef0*/  IMAD.MOV.U32 R4, RZ, RZ, R0 ;  /* 0x000000ffff047224 */ /* 0x000fe200078e0000 */
[----:B------:R-:W-:Y:S01]  /*0f00*/  ISETP.NE.U32.AND P0, PT, RZ, UR6, PT ;  /* 0x00000006ff007c0c */ /* 0x000fe2000bf05070 */
[----:B------:R-:W-:-:S03]  /*0f10*/  IMAD.MOV R5, RZ, RZ, -R12 ;  /* 0x000000ffff057224 */ /* 0x000fc600078e0a0c */
[----:B------:R-:W-:Y:S02]  /*0f20*/  ISETP.NE.AND.EX P0, PT, RZ, UR7, PT, P0 ;  /* 0x00000007ff007c0c */ /* 0x000fe4000bf05300 */
[----:B------:R-:W-:Y:S01]  /*0f30*/  SEL R12, R5, R12, !P1 ;  /* 0x0000000c050c7207 */ /* 0x000fe20004800000 */
[----:B------:R-:W-:-:S03]  /*0f40*/  IMAD.MOV.U32 R5, RZ, RZ, 0x0 ;  /* 0x00000000ff057424 */ /* 0x000fc600078e00ff */
[----:B------:R-:W-:Y:S01]  /*0f50*/  SEL R12, R12, 0xffffffff, P0 ;  /* 0xffffffff0c0c7807 */ /* 0x000fe20000000000 */
[----:B------:R-:W-:Y:S06]  /*0f60*/  RET.REL.NODEC R4 `(_Z14update_latticeILb1EEvPaS0_PKfS0_fxxf) ;  /* 0xfffffff004247950 */ /* 0x000fec0003c3ffff */
.L_x_418:
        /* <DEDUP_REMOVED lines=9> */
.L_x_521:


//--------------------- .text._Z17weighted_energiesPfS_PN6thrust24THRUST_300001_SM_1000_NS7complexIfEES_i --------------------------
	.section	.text._Z17weighted_energiesPfS_PN6thrust24THRUST_300001_SM_1000_NS7complexIfEES_i,"ax",@progbits
	.align	128
        .global         _Z17weighted_energiesPfS_PN6thrust24THRUST_300001_SM_1000_NS7complexIfEES_i
        .type           _Z17weighted_energiesPfS_PN6thrust24THRUST_300001_SM_1000_NS7complexIfEES_i,@function
        .size           _Z17weighted_energiesPfS_PN6thrust24THRUST_300001_SM_1000_NS7complexIfEES_i,(.L_x_522 - _Z17weighted_energiesPfS_PN6thrust24THRUST_300001_SM_1000_NS7complexIfEES_i)
        .other          _Z17weighted_energiesPfS_PN6thrust24THRUST_300001_SM_1000_NS7complexIfEES_i,@"STO_CUDA_ENTRY STV_DEFAULT"
_Z17weighted_energiesPfS_PN6thrust24THRUST_300001_SM_1000_NS7complexIfEES_i:
.text._Z17weighted_energiesPfS_PN6thrust24THRUST_300001_SM_1000_NS7complexIfEES_i:
[----:B------:R-:W-:Y:S01]  /*0000*/  LDC R1, c[0x0][0x37c] ;  /* 0x0000df00ff017b82 */ /* 0x000fe20000000800 */
[----:B------:R-:W0:Y:S01]  /*0010*/  S2R R7, SR_CTAID.X ;  /* 0x0000000000077919 */ /* 0x000e220000002500 */
[----:B------:R-:W0:Y:S01]  /*0020*/  LDCU UR4, c[0x0][0x360] ;  /* 0x00006c00ff0477ac */ /* 0x000e220008000800 */
[----:B------:R-:W-:Y:S01]  /*0030*/  IMAD.MOV.U32 R3, RZ, RZ, RZ ;  /* 0x000000ffff037224 */ /* 0x000fe200078e00ff */
[----:B------:R-:W0:Y:S01]  /*0040*/  S2R R2, SR_TID.X ;  /* 0x0000000000027919 */ /* 0x000e220000002100 */
[----:B------:R-:W1:Y:S01]  /*0050*/  LDCU UR5, c[0x0][0x3a0] ;  /* 0x00007400ff0577ac */ /* 0x000e620008000800 */
[----:B0-----:R-:W-:Y:S01]  /*0060*/  IMAD.WIDE.U32 R6, R7, UR4, R2 ;  /* 0x0000000407067c25 */ /* 0x001fe2000f8e0002 */
[----:B-1----:R-:W-:Y:S02]  /*0070*/  USHF.R.S32.HI UR4, URZ, 0x1f, UR5 ;  /* 0x0000001fff047899 */ /* 0x002fe40008011405 */
[----:B------:R-:W-:-:S04]  /*0080*/  ISETP.GE.U32.AND P0, PT, R6, UR5, PT ;  /* 0x0000000506007c0c */ /* 0x000fc8000bf06070 */
[----:B------:R-:W-:-:S13]  /*0090*/  ISETP.GE.AND.EX P0, PT, R7, UR4, PT, P0 ;  /* 0x0000000407007c0c */ /* 0x000fda000bf06300 */
[----:B------:R-:W-:Y:S05]  /*00a0*/  @P0 EXIT ;  /* 0x000000000000094d */ /* 0x000fea0003800000 */
[----:B------:R-:W0:Y:S01]  /*00b0*/  LDC.64 R8, c[0x0][0x398] ;  /* 0x0000e600ff087b82 */ /* 0x000e220000000a00 */
[----:B------:R-:W0:Y:S01]  /*00c0*/  LDCU.64 UR4, c[0x0][0x358] ;  /* 0x00006b00ff0477ac */ /* 0x000e220008000a00 */
[----:B------:R-:W1:Y:S01]  /*00d0*/  LDCU.64 UR8, c[0x0][0x390] ;  /* 0x00007200ff0877ac */ /* 0x000e620008000a00 */
[----:B------:R-:W2:Y:S01]  /*00e0*/  LDCU.64 UR6, c[0x0][0x388] ;  /* 0x00007100ff0677ac */ /* 0x000ea20008000a00 */
[C---:B------:R-:W-:Y:S01]  /*00f0*/  IMAD.SHL.U32 R4, R6.reuse, 0x4, RZ ;  /* 0x0000000406047824 */ /* 0x040fe200078e00ff */
[C-C-:B------:R-:W-:Y:S01]  /*0100*/  SHF.L.U64.HI R2, R6.reuse, 0x2, R7.reuse ;  /* 0x0000000206027819 */ /* 0x140fe20000010207 */
[----:B0-----:R-:W3:Y:S01]  /*0110*/  LDG.E R3, desc[UR4][R8.64] ;  /* 0x0000000408037981 */ /* 0x001ee2000c1e1900 */
[----:B-1----:R-:W-:Y:S02]  /*0120*/  LEA R12, P1, R6, UR8, 0x3 ;  /* 0x00000008060c7c11 */ /* 0x002fe4000f8218ff */
[----:B--2---:R-:W-:Y:S02]  /*0130*/  IADD3 R10, P0, PT, R4, UR6, RZ ;  /* 0x00000006040a7c10 */ /* 0x004fe4000ff1e0ff */
[----:B------:R-:W-:-:S02]  /*0140*/  LEA.HI.X R13, R6, UR9, R7, 0x3, P1 ;  /* 0x00000009060d7c11 */ /* 0x000fc400088f1c07 */
[----:B------:R-:W-:-:S04]  /*0150*/  IADD3.X R11, PT, PT, R2, UR7, RZ, P0, !PT ;  /* 0x00000007020b7c10 */ /* 0x000fc800087fe4ff */
[----:B------:R-:W2:Y:S04]  /*0160*/  LDG.E R13, desc[UR4][R12.64] ;  /* 0x000000040c0d7981 */ /* 0x000ea8000c1e1900 */
[----:B------:R-:W2:Y:S01]  /*0170*/  LDG.E R0, desc[UR4][R10.64] ;  /* 0x000000040a007981 */ /* 0x000ea2000c1e1900 */
[----:B------:R-:W-:Y:S01]  /*0180*/  BSSY.RECONVERGENT B0, `(.L_x_419) ;  /* 0x000000d000007945 */ /* 0x000fe20003800200 */
[----:B---3--:R-:W0:Y:S01]  /*0190*/  MUFU.RCP R6, R3 ;  /* 0x0000000300067308 */ /* 0x008e220000001000 */
[----:B--2---:R-:W-:Y:S01]  /*01a0*/  FMUL R0, R0, R13 ;  /* 0x0000000d00007220 */ /* 0x004fe20000400000 */
[----:B0-----:R-:W-:-:S06]  /*01b0*/  FFMA R5, -R3, R6, 1 ;  /* 0x3f80000003057423 */ /* 0x001fcc0000000106 */
[----:B------:R-:W0:Y:S01]  /*01c0*/  FCHK P0, R0, R3 ;  /* 0x0000000300007302 */ /* 0x000e220000000000 */
[----:B------:R-:W-:-:S04]  /*01d0*/  FFMA R5, R6, R5, R6 ;  /* 0x0000000506057223 */ /* 0x000fc80000000006 */
[----:B------:R-:W-:-:S04]  /*01e0*/  FFMA R6, R0, R5, RZ ;  /* 0x0000000500067223 */ /* 0x000fc800000000ff */
[----:B------:R-:W-:-:S04]  /*01f0*/  FFMA R7, -R3, R6, R0 ;  /* 0x0000000603077223 */ /* 0x000fc80000000100 */
[----:B------:R-:W-:Y:S01]  /*0200*/  FFMA R7, R5, R7, R6 ;  /* 0x0000000705077223 */ /* 0x000fe20000000006 */
[----:B0-----:R-:W-:Y:S06]  /*0210*/  @!P0 BRA `(.L_x_420) ;  /* 0x00000000000c8947 */ /* 0x001fec0003800000 */
[----:B------:R-:W-:-:S07]  /*0220*/  MOV R6, 0x240 ;  /* 0x0000024000067802 */ /* 0x000fce0000000f00 */
[----:B------:R-:W-:Y:S05]  /*0230*/  CALL.REL.NOINC `($__internal_2_$__cuda_sm3x_div_rn_noftz_f32_slowpath) ;  /* 0x00000000001c7944 */ /* 0x000fea0003c00000 */
[----:B------:R-:W-:-:S07]  /*0240*/  IMAD.MOV.U32 R7, RZ, RZ, R0 ;  /* 0x000000ffff077224 */ /* 0x000fce00078e0000 */
.L_x_420:
[----:B------:R-:W-:Y:S05]  /*0250*/  BSYNC.RECONVERGENT B0 ;  /* 0x0000000000007941 */ /* 0x000fea0003800200 */
.L_x_419:
[----:B------:R-:W0:Y:S02]  /*0260*/  LDCU.64 UR6, c[0x0][0x380] ;  /* 0x00007000ff0677ac */ /* 0x000e240008000a00 */
[----:B0-----:R-:W-:-:S04]  /*0270*/  IADD3 R4, P0, PT, R4, UR6, RZ ;  /* 0x0000000604047c10 */ /* 0x001fc8000ff1e0ff */
[----:B------:R-:W-:-:S05]  /*0280*/  IADD3.X R5, PT, PT, R2, UR7, RZ, P0, !PT ;  /* 0x0000000702057c10 */ /* 0x000fca00087fe4ff */
[----:B------:R-:W-:Y:S01]  /*0290*/  STG.E desc[UR4][R4.64], R7 ;  /* 0x0000000704007986 */ /* 0x000fe2000c101904 */
[----:B------:R-:W-:Y:S05]  /*02a0*/  EXIT ;  /* 0x000000000000794d */ /* 0x000fea0003800000 */
        .weak           $__internal_2_$__cuda_sm3x_div_rn_noftz_f32_slowpath
        .type           $__internal_2_$__cuda_sm3x_div_rn_noftz_f32_slowpath,@function
        .size           $__internal_2_$__cuda_sm3x_div_rn_noftz_f32_slowpath,(.L_x_522 - $__internal_2_$__cuda_sm3x_div_rn_noftz_f32_slowpath)
$__internal_2_$__cuda_sm3x_div_rn_noftz_f32_slowpath:
[--C-:B------:R-:W-:Y:S01]  /*02b0*/  SHF.R.U32.HI R7, RZ, 0x17, R3.reuse ;  /* 0x00000017ff077819 */ /* 0x100fe20000011603 */
[----:B------:R-:W-:Y:S01]  /*02c0*/  BSSY.RECONVERGENT B1, `(.L_x_421) ;  /* 0x0000064000017945 */ /* 0x000fe20003800200 */
[--C-:B------:R-:W-:Y:S01]  /*02d0*/  SHF.R.U32.HI R5, RZ, 0x17, R0.reuse ;  /* 0x00000017ff057819 */ /* 0x100fe20000011600 */
[----:B------:R-:W-:Y:S01]  /*02e0*/  IMAD.MOV.U32 R8, RZ, RZ, R0 ;  /* 0x000000ffff087224 */ /* 0x000fe200078e0000 */
[----:B------:R-:W-:Y:S01]  /*02f0*/  LOP3.LUT R7, R7, 0xff, RZ, 0xc0, !PT ;  /* 0x000000ff07077812 */ /* 0x000fe200078ec0ff */
[----:B------:R-:W-:Y:S01]  /*0300*/  IMAD.MOV.U32 R9, RZ, RZ, R3 ;  /* 0x000000ffff097224 */ /* 0x000fe200078e0003 */
[----:B------:R-:W-:-:S03]  /*0310*/  LOP3.LUT R5, R5, 0xff, RZ, 0xc0, !PT ;  /* 0x000000ff05057812 */ /* 0x000fc600078ec0ff */
[----:B------:R-:W-:Y:S02]  /*0320*/  VIADD R12, R7, 0xffffffff ;  /* 0xffffffff070c7836 */ /* 0x000fe40000000000 */
[----:B------:R-:W-:-:S03]  /*0330*/  VIADD R11, R5, 0xffffffff ;  /* 0xffffffff050b7836 */ /* 0x000fc60000000000 */
[----:B------:R-:W-:-:S04]  /*0340*/  ISETP.GT.U32.AND P0, PT, R12, 0xfd, PT ;  /* 0x000000fd0c00780c */ /* 0x000fc80003f04070 */
[----:B------:R-:W-:-:S13]  /*0350*/  ISETP.GT.U32.OR P0, PT, R11, 0xfd, P0 ;  /* 0x000000fd0b00780c */ /* 0x000fda0000704470 */
[----:B------:R-:W-:Y:S01]  /*0360*/  @!P0 IMAD.MOV.U32 R10, RZ, RZ, RZ ;  /* 0x000000ffff0a8224 */ /* 0x000fe200078e00ff */
[----:B------:R-:W-:Y:S06]  /*0370*/  @!P0 BRA `(.L_x_422) ;  /* 0x00000000005c8947 */ /* 0x000fec0003800000 */
[----:B------:R-:W-:Y:S02]  /*0380*/  FSETP.GTU.FTZ.AND P0, PT, |R0|, +INF , PT ;  /* 0x7f8000000000780b */ /* 0x000fe40003f1c200 */
[----:B------:R-:W-:-:S04]  /*0390*/  FSETP.GTU.FTZ.AND P1, PT, |R3|, +INF , PT ;  /* 0x7f8000000300780b */ /* 0x000fc80003f3c200 */
[----:B------:R-:W-:-:S13]  /*03a0*/  PLOP3.LUT P0, PT, P0, P1, PT, 0xf8, 0x8f ;  /* 0x00000000008f781c */ /* 0x000fda0000703f70 */
[----:B------:R-:W-:Y:S05]  /*03b0*/  @P0 BRA `(.L_x_423) ;  /* 0x00000004004c0947 */ /* 0x000fea0003800000 */
[----:B------:R-:W-:-:S13]  /*03c0*/  LOP3.LUT P0, RZ, R9, 0x7fffffff, R8, 0xc8, !PT ;  /* 0x7fffffff09ff7812 */ /* 0x000fda000780c808 */
[----:B------:R-:W-:Y:S05]  /*03d0*/  @!P0 BRA `(.L_x_424) ;  /* 0x00000004003c8947 */ /* 0x000fea0003800000 */
[C---:B------:R-:W-:Y:S02]  /*03e0*/  FSETP.NEU.FTZ.AND P2, PT, |R0|.reuse, +INF , PT ;  /* 0x7f8000000000780b */ /* 0x040fe40003f5d200 */
[----:B------:R-:W-:Y:S02]  /*03f0*/  FSETP.NEU.FTZ.AND P1, PT, |R3|, +INF , PT ;  /* 0x7f8000000300780b */ /* 0x000fe40003f3d200 */
[----:B------:R-:W-:-:S11]  /*0400*/  FSETP.NEU.FTZ.AND P0, PT, |R0|, +INF , PT ;  /* 0x7f8000000000780b */ /* 0x000fd60003f1d200 */
[----:B------:R-:W-:Y:S05]  /*0410*/  @!P1 BRA !P2, `(.L_x_424) ;  /* 0x00000004002c9947 */ /* 0x000fea0005000000 */
[----:B------:R-:W-:-:S04]  /*0420*/  LOP3.LUT P2, RZ, R8, 0x7fffffff, RZ, 0xc0, !PT ;  /* 0x7fffffff08ff7812 */ /* 0x000fc8000784c0ff */
[----:B------:R-:W-:-:S13]  /*0430*/  PLOP3.LUT P1, PT, P1, P2, PT, 0x2f, 0xf2 ;  /* 0x0000000000f2781c */ /* 0x000fda0000f24577 */
[----:B------:R-:W-:Y:S05]  /*0440*/  @P1 BRA `(.L_x_425) ;  /* 0x0000000400181947 */ /* 0x000fea0003800000 */
[----:B------:R-:W-:-:S04]  /*0450*/  LOP3.LUT P1, RZ, R9, 0x7fffffff, RZ, 0xc0, !PT ;  /* 0x7fffffff09ff7812 */ /* 0x000fc8000782c0ff */
[----:B------:R-:W-:-:S13]  /*0460*/  PLOP3.LUT P0, PT, P0, P1, PT, 0x2f, 0xf2 ;  /* 0x0000000000f2781c */ /* 0x000fda0000702577 */
[----:B------:R-:W-:Y:S05]  /*0470*/  @P0 BRA `(.L_x_426) ;  /* 0x0000000400000947 */ /* 0x000fea0003800000 */
[----:B------:R-:W-:Y:S02]  /*0480*/  ISETP.GE.AND P0, PT, R11, RZ, PT ;  /* 0x000000ff0b00720c */ /* 0x000fe40003f06270 */
[----:B------:R-:W-:-:S11]  /*0490*/  ISETP.GE.AND P1, PT, R12, RZ, PT ;  /* 0x000000ff0c00720c */ /* 0x000fd60003f26270 */
[----:B------:R-:W-:Y:S02]  /*04a0*/  @P0 IMAD.MOV.U32 R10, RZ, RZ, RZ ;  /* 0x000000ffff0a0224 */ /* 0x000fe400078e00ff */
[----:B------:R-:W-:Y:S01]  /*04b0*/  @!P0 FFMA R8, R0, 1.84467440737095516160e+19, RZ ;  /* 0x5f80000000088823 */ /* 0x000fe200000000ff */
[----:B------:R-:W-:Y:S02]  /*04c0*/  @!P0 IMAD.MOV.U32 R10, RZ, RZ, -0x40 ;  /* 0xffffffc0ff0a8424 */ /* 0x000fe400078e00ff */
[----:B------:R-:W-:Y:S02]  /*04d0*/  @!P1 FFMA R9, R3, 1.84467440737095516160e+19, RZ ;  /* 0x5f80000003099823 */ /* 0x000fe400000000ff */
[----:B------:R-:W-:-:S07]  /*04e0*/  @!P1 VIADD R10, R10, 0x40 ;  /* 0x000000400a0a9836 */ /* 0x000fce0000000000 */
.L_x_422:
[----:B------:R-:W-:Y:S01]  /*04f0*/  LEA R0, R7, 0xc0800000, 0x17 ;  /* 0xc080000007007811 */ /* 0x000fe200078eb8ff */
[----:B------:R-:W-:Y:S01]  /*0500*/  VIADD R5, R5, 0xffffff81 ;  /* 0xffffff8105057836 */ /* 0x000fe20000000000 */
[----:B------:R-:W-:Y:S03]  /*0510*/  BSSY.RECONVERGENT B2, `(.L_x_427) ;  /* 0x0000035000027945 */ /* 0x000fe60003800200 */
[----:B------:R-:W-:Y:S02]  /*0520*/  IMAD.IADD R9, R9, 0x1, -R0 ;  /* 0x0000000109097824 */ /* 0x000fe400078e0a00 */
[C---:B------:R-:W-:Y:S01]  /*0530*/  IMAD R0, R5.reuse, -0x800000, R8 ;  /* 0xff80000005007824 */ /* 0x040fe200078e0208 */
[----:B------:R-:W-:Y:S01]  /*0540*/  IADD3 R5, PT, PT, R5, 0x7f, -R7 ;  /* 0x0000007f05057810 */ /* 0x000fe20007ffe807 */
[----:B------:R-:W0:Y:S01]  /*0550*/  MUFU.RCP R3, R9 ;  /* 0x0000000900037308 */ /* 0x000e220000001000 */
[----:B------:R-:W-:-:S03]  /*0560*/  FADD.FTZ R11, -R9, -RZ ;  /* 0x800000ff090b7221 */ /* 0x000fc60000010100 */
[----:B------:R-:W-:Y:S02]  /*0570*/  IMAD.IADD R5, R5, 0x1, R10 ;  /* 0x0000000105057824 */ /* 0x000fe400078e020a */
[----:B0-----:R-:W-:-:S04]  /*0580*/  FFMA R12, R3, R11, 1 ;  /* 0x3f800000030c7423 */ /* 0x001fc8000000000b */
[----:B------:R-:W-:-:S04]  /*0590*/  FFMA R12, R3, R12, R3 ;  /* 0x0000000c030c7223 */ /* 0x000fc80000000003 */
[----:B------:R-:W-:-:S04]  /*05a0*/  FFMA R3, R0, R12, RZ ;  /* 0x0000000c00037223 */ /* 0x000fc800000000ff */
[----:B------:R-:W-:-:S04]  /*05b0*/  FFMA R8, R11, R3, R0 ;  /* 0x000000030b087223 */ /* 0x000fc80000000000 */
[----:B------:R-:W-:-:S04]  /*05c0*/  FFMA R13, R12, R8, R3 ;  /* 0x000000080c0d7223 */ /* 0x000fc80000000003 */
[----:B------:R-:W-:-:S04]  /*05d0*/  FFMA R8, R11, R13, R0 ;  /* 0x0000000d0b087223 */ /* 0x000fc80000000000 */
[----:B------:R-:W-:-:S05]  /*05e0*/  FFMA R0, R12, R8, R13 ;  /* 0x000000080c007223 */ /* 0x000fca000000000d */
[----:B------:R-:W-:-:S04]  /*05f0*/  SHF.R.U32.HI R3, RZ, 0x17, R0 ;  /* 0x00000017ff037819 */ /* 0x000fc80000011600 */
[----:B------:R-:W-:-:S05]  /*0600*/  LOP3.LUT R3, R3, 0xff, RZ, 0xc0, !PT ;  /* 0x000000ff03037812 */ /* 0x000fca00078ec0ff */
[----:B------:R-:W-:-:S04]  /*0610*/  IMAD.IADD R7, R3, 0x1, R5 ;  /* 0x0000000103077824 */ /* 0x000fc800078e0205 */
[----:B------:R-:W-:-:S05]  /*0620*/  VIADD R3, R7, 0xffffffff ;  /* 0xffffffff07037836 */ /* 0x000fca0000000000 */
[----:B------:R-:W-:-:S13]  /*0630*/  ISETP.GE.U32.AND P0, PT, R3, 0xfe, PT ;  /* 0x000000fe0300780c */ /* 0x000fda0003f06070 */
[----:B------:R-:W-:Y:S05]  /*0640*/  @!P0 BRA `(.L_x_428) ;  /* 0x0000000000808947 */ /* 0x000fea0003800000 */
[----:B------:R-:W-:-:S13]  /*0650*/  ISETP.GT.AND P0, PT, R7, 0xfe, PT ;  /* 0x000000fe0700780c */ /* 0x000fda0003f04270 */
[----:B------:R-:W-:Y:S05]  /*0660*/  @P0 BRA `(.L_x_429) ;  /* 0x00000000006c0947 */ /* 0x000fea0003800000 */
[----:B------:R-:W-:-:S13]  /*0670*/  ISETP.GE.AND P0, PT, R7, 0x1, PT ;  /* 0x000000010700780c */ /* 0x000fda0003f06270 */
[----:B------:R-:W-:Y:S05]  /*0680*/  @P0 BRA `(.L_x_430) ;  /* 0x0000000000740947 */ /* 0x000fea0003800000 */
[----:B------:R-:W-:Y:S02]  /*0690*/  ISETP.GE.AND P0, PT, R7, -0x18, PT ;  /* 0xffffffe80700780c */ /* 0x000fe40003f06270 */
[----:B------:R-:W-:-:S11]  /*06a0*/  LOP3.LUT R0, R0, 0x80000000, RZ, 0xc0, !PT ;  /* 0x8000000000007812 */ /* 0x000fd600078ec0ff */
[----:B------:R-:W-:Y:S05]  /*06b0*/  @!P0 BRA `(.L_x_430) ;  /* 0x0000000000688947 */ /* 0x000fea0003800000 */
[CC--:B------:R-:W-:Y:S01]  /*06c0*/  FFMA.RZ R3, R12.reuse, R8.reuse, R13 ;  /* 0x000000080c037223 */ /* 0x0c0fe2000000c00d */
[C---:B------:R-:W-:Y:S01]  /*06d0*/  VIADD R10, R7.reuse, 0x20 ;  /* 0x00000020070a7836 */ /* 0x040fe20000000000 */
[C---:B------:R-:W-:Y:S02]  /*06e0*/  ISETP.NE.AND P2, PT, R7.reuse, RZ, PT ;  /* 0x000000ff0700720c */ /* 0x040fe40003f45270 */
[----:B------:R-:W-:Y:S01]  /*06f0*/  ISETP.NE.AND P1, PT, R7, RZ, PT ;  /* 0x000000ff0700720c */ /* 0x000fe20003f25270 */
[----:B------:R-:W-:Y:S01]  /*0700*/  IMAD.MOV R7, RZ, RZ, -R7 ;  /* 0x000000ffff077224 */ /* 0x000fe200078e0a07 */
[----:B------:R-:W-:Y:S01]  /*0710*/  LOP3.LUT R5, R3, 0x7fffff, RZ, 0xc0, !PT ;  /* 0x007fffff03057812 */ /* 0x000fe200078ec0ff */
[CCC-:B------:R-:W-:Y:S01]  /*0720*/  FFMA.RP R3, R12.reuse, R8.reuse, R13.reuse ;  /* 0x000000080c037223 */ /* 0x1c0fe2000000800d */
[----:B------:R-:W-:Y:S02]  /*0730*/  FFMA.RM R8, R12, R8, R13 ;  /* 0x000000080c087223 */ /* 0x000fe4000000400d */
[----:B------:R-:W-:-:S03]  /*0740*/  LOP3.LUT R5, R5, 0x800000, RZ, 0xfc, !PT ;  /* 0x0080000005057812 */ /* 0x000fc600078efcff */
[----:B------:R-:W-:Y:S02]  /*0750*/  FSETP.NEU.FTZ.AND P0, PT, R3, R8, PT ;  /* 0x000000080300720b */ /* 0x000fe40003f1d000 */
[----:B------:R-:W-:Y:S02]  /*0760*/  SHF.L.U32 R10, R5, R10, RZ ;  /* 0x0000000a050a7219 */ /* 0x000fe400000006ff */
[----:B------:R-:W-:Y:S02]  /*0770*/  SEL R8, R7, RZ, P2 ;  /* 0x000000ff07087207 */ /* 0x000fe40001000000 */
[----:B------:R-:W-:Y:S02]  /*0780*/  ISETP.NE.AND P1, PT, R10, RZ, P1 ;  /* 0x000000ff0a00720c */ /* 0x000fe40000f25270 */
[----:B------:R-:W-:Y:S02]  /*0790*/  SHF.R.U32.HI R8, RZ, R8, R5 ;  /* 0x00000008ff087219 */ /* 0x000fe40000011605 */
[----:B------:R-:W-:-:S02]  /*07a0*/  PLOP3.LUT P0, PT, P0, P1, PT, 0xf8, 0x8f ;  /* 0x00000000008f781c */ /* 0x000fc40000703f70 */
[----:B------:R-:W-:Y:S02]  /*07b0*/  SHF.R.U32.HI R10, RZ, 0x1, R8 ;  /* 0x00000001ff0a7819 */ /* 0x000fe40000011608 */
[----:B------:R-:W-:-:S04]  /*07c0*/  SEL R3, RZ, 0x1, !P0 ;  /* 0x00000001ff037807 */ /* 0x000fc80004000000 */
[----:B------:R-:W-:-:S04]  /*07d0*/  LOP3.LUT R3, R3, 0x1, R10, 0xf8, !PT ;  /* 0x0000000103037812 */ /* 0x000fc800078ef80a */
[----:B------:R-:W-:-:S05]  /*07e0*/  LOP3.LUT R3, R3, R8, RZ, 0xc0, !PT ;  /* 0x0000000803037212 */ /* 0x000fca00078ec0ff */
[----:B------:R-:W-:-:S05]  /*07f0*/  IMAD.IADD R3, R10, 0x1, R3 ;  /* 0x000000010a037824 */ /* 0x000fca00078e0203 */
[----:B------:R-:W-:Y:S01]  /*0800*/  LOP3.LUT R0, R3, R0, RZ, 0xfc, !PT ;  /* 0x0000000003007212 */ /* 0x000fe200078efcff */
[----:B------:R-:W-:Y:S06]  /*0810*/  BRA `(.L_x_430) ;  /* 0x0000000000107947 */ /* 0x000fec0003800000 */
.L_x_429:
[----:B------:R-:W-:-:S04]  /*0820*/  LOP3.LUT R0, R0, 0x80000000, RZ, 0xc0, !PT ;  /* 0x8000000000007812 */ /* 0x000fc800078ec0ff */
[----:B------:R-:W-:Y:S01]  /*0830*/  LOP3.LUT R0, R0, 0x7f800000, RZ, 0xfc, !PT ;  /* 0x7f80000000007812 */ /* 0x000fe200078efcff */
[----:B------:R-:W-:Y:S06]  /*0840*/  BRA `(.L_x_430) ;  /* 0x0000000000047947 */ /* 0x000fec0003800000 */
.L_x_428:
[----:B------:R-:W-:-:S07]  /*0850*/  IMAD R0, R5, 0x800000, R0 ;  /* 0x0080000005007824 */ /* 0x000fce00078e0200 */
.L_x_430:
[----:B------:R-:W-:Y:S05]  /*0860*/  BSYNC.RECONVERGENT B2 ;  /* 0x0000000000027941 */ /* 0x000fea0003800200 */
.L_x_427:
[----:B------:R-:W-:Y:S05]  /*0870*/  BRA `(.L_x_431) ;  /* 0x0000000000207947 */ /* 0x000fea0003800000 */
.L_x_426:
[----:B------:R-:W-:-:S04]  /*0880*/  LOP3.LUT R0, R9, 0x80000000, R8, 0x48, !PT ;  /* 0x8000000009007812 */ /* 0x000fc800078e4808 */
[----:B------:R-:W-:Y:S01]  /*0890*/  LOP3.LUT R0, R0, 0x7f800000, RZ, 0xfc, !PT ;  /* 0x7f80000000007812 */ /* 0x000fe200078efcff */
[----:B------:R-:W-:Y:S06]  /*08a0*/  BRA `(.L_x_431) ;  /* 0x0000000000147947 */ /* 0x000fec0003800000 */
.L_x_425:
[----:B------:R-:W-:Y:S01]  /*08b0*/  LOP3.LUT R0, R9, 0x80000000, R8, 0x48, !PT ;  /* 0x8000000009007812 */ /* 0x000fe200078e4808 */
[----:B------:R-:W-:Y:S06]  /*08c0*/  BRA `(.L_x_431) ;  /* 0x00000000000c7947 */ /* 0x000fec0003800000 */
.L_x_424:
[----:B------:R-:W0:Y:S01]  /*08d0*/  MUFU.RSQ R0, -QNAN ;  /* 0xffc0000000007908 */ /* 0x000e220000001400 */
[----:B------:R-:W-:Y:S05]  /*08e0*/  BRA `(.L_x_431) ;  /* 0x0000000000047947 */ /* 0x000fea0003800000 */
.L_x_423:
[----:B------:R-:W-:-:S07]  /*08f0*/  FADD.FTZ R0, R0, R3 ;  /* 0x0000000300007221 */ /* 0x000fce0000010000 */
.L_x_431:
[----:B------:R-:W-:Y:S05]  /*0900*/  BSYNC.RECONVERGENT B1 ;  /* 0x0000000000017941 */ /* 0x000fea0003800200 */
.L_x_421:
[----:B------:R-:W-:-:S04]  /*0910*/  IMAD.MOV.U32 R7, RZ, RZ, 0x0 ;  /* 0x00000000ff077424 */ /* 0x000fc800078e00ff */
[----:B0-----:R-:W-:Y:S05]  /*0920*/  RET.REL.NODEC R6 `(_Z17weighted_energiesPfS_PN6thrust24THRUST_300001_SM_1000_NS7complexIfEES_i) ;  /* 0xfffffff406b47950 */ /* 0x001fea0003c3ffff */
.L_x_432:
        /* <DEDUP_REMOVED lines=13> */
.L_x_522:


//--------------------- .text._Z11calc_energyILb1EEvPfPaS1_S1_xxf --------------------------
	.section	.text._Z11calc_energyILb1EEvPfPaS1_S1_xxf,"ax",@progbits
	.align	128
        .global         _Z11calc_energyILb1EEvPfPaS1_S1_xxf
        .type           _Z11calc_energyILb1EEvPfPaS1_S1_xxf,@function
        .size           _Z11calc_energyILb1EEvPfPaS1_S1_xxf,(.L_x_523 - _Z11calc_energyILb1EEvPfPaS1_S1_xxf)
        .other          _Z11calc_energyILb1EEvPfPaS1_S1_xxf,@"STO_CUDA_ENTRY STV_DEFAULT"
_Z11calc_energyILb1EEvPfPaS1_S1_xxf:
.text._Z11calc_energyILb1EEvPfPaS1_S1_xxf:
        /* <DEDUP_REMOVED lines=26> */
[----:B------:R-:W-:Y:S02]  /*01a0*/  @P0 IMAD.IADD R6, R6, 0x1, -R13 ;  /* 0x0000000106060824 */ /* 0x000fe400078e0a0d */
[----:B------:R-:W-:-:S03]  /*01b0*/  @P0 VIADD R10, R10, 0x1 ;  /* 0x000000010a0a0836 */ /* 0x000fc60000000000 */
[----:B------:R-:W-:-:S13]  /*01c0*/  ISETP.GE.U32.AND P1, PT, R6, R13, PT ;  /* 0x0000000d0600720c */ /* 0x000fda0003f26070 */
[----:B------:R-:W-:Y:S01]  /*01d0*/  @P1 VIADD R10, R10, 0x1 ;  /* 0x000000010a0a1836 */ /* 0x000fe20000000000 */
[----:B------:R-:W-:-:S05]  /*01e0*/  @!P2 LOP3.LUT R10, RZ, R13, RZ, 0x33, !PT ;  /* 0x0000000dff0aa212 */ /* 0x000fca00078e33ff */
[----:B------:R-:W-:-:S04]  /*01f0*/  IMAD.MOV R4, RZ, RZ, -R10 ;  /* 0x000000ffff047224 */ /* 0x000fc800078e0a0a */
[----:B------:R-:W-:Y:S01]  /*0200*/  IMAD R4, R13, R4, R2 ;  /* 0x000000040d047224 */ /* 0x000fe200078e0202 */
[----:B------:R-:W-:Y:S06]  /*0210*/  BRA `(.L_x_435) ;  /* 0x0000000000187947 */ /* 0x000fec0003800000 */
.L_x_434:
[----:B------:R-:W-:-:S07]  /*0220*/  MOV R0, 0x240 ;  /* 0x0000024000007802 */ /* 0x000fce0000000f00 */
[----:B------:R-:W-:Y:S05]  /*0230*/  CALL.REL.NOINC `($__internal_3_$__cuda_sm20_div_s64) ;  /* 0x0000000400dc7944 */ /* 0x000fea0003c00000 */
[----:B------:R-:W0:Y:S01]  /*0240*/  LDCU UR4, c[0x0][0x3a8] ;  /* 0x00007500ff0477ac */ /* 0x000e220008000800 */
[----:B------:R-:W-:Y:S02]  /*0250*/  IMAD.MOV R4, RZ, RZ, -R10 ;  /* 0x000000ffff047224 */ /* 0x000fe400078e0a0a */
[----:B0-----:R-:W-:-:S04]  /*0260*/  IMAD.U32 R13, RZ, RZ, UR4 ;  /* 0x00000004ff0d7e24 */ /* 0x001fc8000f8e00ff */
[----:B------:R-:W-:-:S07]  /*0270*/  IMAD R4, R4, R13, R2 ;  /* 0x0000000d04047224 */ /* 0x000fce00078e0202 */
.L_x_435:
[----:B------:R-:W-:Y:S05]  /*0280*/  BSYNC.RECONVERGENT B0 ;  /* 0x0000000000007941 */ /* 0x000fea0003800200 */
.L_x_433:
        /* <DEDUP_REMOVED lines=10> */
[C---:B------:R-:W-:Y:S01]  /*0330*/  VIADD R0, R4.reuse, 0x1 ;  /* 0x0000000104007836 */ /* 0x040fe20000000000 */
[----:B------:R-:W-:Y:S01]  /*0340*/  ISETP.GT.AND P3, PT, R4, RZ, PT ;  /* 0x000000ff0400720c */ /* 0x000fe20003f64270 */
[C---:B------:R-:W-:Y:S01]  /*0350*/  VIADD R6, R10.reuse, 0x1 ;  /* 0x000000010a067836 */ /* 0x040fe20000000000 */
[----:B------:R-:W-:Y:S01]  /*0360*/  ISETP.NE.U32.AND P0, PT, R7, 0x1, PT ;  /* 0x000000010700780c */ /* 0x000fe20003f05070 */
[----:B------:R-:W-:Y:S01]  /*0370*/  VIADD R12, R10, 0x1 ;  /* 0x000000010a0c7836 */ /* 0x000fe20000000000 */
[-C--:B------:R-:W-:Y:S01]  /*0380*/  ISETP.GE.U32.AND P1, PT, R0, R13.reuse, PT ;  /* 0x0000000d0000720c */ /* 0x080fe20003f26070 */
[C---:B------:R-:W-:Y:S01]  /*0390*/  VIADD R11, R4.reuse, 0x1 ;  /* 0x00000001040b7836 */ /* 0x040fe20000000000 */
[----:B------:R-:W-:Y:S01]  /*03a0*/  ISETP.NE.U32.AND.EX P0, PT, RZ, RZ, PT, P0 ;  /* 0x000000ffff00720c */ /* 0x000fe20003f05100 */
[----:B------:R-:W-:Y:S01]  /*03b0*/  UIADD3 UR4, UPT, UPT, UR6, 0x7fffffff, URZ ;  /* 0x7fffffff06047890 */ /* 0x000fe2000fffe0ff */
[----:B------:R-:W-:Y:S01]  /*03c0*/  SHF.R.S32.HI R0, RZ, 0x1f, R0 ;  /* 0x0000001fff007819 */ /* 0x000fe20000011400 */
[----:B------:R-:W-:Y:S01]  /*03d0*/  BSSY.RECONVERGENT B0, `(.L_x_436) ;  /* 0x0000018000007945 */ /* 0x000fe20003800200 */
[----:B------:R-:W-:Y:S01]  /*03e0*/  SEL R9, R4, R13, P3 ;  /* 0x0000000d04097207 */ /* 0x000fe20001800000 */
[----:B------:R-:W-:Y:S01]  /*03f0*/  VIADD R16, R10, 0x1 ;  /* 0x000000010a107836 */ /* 0x000fe20000000000 */
[----:B------:R-:W-:Y:S01]  /*0400*/  ISETP.GE.U32.AND P2, PT, R6, UR6, PT ;  /* 0x0000000606007c0c */ /* 0x000fe2000bf46070 */
[----:B------:R-:W-:Y:S01]  /*0410*/  IMAD R14, R13, UR4, RZ ;  /* 0x000000040d0e7c24 */ /* 0x000fe2000f8e02ff */
[----:B------:R-:W-:Y:S01]  /*0420*/  SHF.R.S32.HI R7, RZ, 0x1f, R6 ;  /* 0x0000001fff077819 */ /* 0x000fe20000011406 */
[----:B------:R-:W-:Y:S01]  /*0430*/  VIADD R9, R9, 0xffffffff ;  /* 0xffffffff09097836 */ /* 0x000fe20000000000 */
[----:B------:R-:W-:-:S02]  /*0440*/  ISETP.GE.AND.EX P1, PT, R0, UR16, PT, P1 ;  /* 0x0000001000007c0c */ /* 0x000fc4000bf26310 */
[----:B------:R-:W-:Y:S02]  /*0450*/  LEA.HI R0, R12, R12, RZ, 0x1 ;  /* 0x0000000c0c007211 */ /* 0x000fe400078f08ff */
[----:B------:R-:W-:Y:S02]  /*0460*/  ISETP.GT.AND P3, PT, R10, RZ, PT ;  /* 0x000000ff0a00720c */ /* 0x000fe40003f64270 */
[----:B------:R-:W-:Y:S02]  /*0470*/  ISETP.GE.AND.EX P2, PT, R7, UR7, PT, P2 ;  /* 0x0000000707007c0c */ /* 0x000fe4000bf46320 */
[----:B------:R-:W-:Y:S01]  /*0480*/  LOP3.LUT R7, R0, 0xfffffffe, RZ, 0xc0, !PT ;  /* 0xfffffffe00077812 */ /* 0x000fe200078ec0ff */
[C---:B------:R-:W-:Y:S01]  /*0490*/  @!P0 IMAD R0, R10.reuse, R13, R9 ;  /* 0x0000000d0a008224 */ /* 0x040fe200078e0209 */
[----:B------:R-:W-:Y:S02]  /*04a0*/  SEL R20, R10, UR6, P3 ;  /* 0x000000060a147c07 */ /* 0x000fe40009800000 */
[----:B------:R-:W-:Y:S01]  /*04b0*/  SEL R18, R11, RZ, !P1 ;  /* 0x000000ff0b127207 */ /* 0x000fe20004800000 */
[----:B------:R-:W-:Y:S01]  /*04c0*/  IMAD.IADD R12, R12, 0x1, -R7 ;  /* 0x000000010c0c7824 */ /* 0x000fe200078e0a07 */
[----:B------:R-:W-:Y:S01]  /*04d0*/  @!P0 LEA R0, R0, 0x1, 0x1 ;  /* 0x0000000100008811 */ /* 0x000fe200078e08ff */
[----:B------:R-:W-:Y:S01]  /*04e0*/  VIADD R7, R20, 0xffffffff ;  /* 0xffffffff14077836 */ /* 0x000fe20000000000 */
[----:B------:R-:W-:Y:S01]  /*04f0*/  SEL R18, R9, R18, !P0 ;  /* 0x0000001209127207 */ /* 0x000fe20004000000 */
[----:B------:R-:W-:Y:S06]  /*0500*/  @!P0 BRA `(.L_x_437) ;  /* 0x0000000000108947 */ /* 0x000fec0003800000 */
[CC--:B------:R-:W-:Y:S02]  /*0510*/  @P1 IMAD R0, R10.reuse, R13.reuse, R4 ;  /* 0x0000000d0a001224 */ /* 0x0c0fe400078e0204 */
[----:B------:R-:W-:-:S03]  /*0520*/  @!P1 IMAD R9, R10, R13, R11 ;  /* 0x0000000d0a099224 */ /* 0x000fc600078e020b */
[----:B------:R-:W-:Y:S02]  /*0530*/  @P1 LEA R0, R0, 0x1, 0x1 ;  /* 0x0000000100001811 */ /* 0x000fe400078e08ff */
[----:B------:R-:W-:-:S07]  /*0540*/  @!P1 LEA R0, R9, 0xffffffff, 0x1 ;  /* 0xffffffff09009811 */ /* 0x000fce00078e08ff */
.L_x_437:
[----:B------:R-:W-:Y:S05]  /*0550*/  BSYNC.RECONVERGENT B0 ;  /* 0x0000000000007941 */ /* 0x000fea0003800200 */
.L_x_436:
[----:B------:R-:W-:Y:S01]  /*0560*/  SHF.R.S32.HI R16, RZ, 0x1f, R16 ;  /* 0x0000001fff107819 */ /* 0x000fe20000011410 */
[----:B------:R-:W0:Y:S01]  /*0570*/  LDCU.128 UR8, c[0x0][0x390] ;  /* 0x00007200ff0877ac */ /* 0x000e220008000c00 */
[-C--:B------:R-:W-:Y:S01]  /*0580*/  IMAD R15, R8, R13.reuse, RZ ;  /* 0x0000000d080f7224 */ /* 0x080fe200078e02ff */
[----:B------:R-:W-:Y:S01]  /*0590*/  SHF.R.S32.HI R8, RZ, 0x1f, R7 ;  /* 0x0000001fff087819 */ /* 0x000fe20000011407 */
[-C--:B------:R-:W-:Y:S01]  /*05a0*/  IMAD R20, R20, R13.reuse, R4 ;  /* 0x0000000d14147224 */ /* 0x080fe200078e0204 */
[----:B------:R-:W-:Y:S01]  /*05b0*/  SEL R22, R16, RZ, !P2 ;  /* 0x000000ff10167207 */ /* 0x000fe20005000000 */
[----:B------:R-:W1:Y:S01]  /*05c0*/  LDCU.128 UR12, c[0x0][0x380] ;  /* 0x00007000ff0c77ac */ /* 0x000e620008000c00 */
[----:B------:R-:W-:Y:S01]  /*05d0*/  SHF.R.S32.HI R19, RZ, 0x1f, R18 ;  /* 0x0000001fff137819 */ /* 0x000fe20000011412 */
[-C--:B------:R-:W-:Y:S01]  /*05e0*/  IMAD R24, R8, R13.reuse, RZ ;  /* 0x0000000d08187224 */ /* 0x080fe200078e02ff */
[----:B------:R-:W-:Y:S01]  /*05f0*/  SEL R8, R6, RZ, !P2 ;  /* 0x000000ff06087207 */ /* 0x000fe20005000000 */
[-C--:B------:R-:W-:Y:S01]  /*0600*/  IMAD R17, R22, R13.reuse, RZ ;  /* 0x0000000d16117224 */ /* 0x080fe200078e02ff */
[----:B------:R-:W2:Y:S01]  /*0610*/  LDCU.64 UR4, c[0x0][0x358] ;  /* 0x00006b00ff0477ac */ /* 0x000ea20008000a00 */
[----:B------:R-:W-:-:S02]  /*0620*/  IMAD R16, R6, R13, R4 ;  /* 0x0000000d06107224 */ /* 0x000fc400078e0204 */
[C---:B------:R-:W-:Y:S02]  /*0630*/  IMAD R11, R7.reuse, UR16, R24 ;  /* 0x00000010070b7c24 */ /* 0x040fe4000f8e0218 */
[----:B------:R-:W-:Y:S01]  /*0640*/  IMAD.WIDE.U32 R6, R7, R13, R4 ;  /* 0x0000000d07067225 */ /* 0x000fe200078e0004 */
[----:B0-----:R-:W-:-:S03]  /*0650*/  IADD3 R24, P5, PT, R0, UR10, RZ ;  /* 0x0000000a00187c10 */ /* 0x001fc6000ffbe0ff */
[----:B------:R-:W-:Y:S01]  /*0660*/  IMAD R17, R8, UR16, R17 ;  /* 0x0000001008117c24 */ /* 0x000fe2000f8e0211 */
[----:B------:R-:W-:Y:S01]  /*0670*/  IADD3 R6, P0, PT, R6, UR8, RZ ;  /* 0x0000000806067c10 */ /* 0x000fe2000ff1e0ff */
[-C--:B------:R-:W-:Y:S01]  /*0680*/  IMAD.WIDE.U32 R8, R8, R13.reuse, R4 ;  /* 0x0000000d08087225 */ /* 0x080fe200078e0004 */
[----:B------:R-:W-:Y:S02]  /*0690*/  LEA.HI.X.SX32 R25, R0, UR11, 0x1, P5 ;  /* 0x0000000b00197c11 */ /* 0x000fe4000a8f0eff */
[----:B------:R-:W-:Y:S01]  /*06a0*/  IADD3.X R7, PT, PT, R7, UR9, R11, P0, !PT ;  /* 0x0000000907077c10 */ /* 0x000fe200087fe40b */
[----:B------:R-:W-:Y:S02]  /*06b0*/  IMAD.WIDE.U32 R18, R10, R13, R18 ;  /* 0x0000000d0a127225 */ /* 0x000fe400078e0012 */
[----:B--2---:R-:W2:Y:S02]  /*06c0*/  LDG.E.U8 R24, desc[UR4][R24.64] ;  /* 0x0000000418187981 */ /* 0x004ea4000c1e1100 */
[----:B------:R-:W-:-:S02]  /*06d0*/  IMAD.SHL.U32 R21, R14, 0x2, RZ ;  /* 0x000000020e157824 */ /* 0x000fc400078e00ff */
[----:B------:R-:W-:Y:S01]  /*06e0*/  IMAD.SHL.U32 R16, R16, 0x2, RZ ;  /* 0x0000000210107824 */ /* 0x000fe200078e00ff */
[----:B------:R-:W3:Y:S01]  /*06f0*/  LDG.E.U8.CONSTANT R6, desc[UR4][R6.64] ;  /* 0x0000000406067981 */ /* 0x000ee2000c1e9100 */
[C---:B------:R-:W-:Y:S02]  /*0700*/  IMAD R15, R10.reuse, UR16, R15 ;  /* 0x000000100a0f7c24 */ /* 0x040fe4000f8e020f */
[----:B------:R-:W-:Y:S01]  /*0710*/  IMAD.WIDE.U32 R4, R10, R13, R4 ;  /* 0x0000000d0a047225 */ /* 0x000fe200078e0004 */
[----:B------:R-:W-:Y:S02]  /*0720*/  IADD3 R10, P1, PT, R8, UR8, RZ ;  /* 0x00000008080a7c10 */ /* 0x000fe4000ff3e0ff */
[----:B------:R-:W-:Y:S01]  /*0730*/  IADD3 R8, P2, PT, R18, UR8, RZ ;  /* 0x0000000812087c10 */ /* 0x000fe2000ff5e0ff */
[----:B------:R-:W-:Y:S01]  /*0740*/  IMAD.SHL.U32 R20, R20, 0x2, RZ ;  /* 0x0000000214147824 */ /* 0x000fe200078e00ff */
[----:B------:R-:W-:Y:S02]  /*0750*/  IADD3 R13, PT, PT, R12, R16, R21 ;  /* 0x000000100c0d7210 */ /* 0x000fe40007ffe015 */
[----:B------:R-:W-:-:S02]  /*0760*/  IADD3.X R11, PT, PT, R9, UR9, R17, P1, !PT ;  /* 0x00000009090b7c10 */ /* 0x000fc40008ffe411 */
[----:B------:R-:W-:Y:S02]  /*0770*/  IADD3 R12, PT, PT, R12, R20, R21 ;  /* 0x000000140c0c7210 */ /* 0x000fe40007ffe015 */
[----:B------:R-:W-:Y:S01]  /*0780*/  IADD3.X R9, PT, PT, R15, UR9, R19, P2, !PT ;  /* 0x000000090f097c10 */ /* 0x000fe200097fe413 */
[----:B------:R-:W-:Y:S01]  /*0790*/  IMAD.IADD R15, R5, 0x1, R15 ;  /* 0x00000001050f7824 */ /* 0x000fe200078e020f */
[C---:B------:R-:W-:Y:S01]  /*07a0*/  IADD3 R16, P2, PT, R4.reuse, UR8, RZ ;  /* 0x0000000804107c10 */ /* 0x040fe2000ff5e0ff */
[----:B------:R-:W4:Y:S01]  /*07b0*/  LDG.E.U8.CONSTANT R11, desc[UR4][R10.64] ;  /* 0x000000040a0b7981 */ /* 0x000f22000c1e9100 */
[C---:B------:R-:W-:Y:S01]  /*07c0*/  LEA R20, P3, R4.reuse, UR10, 0x1 ;  /* 0x0000000a04147c11 */ /* 0x040fe2000f8608ff */
[----:B------:R-:W0:Y:S01]  /*07d0*/  LDCU UR8, c[0x0][0x3b0] ;  /* 0x00007600ff0877ac */ /* 0x000e220008000800 */
[----:B------:R-:W-:Y:S01]  /*07e0*/  IADD3 R22, P4, PT, R13, UR10, RZ ;  /* 0x0000000a0d167c10 */ /* 0x000fe2000ff9e0ff */
[----:B------:R-:W4:Y:S01]  /*07f0*/  LDG.E.U8.CONSTANT R8, desc[UR4][R8.64] ;  /* 0x0000000408087981 */ /* 0x000f22000c1e9100 */
[----:B-1----:R-:W-:-:S02]  /*0800*/  IADD3 R14, P0, PT, R4, UR14, RZ ;  /* 0x0000000e040e7c10 */ /* 0x002fc4000ff1e0ff */
[----:B------:R-:W-:Y:S02]  /*0810*/  IADD3 R18, P1, PT, R12, UR10, RZ ;  /* 0x0000000a0c127c10 */ /* 0x000fe4000ff3e0ff */
[----:B------:R-:W-:Y:S02]  /*0820*/  LEA.HI.X R21, R4, UR11, R15, 0x1, P3 ;  /* 0x0000000b04157c11 */ /* 0x000fe400098f0c0f */
[----:B------:R-:W-:Y:S02]  /*0830*/  LEA.HI.X.SX32 R23, R13, UR11, 0x1, P4 ;  /* 0x0000000b0d177c11 */ /* 0x000fe4000a0f0eff */
[C---:B------:R-:W-:Y:S02]  /*0840*/  IADD3.X R17, PT, PT, R15.reuse, UR9, RZ, P2, !PT ;  /* 0x000000090f117c10 */ /* 0x040fe400097fe4ff */
[----:B------:R-:W-:Y:S01]  /*0850*/  LEA.HI.X.SX32 R19, R12, UR11, 0x1, P1 ;  /* 0x0000000b0c137c11 */ /* 0x000fe200088f0eff */
[----:B------:R-:W5:Y:S01]  /*0860*/  LDG.E.U8 R21, desc[UR4][R20.64] ;  /* 0x0000000414157981 */ /* 0x000f62000c1e1100 */
[----:B------:R-:W-:-:S03]  /*0870*/  IADD3.X R15, PT, PT, R15, UR15, RZ, P0, !PT ;  /* 0x0000000f0f0f7c10 */ /* 0x000fc600087fe4ff */
[----:B------:R-:W5:Y:S04]  /*0880*/  LDG.E.U8 R18, desc[UR4][R18.64] ;  /* 0x0000000412127981 */ /* 0x000f68000c1e1100 */
[----:B------:R-:W2:Y:S04]  /*0890*/  LDG.E.U8 R23, desc[UR4][R22.64] ;  /* 0x0000000416177981 */ /* 0x000ea8000c1e1100 */
[----:B------:R-:W3:Y:S04]  /*08a0*/  LDG.E.U8.CONSTANT R17, desc[UR4][R16.64] ;  /* 0x0000000410117981 */ /* 0x000ee8000c1e9100 */
[----:B------:R-:W3:Y:S01]  /*08b0*/  LDG.E.S8 R14, desc[UR4][R14.64] ;  /* 0x000000040e0e7981 */ /* 0x000ee2000c1e1300 */
[----:B----4-:R-:W-:-:S02]  /*08c0*/  PRMT R12, R11, 0x3340, R8 ;  /* 0x000033400b0c7816 */ /* 0x010fc40000000008 */
[----:B-----5:R-:W-:Y:S02]  /*08d0*/  PRMT R5, R21, 0x3340, R18 ;  /* 0x0000334015057816 */ /* 0x020fe40000000012 */
[----:B--2---:R-:W-:Y:S02]  /*08e0*/  PRMT R4, R23, 0x3340, R24 ;  /* 0x0000334017047816 */ /* 0x004fe40000000018 */
[----:B---3--:R-:W-:Y:S01]  /*08f0*/  PRMT R13, R17, 0x3340, R6 ;  /* 0x00003340110d7816 */ /* 0x008fe20000000006 */
[----:B------:R-:W0:Y:S01]  /*0900*/  I2F.S16 R0, R14 ;  /* 0x0000000e00007306 */ /* 0x000e220000101400 */
[----:B------:R-:W-:Y:S02]  /*0910*/  PRMT R4, R5, 0x5410, R4 ;  /* 0x0000541005047816 */ /* 0x000fe40000000004 */
[----:B------:R-:W-:-:S05]  /*0920*/  PRMT R13, R13, 0x5410, R12 ;  /* 0x000054100d0d7816 */ /* 0x000fca000000000c */
[----:B------:R-:W-:Y:S01]  /*0930*/  IDP.4A.S8.S8 R13, R4, R13, RZ ;  /* 0x0000000d040d7226 */ /* 0x000fe200000006ff */
[----:B------:R-:W-:-:S04]  /*0940*/  LEA R4, P0, R2, UR12, 0x2 ;  /* 0x0000000c02047c11 */ /* 0x000fc8000f8010ff */
[----:B------:R-:W-:Y:S01]  /*0950*/  I2FP.F32.S32 R13, R13 ;  /* 0x0000000d000d7245 */ /* 0x000fe20000201400 */
[----:B0-----:R-:W-:Y:S01]  /*0960*/  FMUL R0, R0, -UR8 ;  /* 0x8000000800007c20 */ /* 0x001fe20008400000 */
[----:B------:R-:W-:-:S03]  /*0970*/  LEA.HI.X R5, R2, UR13, R3, 0x2, P0 ;  /* 0x0000000d02057c11 */ /* 0x000fc600080f1403 */
[----:B------:R-:W-:-:S05]  /*0980*/  FMUL R13, R0, R13 ;  /* 0x0000000d000d7220 */ /* 0x000fca0000400000 */
[----:B------:R-:W-:Y:S01]  /*0990*/  STG.E desc[UR4][R4.64], R13 ;  /* 0x0000000d04007986 */ /* 0x000fe2000c101904 */
[----:B------:R-:W-:Y:S05]  /*09a0*/  EXIT ;  /* 0x000000000000794d */ /* 0x000fea0003800000 */
        .weak           $__internal_3_$__cuda_sm20_div_s64
        .type           $__internal_3_$__cuda_sm20_div_s64,@function
        .size           $__internal_3_$__cuda_sm20_div_s64,(.L_x_523 - $__internal_3_$__cuda_sm20_div_s64)
$__internal_3_$__cuda_sm20_div_s64:
        /* <DEDUP_REMOVED lines=69> */
[----:B------:R-:W-:Y:S01]  /*0e00*/  IMAD.MOV.U32 R4, RZ, RZ, R0 ;  /* 0x000000ffff047224 */ /* 0x000fe200078e0000 */
[----:B------:R-:W-:Y:S02]  /*0e10*/  SEL R10, R10, R7, P0 ;  /* 0x000000070a0a7207 */ /* 0x000fe40000000000 */
[----:B------:R-:W-:-:S03]  /*0e20*/  ISETP.NE.U32.AND P0, PT, RZ, UR6, PT ;  /* 0x00000006ff007c0c */ /* 0x000fc6000bf05070 */
[----:B------:R-:W-:Y:S01]  /*0e30*/  IMAD.MOV R5, RZ, RZ, -R10 ;  /* 0x000000ffff057224 */ /* 0x000fe200078e0a0a */
[----:B------:R-:W-:-:S04]  /*0e40*/  ISETP.NE.AND.EX P0, PT, RZ, UR7, PT, P0 ;  /* 0x00000007ff007c0c */ /* 0x000fc8000bf05300 */
[----:B------:R-:W-:Y:S01]  /*0e50*/  SEL R10, R5, R10, !P1 ;  /* 0x0000000a050a7207 */ /* 0x000fe20004800000 */
[----:B------:R-:W-:-:S03]  /*0e60*/  IMAD.MOV.U32 R5, RZ, RZ, 0x0 ;  /* 0x00000000ff057424 */ /* 0x000fc600078e00ff */
[----:B------:R-:W-:Y:S01]  /*0e70*/  SEL R10, R10, 0xffffffff, P0 ;  /* 0xffffffff0a0a7807 */ /* 0x000fe20000000000 */
[----:B------:R-:W-:Y:S06]  /*0e80*/  RET.REL.NODEC R4 `(_Z11calc_energyILb1EEvPfPaS1_S1_xxf) ;  /* 0xfffffff0045c7950 */ /* 0x000fec0003c3ffff */
.L_x_438:
        /* <DEDUP_REMOVED lines=15> */
.L_x_523:


//--------------------- .text._Z8exp_betaPffi     --------------------------
	.section	.text._Z8exp_betaPffi,"ax",@progbits
	.align	128
        .global         _Z8exp_betaPffi
        .type           _Z8exp_betaPffi,@function
        .size           _Z8exp_betaPffi,(.L_x_539 - _Z8exp_betaPffi)
        .other          _Z8exp_betaPffi,@"STO_CUDA_ENTRY STV_DEFAULT"
_Z8exp_betaPffi:
.text._Z8exp_betaPffi:
[----:B------:R-:W-:Y:S01]  /*0000*/  LDC R1, c[0x0][0x37c] ;  /* 0x0000df00ff017b82 */ /* 0x000fe20000000800 */
[----:B------:R-:W0:Y:S01]  /*0010*/  S2R R5, SR_CTAID.X ;  /* 0x0000000000057919 */ /* 0x000e220000002500 */
[----:B------:R-:W0:Y:S01]  /*0020*/  LDCU UR4, c[0x0][0x360] ;  /* 0x00006c00ff0477ac */ /* 0x000e220008000800 */
[----:B------:R-:W-:Y:S01]  /*0030*/  HFMA2 R3, -RZ, RZ, 0, 0 ;  /* 0x00000000ff037431 */ /* 0x000fe200000001ff */
[----:B------:R-:W0:Y:S01]  /*0040*/  S2R R2, SR_TID.X ;  /* 0x0000000000027919 */ /* 0x000e220000002100 */
[----:B------:R-:W1:Y:S01]  /*0050*/  LDCU UR5, c[0x0][0x38c] ;  /* 0x00007180ff0577ac */ /* 0x000e620008000800 */
[----:B0-----:R-:W-:Y:S01]  /*0060*/  IMAD.WIDE.U32 R2, R5, UR4, R2 ;  /* 0x0000000405027c25 */ /* 0x001fe2000f8e0002 */
[----:B-1----:R-:W-:Y:S02]  /*0070*/  USHF.R.S32.HI UR4, URZ, 0x1f, UR5 ;  /* 0x0000001fff047899 */ /* 0x002fe40008011405 */
[----:B------:R-:W-:-:S04]  /*0080*/  ISETP.GE.U32.AND P0, PT, R2, UR5, PT ;  /* 0x0000000502007c0c */ /* 0x000fc8000bf06070 */
[----:B------:R-:W-:-:S13]  /*0090*/  ISETP.GE.AND.EX P0, PT, R3, UR4, PT, P0 ;  /* 0x0000000403007c0c */ /* 0x000fda000bf06300 */
[----:B------:R-:W-:Y:S05]  /*00a0*/  @P0 EXIT ;  /* 0x000000000000094d */ /* 0x000fea0003800000 */
[----:B------:R-:W0:Y:S01]  /*00b0*/  LDCU.64 UR6, c[0x0][0x380] ;  /* 0x00007000ff0677ac */ /* 0x000e220008000a00 */
[----:B------:R-:W1:Y:S01]  /*00c0*/  LDCU.64 UR4, c[0x0][0x358] ;  /* 0x00006b00ff0477ac */ /* 0x000e620008000a00 */
[C---:B0-----:R-:W-:Y:S01]  /*00d0*/  LEA R4, P0, R2.reuse, UR6, 0x2 ;  /* 0x0000000602047c11 */ /* 0x041fe2000f8010ff */
[----:B------:R-:W0:Y:S03]  /*00e0*/  LDCU UR6, c[0x0][0x388] ;  /* 0x00007100ff0677ac */ /* 0x000e260008000800 */
[----:B------:R-:W-:-:S05]  /*00f0*/  LEA.HI.X R5, R2, UR7, R3, 0x2, P0 ;  /* 0x0000000702057c11 */ /* 0x000fca00080f1403 */
[----:B-1----:R-:W0:Y:S01]  /*0100*/  LDG.E R0, desc[UR4][R4.64] ;  /* 0x0000000404007981 */ /* 0x002e22000c1e1900 */
[----:B------:R-:W-:Y:S02]  /*0110*/  MOV R3, 0x3bbb989d ;  /* 0x3bbb989d00037802 */ /* 0x000fe40000000f00 */
[----:B------:R-:W-:Y:S01]  /*0120*/  MOV R7, 0x437c0000 ;  /* 0x437c000000077802 */ /* 0x000fe20000000f00 */
[----:B0-----:R-:W-:-:S04]  /*0130*/  FMUL R0, R0, -UR6 ;  /* 0x8000000600007c20 */ /* 0x001fc80008400000 */
[----:B------:R-:W-:-:S04]  /*0140*/  FFMA.SAT R2, R0, R3, 0.5 ;  /* 0x3f00000000027423 */ /* 0x000fc80000002003 */
[----:B------:R-:W-:-:S04]  /*0150*/  FFMA.RM R2, R2, R7, 12582913 ;  /* 0x4b40000102027423 */ /* 0x000fc80000004007 */
[C---:B------:R-:W-:Y:S01]  /*0160*/  FADD R3, R2.reuse, -12583039 ;  /* 0xcb40007f02037421 */ /* 0x040fe20000000000 */
[----:B------:R-:W-:-:S03]  /*0170*/  SHF.L.U32 R2, R2, 0x17, RZ ;  /* 0x0000001702027819 */ /* 0x000fc600000006ff */
[----:B------:R-:W-:-:S04]  /*0180*/  FFMA R3, R0, 1.4426950216293334961, -R3 ;  /* 0x3fb8aa3b00037823 */ /* 0x000fc80000000803 */
[----:B------:R-:W-:-:S06]  /*0190*/  FFMA R3, R0, 1.925963033500011079e-08, R3 ;  /* 0x32a5706000037823 */ /* 0x000fcc0000000003 */
[----:B------:R-:W0:Y:S02]  /*01a0*/  MUFU.EX2 R3, R3 ;  /* 0x0000000300037308 */ /* 0x000e240000000800 */
[----:B0-----:R-:W-:-:S05]  /*01b0*/  FMUL R7, R2, R3 ;  /* 0x0000000302077220 */ /* 0x001fca0000400000 */
[----:B------:R-:W-:Y:S01]  /*01c0*/  STG.E desc[UR4][R4.64], R7 ;  /* 0x0000000704007986 */ /* 0x000fe2000c101904 */
[----:B------:R-:W-:Y:S05]  /*01d0*/  EXIT ;  /* 0x000000000000794d */ /* 0x000fea0003800000 */
.L_x_439:
        /* <DEDUP_REMOVED lines=10> */
.L_x_539:


//--------------------- .text._Z10abs_squarePN6thrust24THRUST_300001_SM_1000_NS7complexIfEEi --------------------------
	.section	.text._Z10abs_squarePN6thrust24THRUST_300001_SM_1000_NS7complexIfEEi,"ax",@progbits
	.align	128
        .global         _Z10abs_squarePN6thrust24THRUST_300001_SM_1000_NS7complexIfEEi
        .type           _Z10abs_squarePN6thrust24THRUST_300001_SM_1000_NS7complexIfEEi,@function
        .size           _Z10abs_squarePN6thrust24THRUST_300001_SM_1000_NS7complexIfEEi,(.L_x_524 - _Z10abs_squarePN6thrust24THRUST_300001_SM_1000_NS7complexIfEEi)
        .other          _Z10abs_squarePN6thrust24THRUST_300001_SM_1000_NS7complexIfEEi,@"STO_CUDA_ENTRY STV_DEFAULT"
_Z10abs_squarePN6thrust24THRUST_300001_SM_1000_NS7complexIfEEi:
.text._Z10abs_squarePN6thrust24THRUST_300001_SM_1000_NS7complexIfEEi:
        /* <DEDUP_REMOVED lines=13> */
[----:B0-----:R-:W-:-:S04]  /*00d0*/  LEA R2, P0, R4, UR6, 0x3 ;  /* 0x0000000604027c11 */ /* 0x001fc8000f8018ff */
[----:B------:R-:W-:-:S05]  /*00e0*/  LEA.HI.X R3, R4, UR7, R5, 0x3, P0 ;  /* 0x0000000704037c11 */ /* 0x000fca00080f1c05 */
[----:B-1----:R-:W2:Y:S01]  /*00f0*/  LDG.E.64 R4, desc[UR4][R2.64] ;  /* 0x0000000402047981 */ /* 0x002ea2000c1e1b00 */
[----:B------:R-:W-:Y:S01]  /*0100*/  BSSY.RECONVERGENT B0, `(.L_x_440) ;  /* 0x0000017000007945 */ /* 0x000fe20003800200 */
[----:B--2---:R-:W-:Y:S01]  /*0110*/  FADD R6, |R4|, -RZ ;  /* 0x800000ff04067221 */ /* 0x004fe20000000200 */
[----:B------:R-:W-:-:S05]  /*0120*/  FADD R7, |R5|, -RZ ;  /* 0x800000ff05077221 */ /* 0x000fca0000000200 */
[CC--:B------:R-:W-:Y:S02]  /*0130*/  VIMNMX R4, PT, PT, R6.reuse, R7.reuse, !PT ;  /* 0x0000000706047248 */ /* 0x0c0fe40007fe0100 */
[----:B------:R-:W-:Y:S02]  /*0140*/  VIMNMX R6, PT, PT, R6, R7, PT ;  /* 0x0000000706067248 */ /* 0x000fe40003fe0100 */
[----:B------:R-:W-:-:S04]  /*0150*/  LOP3.LUT R5, R4, 0xfe000000, RZ, 0xc0, !PT ;  /* 0xfe00000004057812 */ /* 0x000fc800078ec0ff */
[----:B------:R-:W-:-:S05]  /*0160*/  LOP3.LUT R7, R5, 0x7e800000, RZ, 0x3c, !PT ;  /* 0x7e80000005077812 */ /* 0x000fca00078e3cff */
[-C--:B------:R-:W-:Y:S01]  /*0170*/  FMUL R0, R6, R7.reuse ;  /* 0x0000000706007220 */ /* 0x080fe20000400000 */
[----:B------:R-:W-:-:S03]  /*0180*/  FMUL R7, R4, R7 ;  /* 0x0000000704077220 */ /* 0x000fc60000400000 */
[----:B------:R-:W-:-:S04]  /*0190*/  FMUL R0, R0, R0 ;  /* 0x0000000000007220 */ /* 0x000fc80000400000 */
[----:B------:R-:W-:-:S04]  /*01a0*/  FFMA R0, R7, R7, R0 ;  /* 0x0000000707007223 */ /* 0x000fc80000000000 */
[----:B------:R0:W1:Y:S01]  /*01b0*/  MUFU.RSQ R7, R0 ;  /* 0x0000000000077308 */ /* 0x0000620000001400 */
[----:B------:R-:W-:-:S04]  /*01c0*/  IADD3 R8, PT, PT, R0, -0xd000000, RZ ;  /* 0xf300000000087810 */ /* 0x000fc80007ffe0ff */
[----:B------:R-:W-:-:S13]  /*01d0*/  ISETP.GT.U32.AND P0, PT, R8, 0x727fffff, PT ;  /* 0x727fffff0800780c */ /* 0x000fda0003f04070 */
[----:B01----:R-:W-:Y:S05]  /*01e0*/  @!P0 BRA `(.L_x_441) ;  /* 0x0000000000108947 */ /* 0x003fea0003800000 */
[----:B------:R-:W-:-:S07]  /*01f0*/  MOV R12, 0x210 ;  /* 0x00000210000c7802 */ /* 0x000fce0000000f00 */
[----:B------:R-:W-:Y:S05]  /*0200*/  CALL.REL.NOINC `($__internal_4_$__cuda_sm20_sqrt_rn_f32_slowpath) ;  /* 0x0000000000407944 */ /* 0x000fea0003c00000 */
[----:B------:R-:W-:Y:S01]  /*0210*/  IMAD.MOV.U32 R0, RZ, RZ, R7 ;  /* 0x000000ffff007224 */ /* 0x000fe200078e0007 */
[----:B------:R-:W-:Y:S06]  /*0220*/  BRA `(.L_x_442) ;  /* 0x0000000000107947 */ /* 0x000fec0003800000 */
.L_x_441:
[----:B------:R-:W-:Y:S01]  /*0230*/  FMUL.FTZ R9, R0, R7 ;  /* 0x0000000700097220 */ /* 0x000fe20000410000 */
[----:B------:R-:W-:-:S03]  /*0240*/  FMUL.FTZ R7, R7, 0.5 ;  /* 0x3f00000007077820 */ /* 0x000fc60000410000 */
[----:B------:R-:W-:-:S04]  /*0250*/  FFMA R0, -R9, R9, R0 ;  /* 0x0000000909007223 */ /* 0x000fc80000000100 */
[----:B------:R-:W-:-:S07]  /*0260*/  FFMA R0, R0, R7, R9 ;  /* 0x0000000700007223 */ /* 0x000fce0000000009 */
.L_x_442:
[----:B------:R-:W-:Y:S05]  /*0270*/  BSYNC.RECONVERGENT B0 ;  /* 0x0000000000007941 */ /* 0x000fea0003800200 */
.L_x_440:
[----:B------:R-:W-:Y:S02]  /*0280*/  FSETP.NEU.AND P0, PT, R6, RZ, PT ;  /* 0x000000ff0600720b */ /* 0x000fe40003f0d000 */
[----:B------:R-:W-:-:S11]  /*0290*/  LOP3.LUT R5, R5, 0x800000, RZ, 0xfc, !PT ;  /* 0x0080000005057812 */ /* 0x000fd600078efcff */
[----:B------:R-:W-:Y:S01]  /*02a0*/  @P0 FMUL R4, R5, R0 ;  /* 0x0000000005040220 */ /* 0x000fe20000400000 */
[----:B------:R-:W-:Y:S02]  /*02b0*/  FSETP.NEU.AND P0, PT, R6, +INF , PT ;  /* 0x7f8000000600780b */ /* 0x000fe40003f0d000 */
[----:B------:R-:W-:Y:S02]  /*02c0*/  MOV R5, RZ ;  /* 0x000000ff00057202 */ /* 0x000fe40000000f00 */
[----:B------:R-:W-:-:S05]  /*02d0*/  FSEL R4, R4, +INF , P0 ;  /* 0x7f80000004047808 */ /* 0x000fca0000000000 */
[----:B------:R-:W-:-:S05]  /*02e0*/  FMUL R4, R4, R4 ;  /* 0x0000000404047220 */ /* 0x000fca0000400000 */
[----:B------:R-:W-:Y:S01]  /*02f0*/  STG.E.64 desc[UR4][R2.64], R4 ;  /* 0x0000000402007986 */ /* 0x000fe2000c101b04 */
[----:B------:R-:W-:Y:S05]  /*0300*/  EXIT ;  /* 0x000000000000794d */ /* 0x000fea0003800000 */
        .weak           $__internal_4_$__cuda_sm20_sqrt_rn_f32_slowpath
        .type           $__internal_4_$__cuda_sm20_sqrt_rn_f32_slowpath,@function
        .size           $__internal_4_$__cuda_sm20_sqrt_rn_f32_slowpath,(.L_x_524 - $__internal_4_$__cuda_sm20_sqrt_rn_f32_slowpath)
$__internal_4_$__cuda_sm20_sqrt_rn_f32_slowpath:
[----:B------:R-:W-:-:S13]  /*0310*/  LOP3.LUT P0, RZ, R0, 0x7fffffff, RZ, 0xc0, !PT ;  /* 0x7fffffff00ff7812 */ /* 0x000fda000780c0ff */
[----:B------:R-:W-:Y:S01]  /*0320*/  @!P0 IMAD.MOV.U32 R7, RZ, RZ, R0 ;  /* 0x000000ffff078224 */ /* 0x000fe200078e0000 */
[----:B------:R-:W-:Y:S06]  /*0330*/  @!P0 BRA `(.L_x_443) ;  /* 0x0000000000408947 */ /* 0x000fec0003800000 */
[----:B------:R-:W-:-:S13]  /*0340*/  FSETP.GEU.FTZ.AND P0, PT, R0, RZ, PT ;  /* 0x000000ff0000720b */ /* 0x000fda0003f1e000 */
[----:B------:R-:W-:Y:S01]  /*0350*/  @!P0 MOV R7, 0x7fffffff ;  /* 0x7fffffff00078802 */ /* 0x000fe20000000f00 */
[----:B------:R-:W-:Y:S06]  /*0360*/  @!P0 BRA `(.L_x_443) ;  /* 0x0000000000348947 */ /* 0x000fec0003800000 */
[----:B------:R-:W-:-:S13]  /*0370*/  FSETP.GTU.FTZ.AND P0, PT, |R0|, +INF , PT ;  /* 0x7f8000000000780b */ /* 0x000fda0003f1c200 */
[----:B------:R-:W-:Y:S01]  /*0380*/  @P0 FADD.FTZ R7, R0, 1 ;  /* 0x3f80000000070421 */ /* 0x000fe20000010000 */
[----:B------:R-:W-:Y:S06]  /*0390*/  @P0 BRA `(.L_x_443) ;  /* 0x0000000000280947 */ /* 0x000fec0003800000 */
[----:B------:R-:W-:-:S13]  /*03a0*/  FSETP.NEU.FTZ.AND P0, PT, |R0|, +INF , PT ;  /* 0x7f8000000000780b */ /* 0x000fda0003f1d200 */
[----:B------:R-:W-:-:S04]  /*03b0*/  @P0 FFMA R8, R0, 1.84467440737095516160e+19, RZ ;  /* 0x5f80000000080823 */ /* 0x000fc800000000ff */
[----:B------:R-:W0:Y:S02]  /*03c0*/  @P0 MUFU.RSQ R7, R8 ;  /* 0x0000000800070308 */ /* 0x000e240000001400 */
[----:B0-----:R-:W-:Y:S01]  /*03d0*/  @P0 FMUL.FTZ R9, R8, R7 ;  /* 0x0000000708090220 */ /* 0x001fe20000410000 */
[----:B------:R-:W-:Y:S01]  /*03e0*/  @P0 FMUL.FTZ R11, R7, 0.5 ;  /* 0x3f000000070b0820 */ /* 0x000fe20000410000 */
[----:B------:R-:W-:Y:S02]  /*03f0*/  @!P0 IMAD.MOV.U32 R7, RZ, RZ, R0 ;  /* 0x000000ffff078224 */ /* 0x000fe400078e0000 */
[----:B------:R-:W-:-:S04]  /*0400*/  @P0 FADD.FTZ R10, -R9, -RZ ;  /* 0x800000ff090a0221 */ /* 0x000fc80000010100 */
[----:B------:R-:W-:-:S04]  /*0410*/  @P0 FFMA R10, R9, R10, R8 ;  /* 0x0000000a090a0223 */ /* 0x000fc80000000008 */
[----:B------:R-:W-:-:S04]  /*0420*/  @P0 FFMA R10, R10, R11, R9 ;  /* 0x0000000b0a0a0223 */ /* 0x000fc80000000009 */
[----:B------:R-:W-:-:S07]  /*0430*/  @P0 FMUL.FTZ R7, R10, 2.3283064365386962891e-10 ;  /* 0x2f8000000a070820 */ /* 0x000fce0000410000 */
.L_x_443:
[----:B------:R-:W-:Y:S01]  /*0440*/  HFMA2 R9, -RZ, RZ, 0, 0 ;  /* 0x00000000ff097431 */ /* 0x000fe200000001ff */
[----:B------:R-:W-:-:S04]  /*0450*/  MOV R8, R12 ;  /* 0x0000000c00087202 */ /* 0x000fc80000000f00 */
[----:B------:R-:W-:Y:S05]  /*0460*/  RET.REL.NODEC R8 `(_Z10abs_squarePN6thrust24THRUST_300001_SM_1000_NS7complexIfEEi) ;  /* 0xfffffff808e47950 */ /* 0x000fea0003c3ffff */
.L_x_444:
        /* <DEDUP_REMOVED lines=9> */
.L_x_524:


//--------------------- .text._Z11B2_latticesPaS_PKfPN6thrust24THRUST_300001_SM_1000_NS7complexIfEEii --------------------------
	.section	.text._Z11B2_latticesPaS_PKfPN6thrust24THRUST_300001_SM_1000_NS7complexIfEEii,"ax",@progbits
	.align	128
        .global         _Z11B2_latticesPaS_PKfPN6thrust24THRUST_300001_SM_1000_NS7complexIfEEii
        .type           _Z11B2_latticesPaS_PKfPN6thrust24THRUST_300001_SM_1000_NS7complexIfEEii,@function
        .size           _Z11B2_latticesPaS_PKfPN6thrust24THRUST_300001_SM_1000_NS7complexIfEEii,(.L_x_541 - _Z11B2_latticesPaS_PKfPN6thrust24THRUST_300001_SM_1000_NS7complexIfEEii)
        .other          _Z11B2_latticesPaS_PKfPN6thrust24THRUST_300001_SM_1000_NS7complexIfEEii,@"STO_CUDA_ENTRY STV_DEFAULT"
_Z11B2_latticesPaS_PKfPN6thrust24THRUST_300001_SM_1000_NS7complexIfEEii:
.text._Z11B2_latticesPaS_PKfPN6thrust24THRUST_300001_SM_1000_NS7complexIfEEii:
[----:B------:R-:W-:Y:S08]  /*0000*/  LDC R1, c[0x0][0x37c] ;  /* 0x0000df00ff017b82 */ /* 0x000ff00000000800 */
[----:B------:R-:W0:Y:S01]  /*0010*/  LDC R7, c[0x0][0x3a4] ;  /* 0x0000e900ff077b82 */ /* 0x000e220000000800 */
[----:B------:R-:W1:Y:S01]  /*0020*/  S2R R4, SR_CTAID.X ;  /* 0x0000000000047919 */ /* 0x000e620000002500 */
[----:B------:R-:W1:Y:S01]  /*0030*/  LDCU UR4, c[0x0][0x360] ;  /* 0x00006c00ff0477ac */ /* 0x000e620008000800 */
[----:B------:R-:W1:Y:S01]  /*0040*/  S2R R5, SR_TID.X ;  /* 0x0000000000057919 */ /* 0x000e620000002100 */
[----:B0-----:R-:W-:-:S04]  /*0050*/  IABS R11, R7 ;  /* 0x00000007000b7213 */ /* 0x001fc80000000000 */
[----:B------:R-:W0:Y:S01]  /*0060*/  I2F.RP R0, R11 ;  /* 0x0000000b00007306 */ /* 0x000e220000209400 */
[----:B-1----:R-:W-:Y:S01]  /*0070*/  IMAD R4, R4, UR4, R5 ;  /* 0x0000000404047c24 */ /* 0x002fe2000f8e0205 */
[----:B------:R-:W1:Y:S06]  /*0080*/  LDCU UR4, c[0x0][0x3a0] ;  /* 0x00007400ff0477ac */ /* 0x000e6c0008000800 */
[----:B0-----:R-:W0:Y:S02]  /*0090*/  MUFU.RCP R0, R0 ;  /* 0x0000000000007308 */ /* 0x001e240000001000 */
[----:B0-----:R-:W-:Y:S01]  /*00a0*/  VIADD R2, R0, 0xffffffe ;  /* 0x0ffffffe00027836 */ /* 0x001fe20000000000 */
[----:B------:R-:W-:-:S05]  /*00b0*/  IABS R0, R4 ;  /* 0x0000000400007213 */ /* 0x000fca0000000000 */
[----:B------:R0:W2:Y:S02]  /*00c0*/  F2I.FTZ.U32.TRUNC.NTZ R3, R2 ;  /* 0x0000000200037305 */ /* 0x0000a4000021f000 */
[----:B0-----:R-:W-:Y:S02]  /*00d0*/  IMAD.MOV.U32 R2, RZ, RZ, RZ ;  /* 0x000000ffff027224 */ /* 0x001fe400078e00ff */
[----:B--2---:R-:W-:-:S04]  /*00e0*/  IMAD.MOV R6, RZ, RZ, -R3 ;  /* 0x000000ffff067224 */ /* 0x004fc800078e0a03 */
[----:B------:R-:W-:Y:S01]  /*00f0*/  IMAD R5, R6, R11, RZ ;  /* 0x0000000b06057224 */ /* 0x000fe200078e02ff */
[----:B------:R-:W-:-:S03]  /*0100*/  LOP3.LUT R6, RZ, R7, RZ, 0x33, !PT ;  /* 0x00000007ff067212 */ /* 0x000fc600078e33ff */
[----:B------:R-:W-:-:S06]  /*0110*/  IMAD.HI.U32 R3, R3, R5, R2 ;  /* 0x0000000503037227 */ /* 0x000fcc00078e0002 */
[----:B------:R-:W-:-:S04]  /*0120*/  IMAD.HI.U32 R3, R3, R0, RZ ;  /* 0x0000000003037227 */ /* 0x000fc800078e00ff */
[----:B------:R-:W-:-:S04]  /*0130*/  IMAD.MOV R2, RZ, RZ, -R3 ;  /* 0x000000ffff027224 */ /* 0x000fc800078e0a03 */
[----:B------:R-:W-:Y:S01]  /*0140*/  IMAD R0, R11, R2, R0 ;  /* 0x000000020b007224 */ /* 0x000fe200078e0200 */
[----:B------:R-:W-:-:S04]  /*0150*/  LOP3.LUT R2, R4, R7, RZ, 0x3c, !PT ;  /* 0x0000000704027212 */ /* 0x000fc800078e3cff */
[----:B------:R-:W-:Y:S02]  /*0160*/  ISETP.GT.U32.AND P1, PT, R11, R0, PT ;  /* 0x000000000b00720c */ /* 0x000fe40003f24070 */
[----:B------:R-:W-:-:S11]  /*0170*/  ISETP.GE.AND P2, PT, R2, RZ, PT ;  /* 0x000000ff0200720c */ /* 0x000fd60003f46270 */
[----:B------:R-:W-:Y:S02]  /*0180*/  @!P1 IMAD.IADD R0, R0, 0x1, -R11 ;  /* 0x0000000100009824 */ /* 0x000fe400078e0a0b */
[----:B------:R-:W-:Y:S01]  /*0190*/  @!P1 VIADD R3, R3, 0x1 ;  /* 0x0000000103039836 */ /* 0x000fe20000000000 */
[----:B------:R-:W-:Y:S02]  /*01a0*/  ISETP.NE.AND P1, PT, R7, RZ, PT ;  /* 0x000000ff0700720c */ /* 0x000fe40003f25270 */
[----:B------:R-:W-:-:S13]  /*01b0*/  ISETP.GE.U32.AND P0, PT, R0, R11, PT ;  /* 0x0000000b0000720c */ /* 0x000fda0003f06070 */
[----:B------:R-:W-:-:S05]  /*01c0*/  @P0 VIADD R3, R3, 0x1 ;  /* 0x0000000103030836 */ /* 0x000fca0000000000 */
[----:B------:R-:W-:-:S04]  /*01d0*/  @!P2 IADD3 R3, PT, PT, -R3, RZ, RZ ;  /* 0x000000ff0303a210 */ /* 0x000fc80007ffe1ff */
[----:B------:R-:W-:-:S04]  /*01e0*/  SEL R8, R6, R3, !P1 ;  /* 0x0000000306087207 */ /* 0x000fc80004800000 */
[----:B-1----:R-:W-:-:S04]  /*01f0*/  ISETP.GE.AND P0, PT, R8, UR4, PT ;  /* 0x0000000408007c0c */ /* 0x002fc8000bf06270 */
[----:B------:R-:W-:-:S13]  /*0200*/  ISETP.LT.OR P0, PT, R7, RZ, P0 ;  /* 0x000000ff0700720c */ /* 0x000fda0000701670 */
[----:B------:R-:W-:Y:S05]  /*0210*/  @P0 EXIT ;  /* 0x000000000000094d */ /* 0x000fea0003800000 */
[----:B------:R-:W0:Y:S01]  /*0220*/  LDC.64 R2, c[0x0][0x390] ;  /* 0x0000e400ff027b82 */ /* 0x000e220000000a00 */
[----:B------:R-:W0:Y:S02]  /*0230*/  LDCU.64 UR6, c[0x0][0x358] ;  /* 0x00006b00ff0677ac */ /* 0x000e240008000a00 */
[----:B0-----:R-:W2:Y:S04]  /*0240*/  LDG.E R7, desc[UR6][R2.64] ;  /* 0x0000000602077981 */ /* 0x001ea8000c1e1900 */
[----:B------:R-:W3:Y:S01]  /*0250*/  LDG.E R9, desc[UR6][R2.64+0x4] ;  /* 0x0000040602097981 */ /* 0x000ee2000c1e1900 */
[----:B------:R-:W-:Y:S01]  /*0260*/  ISETP.GE.AND P2, PT, R4, RZ, PT ;  /* 0x000000ff0400720c */ /* 0x000fe20003f46270 */
[----:B------:R-:W-:Y:S01]  /*0270*/  IMAD.IADD R5, R0, 0x1, -R11 ;  /* 0x0000000100057824 */ /* 0x000fe200078e0a0b */
[----:B------:R-:W-:Y:S01]  /*0280*/  ISETP.GT.U32.AND P0, PT, R11, R0, PT ;  /* 0x000000000b00720c */ /* 0x000fe20003f04070 */
[----:B------:R-:W-:Y:S01]  /*0290*/  BSSY.RECONVERGENT B0, `(.L_x_445) ;  /* 0x0000325000007945 */ /* 0x000fe20003800200 */
[----:B------:R-:W-:-:S02]  /*02a0*/  LOP3.LUT R10, R8, 0x1, RZ, 0xc0, !PT ;  /* 0x00000001080a7812 */ /* 0x000fc400078ec0ff */
[----:B------:R-:W-:-:S07]  /*02b0*/  SEL R5, R5, R0, !P0 ;  /* 0x0000000005057207 */ /* 0x000fce0004000000 */
[----:B------:R-:W-:-:S05]  /*02c0*/  @!P2 IMAD.MOV R5, RZ, RZ, -R5 ;  /* 0x000000ffff05a224 */ /* 0x000fca00078e0a05 */
[----:B------:R-:W-:Y:S02]  /*02d0*/  SEL R5, R6, R5, !P1 ;  /* 0x0000000506057207 */ /* 0x000fe40004800000 */
[----:B------:R-:W-:-:S03]  /*02e0*/  I2FP.F32.S32 R6, R8 ;  /* 0x0000000800067245 */ /* 0x000fc60000201400 */
[----:B------:R-:W-:-:S05]  /*02f0*/  IMAD.SHL.U32 R5, R5, 0x2, RZ ;  /* 0x0000000205057824 */ /* 0x000fca00078e00ff */
[C---:B------:R-:W-:Y:S02]  /*0300*/  LOP3.LUT R0, R5.reuse, 0x1, R10, 0xf6, !PT ;  /* 0x0000000105007812 */ /* 0x040fe400078ef60a */
[----:B------:R-:W-:Y:S02]  /*0310*/  LOP3.LUT R5, R5, R10, RZ, 0xfc, !PT ;  /* 0x0000000a05057212 */ /* 0x000fe400078efcff */
[----:B------:R-:W-:Y:S02]  /*0320*/  I2FP.F32.S32 R0, R0 ;  /* 0x0000000000007245 */ /* 0x000fe40000201400 */
[----:B------:R-:W-:Y:S01]  /*0330*/  I2FP.F32.S32 R5, R5 ;  /* 0x0000000500057245 */ /* 0x000fe20000201400 */
[----:B--2---:R-:W-:-:S04]  /*0340*/  FMUL R6, R7, R6 ;  /* 0x0000000607067220 */ /* 0x004fc80000400000 */
[C-C-:B---3--:R-:W-:Y:S01]  /*0350*/  FFMA R2, R9.reuse, R0, R6.reuse ;  /* 0x0000000009027223 */ /* 0x148fe20000000006 */
[----:B------:R-:W-:-:S03]  /*0360*/  FFMA R5, R9, R5, R6 ;  /* 0x0000000509057223 */ /* 0x000fc60000000006 */
[----:B------:R-:W-:Y:S01]  /*0370*/  FMUL R3, RZ, R2 ;  /* 0x00000002ff037220 */ /* 0x000fe20000400000 */
[----:B------:R-:W-:Y:S01]  /*0380*/  LOP3.LUT P0, R0, R2, 0x7fffffff, RZ, 0xc0, !PT ;  /* 0x7fffffff02007812 */ /* 0x000fe2000780c0ff */
[----:B------:R-:W-:-:S12]  /*0390*/  IMAD.MOV.U32 R10, RZ, RZ, R2 ;  /* 0x000000ffff0a7224 */ /* 0x000fd800078e0002 */
[----:B------:R-:W-:Y:S05]  /*03a0*/  @P0 BRA `(.L_x_446) ;  /* 0x00000000002c0947 */ /* 0x000fea0003800000 */
[----:B------:R-:W-:Y:S02]  /*03b0*/  IMAD.MOV.U32 R0, RZ, RZ, 0x3bbb989d ;  /* 0x3bbb989dff007424 */ /* 0x000fe400078e00ff */
[----:B------:R-:W-:Y:S02]  /*03c0*/  IMAD.MOV.U32 R7, RZ, RZ, 0x437c0000 ;  /* 0x437c0000ff077424 */ /* 0x000fe400078e00ff */
[----:B------:R-:W-:-:S04]  /*03d0*/  FFMA.SAT R0, R3, R0, 0.5 ;  /* 0x3f00000003007423 */ /* 0x000fc80000002000 */
[----:B------:R-:W-:-:S04]  /*03e0*/  FFMA.RM R0, R0, R7, 12582913 ;  /* 0x4b40000100007423 */ /* 0x000fc80000004007 */
[C---:B------:R-:W-:Y:S01]  /*03f0*/  FADD R2, R0.reuse, -12583039 ;  /* 0xcb40007f00027421 */ /* 0x040fe20000000000 */
[----:B------:R-:W-:-:S03]  /*0400*/  IMAD.SHL.U32 R0, R0, 0x800000, RZ ;  /* 0x0080000000007824 */ /* 0x000fc600078e00ff */
[----:B------:R-:W-:-:S04]  /*0410*/  FFMA R2, R3, 1.4426950216293334961, -R2 ;  /* 0x3fb8aa3b03027823 */ /* 0x000fc80000000802 */
[----:B------:R-:W-:-:S04]  /*0420*/  FFMA R2, R3, 1.925963033500011079e-08, R2 ;  /* 0x32a5706003027823 */ /* 0x000fc80000000002 */
[----:B------:R-:W0:Y:S02]  /*0430*/  MUFU.EX2 R19, R2 ;  /* 0x0000000200137308 */ /* 0x000e240000000800 */
[----:B0-----:R-:W-:Y:S01]  /*0440*/  FMUL R19, R0, R19 ;  /* 0x0000001300137220 */ /* 0x001fe20000400000 */
[----:B------:R-:W-:Y:S06]  /*0450*/  BRA `(.L_x_447) ;  /* 0x0000003000207947 */ /* 0x000fec0003800000 */
.L_x_446:
[----:B------:R-:W-:-:S13]  /*0460*/  LOP3.LUT P0, R6, R3, 0x7fffffff, RZ, 0xc0, !PT ;  /* 0x7fffffff03067812 */ /* 0x000fda000780c0ff */
[----:B------:R-:W-:Y:S05]  /*0470*/  @P0 BRA `(.L_x_448) ;  /* 0x0000000c00c40947 */ /* 0x000fea0003800000 */
[C---:B------:R-:W-:Y:S01]  /*0480*/  FMUL R0, R10.reuse, 0.63661974668502807617 ;  /* 0x3f22f9830a007820 */ /* 0x040fe20000400000 */
[----:B------:R-:W-:Y:S01]  /*0490*/  FSETP.GE.AND P0, PT, |R10|, 105615, PT ;  /* 0x47ce47800a00780b */ /* 0x000fe20003f06200 */
[----:B------:R-:W-:Y:S04]  /*04a0*/  BSSY.RECONVERGENT B1, `(.L_x_449) ;  /* 0x0000068000017945 */ /* 0x000fe80003800200 */
[----:B------:R-:W0:Y:S02]  /*04b0*/  F2I.NTZ R0, R0 ;  /* 0x0000000000007305 */ /* 0x000e240000203100 */
[-C--:B0-----:R-:W-:Y:S02]  /*04c0*/  I2FP.F32.S32 R3, R0.reuse ;  /* 0x0000000000037245 */ /* 0x081fe40000201400 */
[----:B------:R-:W-:-:S03]  /*04d0*/  MOV R7, R0 ;  /* 0x0000000000077202 */ /* 0x000fc60000000f00 */
[----:B------:R-:W-:-:S04]  /*04e0*/  FFMA R6, R3, -1.5707962512969970703, R10 ;  /* 0xbfc90fda03067823 */ /* 0x000fc8000000000a */
[----:B------:R-:W-:-:S04]  /*04f0*/  FFMA R6, R3, -7.5497894158615963534e-08, R6 ;  /* 0xb3a2216803067823 */ /* 0x000fc80000000006 */
[----:B------:R-:W-:-:S04]  /*0500*/  FFMA R3, R3, -5.3903029534742383927e-15, R6 ;  /* 0xa7c234c503037823 */ /* 0x000fc80000000006 */
[----:B------:R-:W-:Y:S01]  /*0510*/  IMAD.MOV.U32 R11, RZ, RZ, R3 ;  /* 0x000000ffff0b7224 */ /* 0x000fe200078e0003 */
[----:B------:R-:W-:Y:S06]  /*0520*/  @!P0 BRA `(.L_x_450) ;  /* 0x00000004007c8947 */ /* 0x000fec0003800000 */
[----:B------:R-:W-:-:S13]  /*0530*/  FSETP.NEU.AND P0, PT, |R10|, +INF , PT ;  /* 0x7f8000000a00780b */ /* 0x000fda0003f0d200 */
[----:B------:R-:W-:Y:S01]  /*0540*/  @!P0 FMUL R11, RZ, R10 ;  /* 0x0000000aff0b8220 */ /* 0x000fe20000400000 */
[----:B------:R-:W-:Y:S01]  /*0550*/  @!P0 IMAD.MOV.U32 R0, RZ, RZ, RZ ;  /* 0x000000ffff008224 */ /* 0x000fe200078e00ff */
[----:B------:R-:W-:Y:S06]  /*0560*/  @!P0 BRA `(.L_x_450) ;  /* 0x00000004006c8947 */ /* 0x000fec0003800000 */
[----:B------:R-:W-:Y:S01]  /*0570*/  IMAD.SHL.U32 R0, R2, 0x100, RZ ;  /* 0x0000010002007824 */ /* 0x000fe200078e00ff */
[----:B------:R-:W0:Y:S01]  /*0580*/  LDCU.64 UR8, c[0x4][0x140] ;  /* 0x01002800ff0877ac */ /* 0x000e220008000a00 */
[----:B------:R-:W-:Y:S02]  /*0590*/  IMAD.MOV.U32 R11, RZ, RZ, RZ ;  /* 0x000000ffff0b7224 */ /* 0x000fe400078e00ff */
[----:B------:R-:W-:Y:S01]  /*05a0*/  IMAD.MOV.U32 R8, RZ, RZ, RZ ;  /* 0x000000ffff087224 */ /* 0x000fe200078e00ff */
[----:B------:R-:W-:Y:S01]  /*05b0*/  LOP3.LUT R21, R0, 0x80000000, RZ, 0xfc, !PT ;  /* 0x8000000000157812 */ /* 0x000fe200078efcff */
[----:B------:R-:W-:Y:S01]  /*05c0*/  UMOV UR5, URZ ;  /* 0x000000ff00057c82 */ /* 0x000fe20008000000 */
[----:B------:R-:W-:-:S05]  /*05d0*/  UMOV UR4, URZ ;  /* 0x000000ff00047c82 */ /* 0x000fca0008000000 */
.L_x_451:
[----:B0-----:R-:W-:Y:S02]  /*05e0*/  IMAD.U32 R18, RZ, RZ, UR8 ;  /* 0x00000008ff127e24 */ /* 0x001fe4000f8e00ff */
[----:B------:R-:W-:-:S05]  /*05f0*/  IMAD.U32 R19, RZ, RZ, UR9 ;  /* 0x00000009ff137e24 */ /* 0x000fca000f8e00ff */
[----:B------:R-:W2:Y:S01]  /*0600*/  LDG.E.CONSTANT R12, desc[UR6][R18.64] ;  /* 0x00000006120c7981 */ /* 0x000ea2000c1e9900 */
[----:B------:R-:W-:Y:S01]  /*0610*/  UIADD3 UR4, UPT, UPT, UR4, 0x1, URZ ;  /* 0x0000000104047890 */ /* 0x000fe2000fffe0ff */
[C---:B------:R-:W-:Y:S01]  /*0620*/  ISETP.EQ.AND P0, PT, R8.reuse, RZ, PT ;  /* 0x000000ff0800720c */ /* 0x040fe20003f02270 */
[----:B------:R-:W-:Y:S01]  /*0630*/  UIADD3 UR8, UP1, UPT, UR8, 0x4, URZ ;  /* 0x0000000408087890 */ /* 0x000fe2000ff3e0ff */
[C---:B------:R-:W-:Y:S01]  /*0640*/  ISETP.EQ.AND P1, PT, R8.reuse, 0x4, PT ;  /* 0x000000040800780c */ /* 0x040fe20003f22270 */
[----:B------:R-:W-:Y:S01]  /*0650*/  UISETP.NE.AND UP0, UPT, UR4, 0x6, UPT ;  /* 0x000000060400788c */ /* 0x000fe2000bf05270 */
[C---:B------:R-:W-:Y:S01]  /*0660*/  ISETP.EQ.AND P2, PT, R8.reuse, 0x8, PT ;  /* 0x000000080800780c */ /* 0x040fe20003f42270 */
[----:B------:R-:W-:Y:S01]  /*0670*/  UIADD3.X UR9, UPT, UPT, URZ, UR9, URZ, UP1, !UPT ;  /* 0x00000009ff097290 */ /* 0x000fe20008ffe4ff */
[C---:B------:R-:W-:Y:S02]  /*0680*/  ISETP.EQ.AND P3, PT, R8.reuse, 0xc, PT ;  /* 0x0000000c0800780c */ /* 0x040fe40003f62270 */
[----:B------:R-:W-:-:S02]  /*0690*/  ISETP.EQ.AND P4, PT, R8, 0x10, PT ;  /* 0x000000100800780c */ /* 0x000fc40003f82270 */
[C---:B------:R-:W-:Y:S01]  /*06a0*/  ISETP.EQ.AND P5, PT, R8.reuse, 0x14, PT ;  /* 0x000000140800780c */ /* 0x040fe20003fa2270 */
[----:B------:R-:W-:Y:S02]  /*06b0*/  VIADD R8, R8, 0x4 ;  /* 0x0000000408087836 */ /* 0x000fe40000000000 */
[----:B--2---:R-:W-:-:S03]  /*06c0*/  IMAD.WIDE.U32 R12, R12, R21, RZ ;  /* 0x000000150c0c7225 */ /* 0x004fc600078e00ff */
[----:B------:R-:W-:-:S04]  /*06d0*/  IADD3 R0, P6, PT, R12, R11, RZ ;  /* 0x0000000b0c007210 */ /* 0x000fc80007fde0ff */
[----:B------:R-:W-:Y:S01]  /*06e0*/  IADD3.X R11, PT, PT, R13, UR5, RZ, P6, !PT ;  /* 0x000000050d0b7c10 */ /* 0x000fe2000b7fe4ff */
[--C-:B------:R-:W-:Y:S01]  /*06f0*/  @P1 IMAD.MOV.U32 R9, RZ, RZ, R0.reuse ;  /* 0x000000ffff091224 */ /* 0x100fe200078e0000 */
[----:B------:R-:W-:Y:S01]  /*0700*/  @P0 MOV R6, R0 ;  /* 0x0000000000060202 */ /* 0x000fe20000000f00 */
[--C-:B------:R-:W-:Y:S02]  /*0710*/  @P2 IMAD.MOV.U32 R14, RZ, RZ, R0.reuse ;  /* 0x000000ffff0e2224 */ /* 0x100fe400078e0000 */
[--C-:B------:R-:W-:Y:S02]  /*0720*/  @P3 IMAD.MOV.U32 R15, RZ, RZ, R0.reuse ;  /* 0x000000ffff0f3224 */ /* 0x100fe400078e0000 */
[--C-:B------:R-:W-:Y:S02]  /*0730*/  @P4 IMAD.MOV.U32 R16, RZ, RZ, R0.reuse ;  /* 0x000000ffff104224 */ /* 0x100fe400078e0000 */
[----:B------:R-:W-:Y:S01]  /*0740*/  @P5 IMAD.MOV.U32 R17, RZ, RZ, R0 ;  /* 0x000000ffff115224 */ /* 0x000fe200078e0000 */
[----:B------:R-:W-:Y:S06]  /*0750*/  BRA.U UP0, `(.L_x_451) ;  /* 0xfffffffd00a07547 */ /* 0x000fec000b83ffff */
[----:B------:R-:W-:Y:S01]  /*0760*/  SHF.R.U32.HI R8, RZ, 0x17, R2 ;  /* 0x00000017ff087819 */ /* 0x000fe20000011602 */
[----:B------:R-:W-:Y:S03]  /*0770*/  BSSY.RECONVERGENT B2, `(.L_x_452) ;  /* 0x0000028000027945 */ /* 0x000fe60003800200 */
[C---:B------:R-:W-:Y:S02]  /*0780*/  LOP3.LUT R0, R8.reuse, 0xe0, RZ, 0xc0, !PT ;  /* 0x000000e008007812 */ /* 0x040fe400078ec0ff */
[----:B------:R-:W-:-:S03]  /*0790*/  LOP3.LUT P6, RZ, R8, 0x1f, RZ, 0xc0, !PT ;  /* 0x0000001f08ff7812 */ /* 0x000fc600078cc0ff */
[----:B------:R-:W-:-:S05]  /*07a0*/  VIADD R0, R0, 0xffffff80 ;  /* 0xffffff8000007836 */ /* 0x000fca0000000000 */
[----:B------:R-:W-:-:S04]  /*07b0*/  SHF.R.U32.HI R0, RZ, 0x5, R0 ;  /* 0x00000005ff007819 */ /* 0x000fc80000011600 */
[----:B------:R-:W-:-:S04]  /*07c0*/  LEA R18, -R0, RZ, 0x2 ;  /* 0x000000ff00127211 */ /* 0x000fc800078e11ff */
[C---:B------:R-:W-:Y:S02]  /*07d0*/  ISETP.EQ.AND P3, PT, R18.reuse, -0x18, PT ;  /* 0xffffffe81200780c */ /* 0x040fe40003f62270 */
[C---:B------:R-:W-:Y:S02]  /*07e0*/  ISETP.EQ.AND P4, PT, R18.reuse, -0x14, PT ;  /* 0xffffffec1200780c */ /* 0x040fe40003f82270 */
[C---:B------:R-:W-:Y:S02]  /*07f0*/  ISETP.EQ.AND P2, PT, R18.reuse, -0x10, PT ;  /* 0xfffffff01200780c */ /* 0x040fe40003f42270 */
[C---:B------:R-:W-:Y:S02]  /*0800*/  ISETP.EQ.AND P1, PT, R18.reuse, -0xc, PT ;  /* 0xfffffff41200780c */ /* 0x040fe40003f22270 */
[C---:B------:R-:W-:Y:S02]  /*0810*/  ISETP.EQ.AND P0, PT, R18.reuse, -0x8, PT ;  /* 0xfffffff81200780c */ /* 0x040fe40003f02270 */
[----:B------:R-:W-:-:S03]  /*0820*/  ISETP.EQ.AND P5, PT, R18, RZ, PT ;  /* 0x000000ff1200720c */ /* 0x000fc60003fa2270 */
[--C-:B------:R-:W-:Y:S01]  /*0830*/  @P3 IMAD.MOV.U32 R0, RZ, RZ, R6.reuse ;  /* 0x000000ffff003224 */ /* 0x100fe200078e0006 */
[C---:B------:R-:W-:Y:S01]  /*0840*/  ISETP.EQ.AND P3, PT, R18.reuse, -0x4, PT ;  /* 0xfffffffc1200780c */ /* 0x040fe20003f62270 */
[----:B------:R-:W-:Y:S02]  /*0850*/  @P4 IMAD.MOV.U32 R12, RZ, RZ, R6 ;  /* 0x000000ffff0c4224 */ /* 0x000fe400078e0006 */
[--C-:B------:R-:W-:Y:S01]  /*0860*/  @P4 IMAD.MOV.U32 R0, RZ, RZ, R9.reuse ;  /* 0x000000ffff004224 */ /* 0x100fe200078e0009 */
[----:B------:R-:W-:Y:S01]  /*0870*/  ISETP.EQ.AND P4, PT, R18, 0x4, PT ;  /* 0x000000041200780c */ /* 0x000fe20003f82270 */
[----:B------:R-:W-:Y:S02]  /*0880*/  @P2 IMAD.MOV.U32 R12, RZ, RZ, R9 ;  /* 0x000000ffff0c2224 */ /* 0x000fe400078e0009 */
[--C-:B------:R-:W-:Y:S02]  /*0890*/  @P2 IMAD.MOV.U32 R0, RZ, RZ, R14.reuse ;  /* 0x000000ffff002224 */ /* 0x100fe400078e000e */
[----:B------:R-:W-:Y:S01]  /*08a0*/  @P1 IMAD.MOV.U32 R12, RZ, RZ, R14 ;  /* 0x000000ffff0c1224 */ /* 0x000fe200078e000e */
[----:B------:R-:W-:Y:S01]  /*08b0*/  @P0 MOV R12, R15 ;  /* 0x0000000f000c0202 */ /* 0x000fe20000000f00 */
[----:B------:R-:W-:-:S02]  /*08c0*/  @P1 IMAD.MOV.U32 R0, RZ, RZ, R15 ;  /* 0x000000ffff001224 */ /* 0x000fc400078e000f */
[--C-:B------:R-:W-:Y:S02]  /*08d0*/  @P0 IMAD.MOV.U32 R0, RZ, RZ, R16.reuse ;  /* 0x000000ffff000224 */ /* 0x100fe400078e0010 */
[----:B------:R-:W-:Y:S02]  /*08e0*/  @P3 IMAD.MOV.U32 R12, RZ, RZ, R16 ;  /* 0x000000ffff0c3224 */ /* 0x000fe400078e0010 */
[--C-:B------:R-:W-:Y:S02]  /*08f0*/  @P3 IMAD.MOV.U32 R0, RZ, RZ, R17.reuse ;  /* 0x000000ffff003224 */ /* 0x100fe400078e0011 */
[----:B------:R-:W-:Y:S02]  /*0900*/  @P5 IMAD.MOV.U32 R12, RZ, RZ, R17 ;  /* 0x000000ffff0c5224 */ /* 0x000fe400078e0011 */
[--C-:B------:R-:W-:Y:S02]  /*0910*/  @P5 IMAD.MOV.U32 R0, RZ, RZ, R11.reuse ;  /* 0x000000ffff005224 */ /* 0x100fe400078e000b */
[----:B------:R-:W-:Y:S01]  /*0920*/  @P4 IMAD.MOV.U32 R12, RZ, RZ, R11 ;  /* 0x000000ffff0c4224 */ /* 0x000fe200078e000b */
[----:B------:R-:W-:Y:S06]  /*0930*/  @!P6 BRA `(.L_x_453) ;  /* 0x00000000002ce947 */ /* 0x000fec0003800000 */
[----:B------:R-:W-:Y:S01]  /*0940*/  @P2 IMAD.MOV.U32 R13, RZ, RZ, R6 ;  /* 0x000000ffff0d2224 */ /* 0x000fe200078e0006 */
[----:B------:R-:W-:Y:S01]  /*0950*/  @P1 MOV R13, R9 ;  /* 0x00000009000d1202 */ /* 0x000fe20000000f00 */
[----:B------:R-:W-:Y:S01]  /*0960*/  @P0 IMAD.MOV.U32 R13, RZ, RZ, R14 ;  /* 0x000000ffff0d0224 */ /* 0x000fe200078e000e */
[----:B------:R-:W-:Y:S01]  /*0970*/  ISETP.EQ.AND P0, PT, R18, 0x8, PT ;  /* 0x000000081200780c */ /* 0x000fe20003f02270 */
[----:B------:R-:W-:Y:S01]  /*0980*/  @P3 IMAD.MOV.U32 R13, RZ, RZ, R15 ;  /* 0x000000ffff0d3224 */ /* 0x000fe200078e000f */
[----:B------:R-:W-:Y:S01]  /*0990*/  LOP3.LUT R19, R8, 0x1f, RZ, 0xc0, !PT ;  /* 0x0000001f08137812 */ /* 0x000fe200078ec0ff */
[----:B------:R-:W-:Y:S02]  /*09a0*/  @P5 IMAD.MOV.U32 R13, RZ, RZ, R16 ;  /* 0x000000ffff0d5224 */ /* 0x000fe400078e0010 */
[----:B------:R-:W-:Y:S01]  /*09b0*/  @P4 IMAD.MOV.U32 R13, RZ, RZ, R17 ;  /* 0x000000ffff0d4224 */ /* 0x000fe200078e0011 */
[----:B------:R-:W-:-:S07]  /*09c0*/  SHF.L.W.U32.HI R0, R12, R19, R0 ;  /* 0x000000130c007219 */ /* 0x000fce0000010e00 */
[----:B------:R-:W-:-:S05]  /*09d0*/  @P0 IMAD.MOV.U32 R13, RZ, RZ, R11 ;  /* 0x000000ffff0d0224 */ /* 0x000fca00078e000b */
[----:B------:R-:W-:-:S07]  /*09e0*/  SHF.L.W.U32.HI R12, R13, R19, R12 ;  /* 0x000000130d0c7219 */ /* 0x000fce0000010e0c */
.L_x_453:
[----:B------:R-:W-:Y:S05]  /*09f0*/  BSYNC.RECONVERGENT B2 ;  /* 0x0000000000027941 */ /* 0x000fea0003800200 */
.L_x_452:
[C-C-:B------:R-:W-:Y:S01]  /*0a00*/  SHF.L.W.U32.HI R11, R12.reuse, 0x2, R0.reuse ;  /* 0x000000020c0b7819 */ /* 0x140fe20000010e00 */
[----:B------:R-:W-:Y:S01]  /*0a10*/  IMAD.SHL.U32 R12, R12, 0x4, RZ ;  /* 0x000000040c0c7824 */ /* 0x000fe200078e00ff */
[----:B------:R-:W-:Y:S01]  /*0a20*/  UMOV UR4, 0x54442d19 ;  /* 0x54442d1900047882 */ /* 0x000fe20000000000 */
[----:B------:R-:W-:Y:S01]  /*0a30*/  UMOV UR5, 0x3bf921fb ;  /* 0x3bf921fb00057882 */ /* 0x000fe20000000000 */
[----:B------:R-:W-:Y:S02]  /*0a40*/  SHF.R.S32.HI R8, RZ, 0x1f, R11 ;  /* 0x0000001fff087819 */ /* 0x000fe4000001140b */
[----:B------:R-:W-:Y:S02]  /*0a50*/  SHF.R.U32.HI R0, RZ, 0x1e, R0 ;  /* 0x0000001eff007819 */ /* 0x000fe40000011600 */
[C---:B------:R-:W-:Y:S02]  /*0a60*/  LOP3.LUT R12, R8.reuse, R12, RZ, 0x3c, !PT ;  /* 0x0000000c080c7212 */ /* 0x040fe400078e3cff */
[----:B------:R-:W-:-:S02]  /*0a70*/  LOP3.LUT R13, R8, R11, RZ, 0x3c, !PT ;  /* 0x0000000b080d7212 */ /* 0x000fc400078e3cff */
[----:B------:R-:W-:Y:S02]  /*0a80*/  ISETP.GE.AND P0, PT, R2, RZ, PT ;  /* 0x000000ff0200720c */ /* 0x000fe40003f06270 */
[C---:B------:R-:W-:Y:S02]  /*0a90*/  LOP3.LUT R8, R11.reuse, R2, RZ, 0x3c, !PT ;  /* 0x000000020b087212 */ /* 0x040fe400078e3cff */
[----:B------:R-:W0:Y:S01]  /*0aa0*/  I2F.F64.S64 R12, R12 ;  /* 0x0000000c000c7312 */ /* 0x000e220000301c00 */
[----:B------:R-:W-:Y:S02]  /*0ab0*/  LEA.HI R0, R11, R0, RZ, 0x1 ;  /* 0x000000000b007211 */ /* 0x000fe400078f08ff */
[----:B------:R-:W-:-:S03]  /*0ac0*/  ISETP.GE.AND P1, PT, R8, RZ, PT ;  /* 0x000000ff0800720c */ /* 0x000fc60003f26270 */
[----:B------:R-:W-:-:S05]  /*0ad0*/  IMAD.MOV R8, RZ, RZ, -R0 ;  /* 0x000000ffff087224 */ /* 0x000fca00078e0a00 */
[----:B------:R-:W-:Y:S01]  /*0ae0*/  @!P0 MOV R0, R8 ;  /* 0x0000000800008202 */ /* 0x000fe20000000f00 */
[----:B0-----:R-:W-:-:S10]  /*0af0*/  DMUL R18, R12, UR4 ;  /* 0x000000040c127c28 */ /* 0x001fd40008000000 */
[----:B------:R-:W0:Y:S02]  /*0b00*/  F2F.F32.F64 R18, R18 ;  /* 0x0000001200127310 */ /* 0x000e240000301000 */
[----:B0-----:R-:W-:-:S07]  /*0b10*/  FSEL R11, -R18, R18, !P1 ;  /* 0x00000012120b7208 */ /* 0x001fce0004800100 */
.L_x_450:
[----:B------:R-:W-:Y:S05]  /*0b20*/  BSYNC.RECONVERGENT B1 ;  /* 0x0000000000017941 */ /* 0x000fea0003800200 */
.L_x_449:
[C---:B------:R-:W-:Y:S01]  /*0b30*/  LOP3.LUT R18, R0.reuse, 0x1, RZ, 0xc0, !PT ;  /* 0x0000000100127812 */ /* 0x040fe200078ec0ff */
[----:B------:R-:W-:Y:S02]  /*0b40*/  IMAD.MOV.U32 R8, RZ, RZ, 0x37cbac00 ;  /* 0x37cbac00ff087424 */ /* 0x000fe400078e00ff */
[----:B------:R-:W-:Y:S01]  /*0b50*/  FMUL R13, R11, R11 ;  /* 0x0000000b0b0d7220 */ /* 0x000fe20000400000 */
[----:B------:R-:W-:Y:S01]  /*0b60*/  VIADD R0, R0, 0x1 ;  /* 0x0000000100007836 */ /* 0x000fe20000000000 */
[----:B------:R-:W-:Y:S01]  /*0b70*/  ISETP.NE.U32.AND P0, PT, R18, 0x1, PT ;  /* 0x000000011200780c */ /* 0x000fe20003f05070 */
[----:B------:R-:W-:Y:S02]  /*0b80*/  IMAD.MOV.U32 R18, RZ, RZ, 0x3c0885e4 ;  /* 0x3c0885e4ff127424 */ /* 0x000fe400078e00ff */
[----:B------:R-:W-:Y:S01]  /*0b90*/  FFMA R12, R13, R8, -0.0013887860113754868507 ;  /* 0xbab607ed0d0c7423 */ /* 0x000fe20000000008 */
[----:B------:R-:W-:Y:S01]  /*0ba0*/  IMAD.MOV.U32 R19, RZ, RZ, 0x3e2aaaa8 ;  /* 0x3e2aaaa8ff137424 */ /* 0x000fe200078e00ff */
[----:B------:R-:W-:Y:S01]  /*0bb0*/  LOP3.LUT P1, RZ, R0, 0x2, RZ, 0xc0, !PT ;  /* 0x0000000200ff7812 */ /* 0x000fe2000782c0ff */
[----:B------:R-:W-:Y:S01]  /*0bc0*/  BSSY.RECONVERGENT B1, `(.L_x_454) ;  /* 0x000006b000017945 */ /* 0x000fe20003800200 */
[----:B------:R-:W-:-:S02]  /*0bd0*/  FSEL R18, R18, 0.041666727513074874878, !P0 ;  /* 0x3d2aaabb12127808 */ /* 0x000fc40004000000 */
[----:B------:R-:W-:Y:S02]  /*0be0*/  FSEL R12, R12, -0.00019574658654164522886, P0 ;  /* 0xb94d41530c0c7808 */ /* 0x000fe40000000000 */
[----:B------:R-:W-:Y:S02]  /*0bf0*/  FSEL R0, R11, 1, !P0 ;  /* 0x3f8000000b007808 */ /* 0x000fe40004000000 */
[----:B------:R-:W-:Y:S01]  /*0c00*/  FSEL R11, -R19, -0.4999999701976776123, !P0 ;  /* 0xbeffffff130b7808 */ /* 0x000fe20004000100 */
[C---:B------:R-:W-:Y:S01]  /*0c10*/  FFMA R12, R13.reuse, R12, R18 ;  /* 0x0000000c0d0c7223 */ /* 0x040fe20000000012 */
[----:B------:R-:W-:Y:S01]  /*0c20*/  FSETP.GE.AND P0, PT, |R10|, 105615, PT ;  /* 0x47ce47800a00780b */ /* 0x000fe20003f06200 */
[C---:B------:R-:W-:Y:S02]  /*0c30*/  FFMA R19, R13.reuse, R0, RZ ;  /* 0x000000000d137223 */ /* 0x040fe400000000ff */
[----:B------:R-:W-:-:S04]  /*0c40*/  FFMA R11, R13, R12, R11 ;  /* 0x0000000c0d0b7223 */ /* 0x000fc8000000000b */
[----:B------:R-:W-:-:S04]  /*0c50*/  FFMA R19, R19, R11, R0 ;  /* 0x0000000b13137223 */ /* 0x000fc80000000000 */
[----:B------:R-:W-:Y:S02]  /*0c60*/  @P1 FADD R19, RZ, -R19 ;  /* 0x80000013ff131221 */ /* 0x000fe40000000000 */
[----:B------:R-:W-:Y:S05]  /*0c70*/  @!P0 BRA `(.L_x_455) ;  /* 0x00000004007c8947 */ /* 0x000fea0003800000 */
[----:B------:R-:W-:-:S13]  /*0c80*/  FSETP.NEU.AND P0, PT, |R10|, +INF , PT ;  /* 0x7f8000000a00780b */ /* 0x000fda0003f0d200 */
[----:B------:R-:W-:Y:S01]  /*0c90*/  @!P0 FMUL R3, RZ, R10 ;  /* 0x0000000aff038220 */ /* 0x000fe20000400000 */
[----:B------:R-:W-:Y:S01]  /*0ca0*/  @!P0 IMAD.MOV.U32 R7, RZ, RZ, RZ ;  /* 0x000000ffff078224 */ /* 0x000fe200078e00ff */
[----:B------:R-:W-:Y:S06]  /*0cb0*/  @!P0 BRA `(.L_x_455) ;  /* 0x00000004006c8947 */ /* 0x000fec0003800000 */
[----:B------:R-:W-:Y:S02]  /*0cc0*/  IMAD.SHL.U32 R0, R2, 0x100, RZ ;  /* 0x0000010002007824 */ /* 0x000fe400078e00ff */
[----:B------:R-:W-:Y:S02]  /*0cd0*/  HFMA2 R18, -RZ, RZ, 0, 0 ;  /* 0x00000000ff127431 */ /* 0x000fe400000001ff */
[----:B------:R-:W-:Y:S01]  /*0ce0*/  IMAD.MOV.U32 R3, RZ, RZ, RZ ;  /* 0x000000ffff037224 */ /* 0x000fe200078e00ff */
[----:B------:R-:W0:Y:S01]  /*0cf0*/  LDCU.64 UR8, c[0x4][0x140] ;  /* 0x01002800ff0877ac */ /* 0x000e220008000a00 */
[----:B------:R-:W-:Y:S01]  /*0d00*/  LOP3.LUT R7, R0, 0x80000000, RZ, 0xfc, !PT ;  /* 0x8000000000077812 */ /* 0x000fe200078efcff */
[----:B------:R-:W-:Y:S01]  /*0d10*/  UMOV UR5, URZ ;  /* 0x000000ff00057c82 */ /* 0x000fe20008000000 */
[----:B------:R-:W-:-:S05]  /*0d20*/  UMOV UR4, URZ ;  /* 0x000000ff00047c82 */ /* 0x000fca0008000000 */
.L_x_456:
        /* <DEDUP_REMOVED lines=17> */
[--C-:B------:R-:W-:Y:S02]  /*0e40*/  @P0 IMAD.MOV.U32 R6, RZ, RZ, R0.reuse ;  /* 0x000000ffff060224 */ /* 0x100fe400078e0000 */
        /* <DEDUP_REMOVED lines=11> */
[----:B------:R-:W-:-:S05]  /*0f00*/  SHF.R.U32.HI R0, RZ, 0x5, R0 ;  /* 0x00000005ff007819 */ /* 0x000fca0000011600 */
[----:B------:R-:W-:-:S05]  /*0f10*/  IMAD.U32 R12, R0, -0x4, RZ ;  /* 0xfffffffc000c7824 */ /* 0x000fca00078e00ff */
[C---:B------:R-:W-:Y:S02]  /*0f20*/  ISETP.EQ.AND P3, PT, R12.reuse, -0x18, PT ;  /* 0xffffffe80c00780c */ /* 0x040fe40003f62270 */
[C---:B------:R-:W-:Y:S02]  /*0f30*/  ISETP.EQ.AND P4, PT, R12.reuse, -0x14, PT ;  /* 0xffffffec0c00780c */ /* 0x040fe40003f82270 */
[C---:B------:R-:W-:Y:S02]  /*0f40*/  ISETP.EQ.AND P2, PT, R12.reuse, -0x10, PT ;  /* 0xfffffff00c00780c */ /* 0x040fe40003f42270 */
[C---:B------:R-:W-:Y:S02]  /*0f50*/  ISETP.EQ.AND P1, PT, R12.reuse, -0xc, PT ;  /* 0xfffffff40c00780c */ /* 0x040fe40003f22270 */
[C---:B------:R-:W-:Y:S02]  /*0f60*/  ISETP.EQ.AND P0, PT, R12.reuse, -0x8, PT ;  /* 0xfffffff80c00780c */ /* 0x040fe40003f02270 */
[----:B------:R-:W-:-:S03]  /*0f70*/  ISETP.EQ.AND P5, PT, R12, 0x4, PT ;  /* 0x000000040c00780c */ /* 0x000fc60003fa2270 */
[--C-:B------:R-:W-:Y:S01]  /*0f80*/  @P3 IMAD.MOV.U32 R0, RZ, RZ, R6.reuse ;  /* 0x000000ffff003224 */ /* 0x100fe200078e0006 */
[C---:B------:R-:W-:Y:S01]  /*0f90*/  ISETP.EQ.AND P3, PT, R12.reuse, -0x4, PT ;  /* 0xfffffffc0c00780c */ /* 0x040fe20003f62270 */
[----:B------:R-:W-:Y:S02]  /*0fa0*/  @P4 IMAD.MOV.U32 R7, RZ, RZ, R6 ;  /* 0x000000ffff074224 */ /* 0x000fe400078e0006 */
[--C-:B------:R-:W-:Y:S01]  /*0fb0*/  @P4 IMAD.MOV.U32 R0, RZ, RZ, R9.reuse ;  /* 0x000000ffff004224 */ /* 0x100fe200078e0009 */
[----:B------:R-:W-:Y:S01]  /*0fc0*/  ISETP.EQ.AND P4, PT, R12, RZ, PT ;  /* 0x000000ff0c00720c */ /* 0x000fe20003f82270 */
[----:B------:R-:W-:Y:S01]  /*0fd0*/  @P2 IMAD.MOV.U32 R7, RZ, RZ, R9 ;  /* 0x000000ffff072224 */ /* 0x000fe200078e0009 */
[----:B------:R-:W-:Y:S01]  /*0fe0*/  @P2 MOV R0, R14 ;  /* 0x0000000e00002202 */ /* 0x000fe20000000f00 */
[----:B------:R-:W-:Y:S02]  /*0ff0*/  @P1 IMAD.MOV.U32 R7, RZ, RZ, R14 ;  /* 0x000000ffff071224 */ /* 0x000fe400078e000e */
[----:B------:R-:W-:-:S02]  /*1000*/  @P1 IMAD.MOV.U32 R0, RZ, RZ, R15 ;  /* 0x000000ffff001224 */ /* 0x000fc400078e000f */
[----:B------:R-:W-:Y:S02]  /*1010*/  @P0 IMAD.MOV.U32 R7, RZ, RZ, R15 ;  /* 0x000000ffff070224 */ /* 0x000fe400078e000f */
[--C-:B------:R-:W-:Y:S02]  /*1020*/  @P0 IMAD.MOV.U32 R0, RZ, RZ, R16.reuse ;  /* 0x000000ffff000224 */ /* 0x100fe400078e0010 */
[----:B------:R-:W-:Y:S02]  /*1030*/  @P3 IMAD.MOV.U32 R7, RZ, RZ, R16 ;  /* 0x000000ffff073224 */ /* 0x000fe400078e0010 */
[--C-:B------:R-:W-:Y:S01]  /*1040*/  @P3 IMAD.MOV.U32 R0, RZ, RZ, R17.reuse ;  /* 0x000000ffff003224 */ /* 0x100fe200078e0011 */
[----:B------:R-:W-:Y:S01]  /*1050*/  @P4 MOV R0, R3 ;  /* 0x0000000300004202 */ /* 0x000fe20000000f00 */
[----:B------:R-:W-:Y:S02]  /*1060*/  @P4 IMAD.MOV.U32 R7, RZ, RZ, R17 ;  /* 0x000000ffff074224 */ /* 0x000fe400078e0011 */
[----:B------:R-:W-:Y:S01]  /*1070*/  @P5 IMAD.MOV.U32 R7, RZ, RZ, R3 ;  /* 0x000000ffff075224 */ /* 0x000fe200078e0003 */
[----:B------:R-:W-:Y:S06]  /*1080*/  @!P6 BRA `(.L_x_458) ;  /* 0x00000000002ce947 */ /* 0x000fec0003800000 */
[----:B------:R-:W-:Y:S01]  /*1090*/  @P2 IMAD.MOV.U32 R10, RZ, RZ, R6 ;  /* 0x000000ffff0a2224 */ /* 0x000fe200078e0006 */
[----:B------:R-:W-:Y:S01]  /*10a0*/  LOP3.LUT R11, R11, 0x1f, RZ, 0xc0, !PT ;  /* 0x0000001f0b0b7812 */ /* 0x000fe200078ec0ff */
[----:B------:R-:W-:Y:S02]  /*10b0*/  @P1 IMAD.MOV.U32 R10, RZ, RZ, R9 ;  /* 0x000000ffff0a1224 */ /* 0x000fe400078e0009 */
[----:B------:R-:W-:Y:S01]  /*10c0*/  @P0 IMAD.MOV.U32 R10, RZ, RZ, R14 ;  /* 0x000000ffff0a0224 */ /* 0x000fe200078e000e */
[----:B------:R-:W-:Y:S01]  /*10d0*/  ISETP.EQ.AND P0, PT, R12, 0x8, PT ;  /* 0x000000080c00780c */ /* 0x000fe20003f02270 */
[----:B------:R-:W-:Y:S01]  /*10e0*/  @P3 IMAD.MOV.U32 R10, RZ, RZ, R15 ;  /* 0x000000ffff0a3224 */ /* 0x000fe200078e000f */
[----:B------:R-:W-:Y:S01]  /*10f0*/  SHF.L.W.U32.HI R0, R7, R11, R0 ;  /* 0x0000000b07007219 */ /* 0x000fe20000010e00 */
[----:B------:R-:W-:Y:S02]  /*1100*/  @P4 IMAD.MOV.U32 R10, RZ, RZ, R16 ;  /* 0x000000ffff0a4224 */ /* 0x000fe400078e0010 */
[----:B------:R-:W-:-:S08]  /*1110*/  @P5 IMAD.MOV.U32 R10, RZ, RZ, R17 ;  /* 0x000000ffff0a5224 */ /* 0x000fd000078e0011 */
[----:B------:R-:W-:-:S04]  /*1120*/  @P0 MOV R10, R3 ;  /* 0x00000003000a0202 */ /* 0x000fc80000000f00 */
[----:B------:R-:W-:-:S07]  /*1130*/  SHF.L.W.U32.HI R7, R10, R11, R7 ;  /* 0x0000000b0a077219 */ /* 0x000fce0000010e07 */
.L_x_458:
[----:B------:R-:W-:Y:S05]  /*1140*/  BSYNC.RECONVERGENT B2 ;  /* 0x0000000000027941 */ /* 0x000fea0003800200 */
.L_x_457:
[C---:B------:R-:W-:Y:S01]  /*1150*/  SHF.L.W.U32.HI R3, R7.reuse, 0x2, R0 ;  /* 0x0000000207037819 */ /* 0x040fe20000010e00 */
[----:B------:R-:W-:Y:S01]  /*1160*/  IMAD.SHL.U32 R7, R7, 0x4, RZ ;  /* 0x0000000407077824 */ /* 0x000fe200078e00ff */
[----:B------:R-:W-:Y:S01]  /*1170*/  UMOV UR4, 0x54442d19 ;  /* 0x54442d1900047882 */ /* 0x000fe20000000000 */
[----:B------:R-:W-:Y:S01]  /*1180*/  UMOV UR5, 0x3bf921fb ;  /* 0x3bf921fb00057882 */ /* 0x000fe20000000000 */
[----:B------:R-:W-:Y:S02]  /*1190*/  SHF.R.S32.HI R12, RZ, 0x1f, R3 ;  /* 0x0000001fff0c7819 */ /* 0x000fe40000011403 */
[----:B------:R-:W-:Y:S02]  /*11a0*/  ISETP.GE.AND P1, PT, R2, RZ, PT ;  /* 0x000000ff0200720c */ /* 0x000fe40003f26270 */
[C---:B------:R-:W-:Y:S02]  /*11b0*/  LOP3.LUT R10, R12.reuse, R7, RZ, 0x3c, !PT ;  /* 0x000000070c0a7212 */ /* 0x040fe400078e3cff */
[----:B------:R-:W-:-:S02]  /*11c0*/  LOP3.LUT R11, R12, R3, RZ, 0x3c, !PT ;  /* 0x000000030c0b7212 */ /* 0x000fc400078e3cff */
[----:B------:R-:W-:Y:S02]  /*11d0*/  SHF.R.U32.HI R0, RZ, 0x1e, R0 ;  /* 0x0000001eff007819 */ /* 0x000fe40000011600 */
[C---:B------:R-:W-:Y:S02]  /*11e0*/  LOP3.LUT R2, R3.reuse, R2, RZ, 0x3c, !PT ;  /* 0x0000000203027212 */ /* 0x040fe400078e3cff */
[----:B------:R-:W0:Y:S01]  /*11f0*/  I2F.F64.S64 R10, R10 ;  /* 0x0000000a000a7312 */ /* 0x000e220000301c00 */
[----:B------:R-:W-:Y:S02]  /*1200*/  LEA.HI R7, R3, R0, RZ, 0x1 ;  /* 0x0000000003077211 */ /* 0x000fe400078f08ff */
[----:B------:R-:W-:-:S03]  /*1210*/  ISETP.GE.AND P0, PT, R2, RZ, PT ;  /* 0x000000ff0200720c */ /* 0x000fc60003f06270 */
[----:B------:R-:W-:-:S04]  /*1220*/  IMAD.MOV R0, RZ, RZ, -R7 ;  /* 0x000000ffff007224 */ /* 0x000fc800078e0a07 */
[----:B------:R-:W-:Y:S01]  /*1230*/  @!P1 IMAD.MOV.U32 R7, RZ, RZ, R0 ;  /* 0x000000ffff079224 */ /* 0x000fe200078e0000 */
[----:B0-----:R-:W-:-:S10]  /*1240*/  DMUL R12, R10, UR4 ;  /* 0x000000040a0c7c28 */ /* 0x001fd40008000000 */
[----:B------:R-:W0:Y:S02]  /*1250*/  F2F.F32.F64 R12, R12 ;  /* 0x0000000c000c7310 */ /* 0x000e240000301000 */
[----:B0-----:R-:W-:-:S07]  /*1260*/  FSEL R3, -R12, R12, !P0 ;  /* 0x0000000c0c037208 */ /* 0x001fce0004000100 */
.L_x_455:
[----:B------:R-:W-:Y:S05]  /*1270*/  BSYNC.RECONVERGENT B1 ;  /* 0x0000000000017941 */ /* 0x000fea0003800200 */
.L_x_454:
[----:B------:R-:W-:Y:S01]  /*1280*/  FMUL R11, R3, R3 ;  /* 0x00000003030b7220 */ /* 0x000fe20000400000 */
[C---:B------:R-:W-:Y:S01]  /*1290*/  LOP3.LUT R0, R7.reuse, 0x1, RZ, 0xc0, !PT ;  /* 0x0000000107007812 */ /* 0x040fe200078ec0ff */
[----:B------:R-:W-:Y:S01]  /*12a0*/  IMAD.MOV.U32 R2, RZ, RZ, 0x3d2aaabb ;  /* 0x3d2aaabbff027424 */ /* 0x000fe200078e00ff */
[----:B------:R-:W-:Y:S01]  /*12b0*/  LOP3.LUT P1, RZ, R7, 0x2, RZ, 0xc0, !PT ;  /* 0x0000000207ff7812 */ /* 0x000fe2000782c0ff */
[----:B------:R-:W-:Y:S01]  /*12c0*/  FFMA R8, R11, R8, -0.0013887860113754868507 ;  /* 0xbab607ed0b087423 */ /* 0x000fe20000000008 */
[----:B------:R-:W-:Y:S01]  /*12d0*/  ISETP.NE.U32.AND P0, PT, R0, 0x1, PT ;  /* 0x000000010000780c */ /* 0x000fe20003f05070 */
[----:B------:R-:W-:-:S03]  /*12e0*/  IMAD.MOV.U32 R10, RZ, RZ, 0x3effffff ;  /* 0x3effffffff0a7424 */ /* 0x000fc600078e00ff */
[----:B------:R-:W-:Y:S02]  /*12f0*/  FSEL R8, R8, -0.00019574658654164522886, !P0 ;  /* 0xb94d415308087808 */ /* 0x000fe40004000000 */
[----:B------:R-:W-:Y:S02]  /*1300*/  FSEL R2, R2, 0.0083327032625675201416, !P0 ;  /* 0x3c0885e402027808 */ /* 0x000fe40004000000 */
[----:B------:R-:W-:Y:S02]  /*1310*/  FSEL R0, R3, 1, P0 ;  /* 0x3f80000003007808 */ /* 0x000fe40000000000 */
[----:B------:R-:W-:Y:S01]  /*1320*/  FSEL R7, -R10, -0.16666662693023681641, !P0 ;  /* 0xbe2aaaa80a077808 */ /* 0x000fe20004000100 */
[C---:B------:R-:W-:Y:S02]  /*1330*/  FFMA R2, R11.reuse, R8, R2 ;  /* 0x000000080b027223 */ /* 0x040fe40000000002 */
[C---:B------:R-:W-:Y:S02]  /*1340*/  FFMA R3, R11.reuse, R0, RZ ;  /* 0x000000000b037223 */ /* 0x040fe400000000ff */
[----:B------:R-:W-:-:S04]  /*1350*/  FFMA R2, R11, R2, R7 ;  /* 0x000000020b027223 */ /* 0x000fc80000000007 */
[----:B------:R-:W-:-:S04]  /*1360*/  FFMA R10, R3, R2, R0 ;  /* 0x00000002030a7223 */ /* 0x000fc80000000000 */
[----:B------:R-:W-:Y:S01]  /*1370*/  @P1 FADD R10, RZ, -R10 ;  /* 0x8000000aff0a1221 */ /* 0x000fe20000000000 */
[----:B------:R-:W-:Y:S06]  /*1380*/  BRA `(.L_x_447) ;  /* 0x0000002000547947 */ /* 0x000fec0003800000 */
.L_x_448:
[----:B------:R-:W-:-:S13]  /*1390*/  ISETP.GE.U32.AND P0, PT, R0, 0x7f800000, PT ;  /* 0x7f8000000000780c */ /* 0x000fda0003f06070 */
[----:B------:R-:W-:Y:S05]  /*13a0*/  @!P0 BRA `(.L_x_459) ;  /* 0x0000000000208947 */ /* 0x000fea0003800000 */
[----:B------:R-:W-:-:S13]  /*13b0*/  ISETP.NE.AND P1, PT, R6, 0x7f800000, PT ;  /* 0x7f8000000600780c */ /* 0x000fda0003f25270 */
[----:B------:R-:W-:Y:S01]  /*13c0*/  @P1 FADD R10, R10, -R10 ;  /* 0x8000000a0a0a1221 */ /* 0x000fe20000000000 */
[----:B------:R-:W-:-:S03]  /*13d0*/  @!P1 ISETP.GT.AND P0, PT, R3, -0x1, PT ;  /* 0xffffffff0300980c */ /* 0x000fc60003f04270 */
[--C-:B------:R-:W-:Y:S01]  /*13e0*/  @!P1 FADD R0, R10, -R10.reuse ;  /* 0x8000000a0a009221 */ /* 0x100fe20000000000 */
[----:B------:R-:W-:Y:S01]  /*13f0*/  @P1 IMAD.MOV.U32 R19, RZ, RZ, R10 ;  /* 0x000000ffff131224 */ /* 0x000fe200078e000a */
[----:B------:R-:W-:-:S03]  /*1400*/  @!P1 FSEL R19, R3, RZ, P0 ;  /* 0x000000ff03139208 */ /* 0x000fc60000000000 */
[----:B------:R-:W-:Y:S01]  /*1410*/  @!P1 FSEL R10, R0, RZ, P0 ;  /* 0x000000ff000a9208 */ /* 0x000fe20000000000 */
[----:B------:R-:W-:Y:S06]  /*1420*/  BRA `(.L_x_447) ;  /* 0x00000020002c7947 */ /* 0x000fec0003800000 */
.L_x_459:
[----:B------:R-:W-:-:S05]  /*1430*/  VIADD R0, R3, 0xbd4e8de8 ;  /* 0xbd4e8de803007836 */ /* 0x000fca0000000000 */
[----:B------:R-:W-:-:S13]  /*1440*/  ISETP.GT.U32.AND P0, PT, R0, 0x8e8e5c, PT ;  /* 0x008e8e5c0000780c */ /* 0x000fda0003f04070 */
[----:B------:R-:W-:Y:S05]  /*1450*/  @P0 BRA `(.L_x_460) ;  /* 0x0000001000300947 */ /* 0x000fea0003800000 */
[----:B------:R-:W-:Y:S01]  /*1460*/  MOV R0, 0x3bbb989d ;  /* 0x3bbb989d00007802 */ /* 0x000fe20000000f00 */
[----:B------:R-:W-:Y:S01]  /*1470*/  FADD R3, R3, -162.88958740234375 ;  /* 0xc322e3bc03037421 */ /* 0x000fe20000000000 */
[----:B------:R-:W-:Y:S02]  /*1480*/  IMAD.MOV.U32 R7, RZ, RZ, 0x437c0000 ;  /* 0x437c0000ff077424 */ /* 0x000fe400078e00ff */
[C---:B------:R-:W-:Y:S01]  /*1490*/  FMUL R9, R10.reuse, 0.63661974668502807617 ;  /* 0x3f22f9830a097820 */ /* 0x040fe20000400000 */
[----:B------:R-:W-:Y:S01]  /*14a0*/  FSETP.GE.AND P0, PT, |R10|, 105615, PT ;  /* 0x47ce47800a00780b */ /* 0x000fe20003f06200 */
[----:B------:R-:W-:Y:S01]  /*14b0*/  FFMA.SAT R0, R3, R0, 0.5 ;  /* 0x3f00000003007423 */ /* 0x000fe20000002000 */
[----:B------:R-:W-:Y:S03]  /*14c0*/  BSSY.RECONVERGENT B1, `(.L_x_461) ;  /* 0x000007a000017945 */ /* 0x000fe60003800200 */
[----:B------:R-:W-:-:S04]  /*14d0*/  FFMA.RM R0, R0, R7, 12582913 ;  /* 0x4b40000100007423 */ /* 0x000fc80000004007 */
[C---:B------:R-:W-:Y:S01]  /*14e0*/  FADD R6, R0.reuse, -12583039 ;  /* 0xcb40007f00067421 */ /* 0x040fe20000000000 */
[----:B------:R-:W-:-:S03]  /*14f0*/  IMAD.SHL.U32 R0, R0, 0x800000, RZ ;  /* 0x0080000000007824 */ /* 0x000fc600078e00ff */
[----:B------:R-:W-:-:S04]  /*1500*/  FFMA R6, R3, 1.4426950216293334961, -R6 ;  /* 0x3fb8aa3b03067823 */ /* 0x000fc80000000806 */
[----:B------:R-:W-:-:S04]  /*1510*/  FFMA R6, R3, 1.925963033500011079e-08, R6 ;  /* 0x32a5706003067823 */ /* 0x000fc80000000006 */
[----:B------:R-:W0:Y:S02]  /*1520*/  MUFU.EX2 R3, R6 ;  /* 0x0000000600037308 */ /* 0x000e240000000800 */
[----:B0-----:R-:W-:-:S06]  /*1530*/  FMUL R3, R0, R3 ;  /* 0x0000000300037220 */ /* 0x001fcc0000400000 */
[----:B------:R-:W0:Y:S01]  /*1540*/  F2I.NTZ R0, R9 ;  /* 0x0000000900007305 */ /* 0x000e220000203100 */
[C---:B------:R-:W-:Y:S02]  /*1550*/  LEA.HI R7, R3.reuse, 0xffffffed, RZ, 0x9 ;  /* 0xffffffed03077811 */ /* 0x040fe400078f48ff */
[----:B------:R-:W-:Y:S02]  /*1560*/  LOP3.LUT R3, R3, 0x7fffff, RZ, 0xc0, !PT ;  /* 0x007fffff03037812 */ /* 0x000fe400078ec0ff */
[----:B------:R-:W-:Y:S02]  /*1570*/  LOP3.LUT R8, R7, 0xffff, RZ, 0xc0, !PT ;  /* 0x0000ffff07087812 */ /* 0x000fe400078ec0ff */
[----:B------:R-:W-:Y:S02]  /*1580*/  LOP3.LUT R3, R3, 0x7f000000, RZ, 0xfc, !PT ;  /* 0x7f00000003037812 */ /* 0x000fe400078efcff */
[----:B------:R-:W-:-:S04]  /*1590*/  LEA.HI R8, R8, R7, RZ, 0x11 ;  /* 0x0000000708087211 */ /* 0x000fc800078f88ff */
[----:B------:R-:W-:Y:S01]  /*15a0*/  PRMT R8, R8, 0x9910, RZ ;  /* 0x0000991008087816 */ /* 0x000fe200000000ff */
[----:B0-----:R-:W-:Y:S01]  /*15b0*/  IMAD.MOV.U32 R20, RZ, RZ, R0 ;  /* 0x000000ffff147224 */ /* 0x001fe200078e0000 */
[----:B------:R-:W-:Y:S02]  /*15c0*/  I2FP.F32.S32 R11, R0 ;  /* 0x00000000000b7245 */ /* 0x000fe40000201400 */
[----:B------:R-:W-:-:S03]  /*15d0*/  SHF.R.S32.HI R6, RZ, 0x1, R8 ;  /* 0x00000001ff067819 */ /* 0x000fc60000011408 */
[----:B------:R-:W-:Y:S01]  /*15e0*/  FFMA R12, R11, -1.5707962512969970703, R10 ;  /* 0xbfc90fda0b0c7823 */ /* 0x000fe2000000000a */
[----:B------:R-:W-:-:S03]  /*15f0*/  PRMT R6, R6, 0x9910, RZ ;  /* 0x0000991006067816 */ /* 0x000fc600000000ff */
[----:B------:R-:W-:Y:S02]  /*1600*/  FFMA R12, R11, -7.5497894158615963534e-08, R12 ;  /* 0xb3a221680b0c7823 */ /* 0x000fe4000000000c */
[----:B------:R-:W-:Y:S01]  /*1610*/  IMAD.IADD R8, R7, 0x1, -R6 ;  /* 0x0000000107087824 */ /* 0x000fe200078e0a06 */
[----:B------:R-:W-:Y:S01]  /*1620*/  LEA R7, R6, 0x3f800000, 0x17 ;  /* 0x3f80000006077811 */ /* 0x000fe200078eb8ff */
[----:B------:R-:W-:-:S03]  /*1630*/  FFMA R11, R11, -5.3903029534742383927e-15, R12 ;  /* 0xa7c234c50b0b7823 */ /* 0x000fc6000000000c */
[----:B------:R-:W-:Y:S01]  /*1640*/  LEA R8, R8, 0x3f800000, 0x17 ;  /* 0x3f80000008087811 */ /* 0x000fe200078eb8ff */
[----:B------:R-:W-:Y:S01]  /*1650*/  IMAD.MOV.U32 R12, RZ, RZ, R11 ;  /* 0x000000ffff0c7224 */ /* 0x000fe200078e000b */
[----:B------:R-:W-:Y:S06]  /*1660*/  @!P0 BRA `(.L_x_462) ;  /* 0x00000004007c8947 */ /* 0x000fec0003800000 */
        /* <DEDUP_REMOVED lines=11> */
.L_x_463:
        /* <DEDUP_REMOVED lines=40> */
[----:B------:R-:W-:Y:S01]  /*19a0*/  @P4 IMAD.MOV.U32 R0, RZ, RZ, R9 ;  /* 0x000000ffff004224 */ /* 0x000fe200078e0009 */
[----:B------:R-:W-:Y:S01]  /*19b0*/  ISETP.EQ.AND P4, PT, R19, RZ, PT ;  /* 0x000000ff1300720c */ /* 0x000fe20003f82270 */
[--C-:B------:R-:W-:Y:S01]  /*19c0*/  @P2 IMAD.MOV.U32 R0, RZ, RZ, R14.reuse ;  /* 0x000000ffff002224 */ /* 0x100fe200078e000e */
[----:B------:R-:W-:Y:S01]  /*19d0*/  @P2 MOV R12, R9 ;  /* 0x00000009000c2202 */ /* 0x000fe20000000f00 */
[----:B------:R-:W-:Y:S02]  /*19e0*/  @P1 IMAD.MOV.U32 R12, RZ, RZ, R14 ;  /* 0x000000ffff0c1224 */ /* 0x000fe400078e000e */
[----:B------:R-:W-:-:S02]  /*19f0*/  @P1 IMAD.MOV.U32 R0, RZ, RZ, R15 ;  /* 0x000000ffff001224 */ /* 0x000fc400078e000f */
[----:B------:R-:W-:Y:S02]  /*1a00*/  @P0 IMAD.MOV.U32 R12, RZ, RZ, R15 ;  /* 0x000000ffff0c0224 */ /* 0x000fe400078e000f */
[--C-:B------:R-:W-:Y:S02]  /*1a10*/  @P0 IMAD.MOV.U32 R0, RZ, RZ, R16.reuse ;  /* 0x000000ffff000224 */ /* 0x100fe400078e0010 */
[----:B------:R-:W-:Y:S02]  /*1a20*/  @P3 IMAD.MOV.U32 R12, RZ, RZ, R16 ;  /* 0x000000ffff0c3224 */ /* 0x000fe400078e0010 */
[----:B------:R-:W-:Y:S01]  /*1a30*/  @P3 IMAD.MOV.U32 R0, RZ, RZ, R17 ;  /* 0x000000ffff003224 */ /* 0x000fe200078e0011 */
[----:B------:R-:W-:Y:S01]  /*1a40*/  @P4 MOV R12, R17 ;  /* 0x00000011000c4202 */ /* 0x000fe20000000f00 */
[--C-:B------:R-:W-:Y:S02]  /*1a50*/  @P4 IMAD.MOV.U32 R0, RZ, RZ, R21.reuse ;  /* 0x000000ffff004224 */ /* 0x100fe400078e0015 */
[----:B------:R-:W-:Y:S01]  /*1a60*/  @P5 IMAD.MOV.U32 R12, RZ, RZ, R21 ;  /* 0x000000ffff0c5224 */ /* 0x000fe200078e0015 */
[----:B------:R-:W-:Y:S06]  /*1a70*/  @!P6 BRA `(.L_x_465) ;  /* 0x00000000002ce947 */ /* 0x000fec0003800000 */
[----:B------:R-:W-:Y:S02]  /*1a80*/  @P2 IMAD.MOV.U32 R13, RZ, RZ, R6 ;  /* 0x000000ffff0d2224 */ /* 0x000fe400078e0006 */
[----:B------:R-:W-:Y:S02]  /*1a90*/  @P1 IMAD.MOV.U32 R13, RZ, RZ, R9 ;  /* 0x000000ffff0d1224 */ /* 0x000fe400078e0009 */
[----:B------:R-:W-:Y:S01]  /*1aa0*/  @P0 IMAD.MOV.U32 R13, RZ, RZ, R14 ;  /* 0x000000ffff0d0224 */ /* 0x000fe200078e000e */
[----:B------:R-:W-:Y:S01]  /*1ab0*/  ISETP.EQ.AND P0, PT, R19, 0x8, PT ;  /* 0x000000081300780c */ /* 0x000fe20003f02270 */
[----:B------:R-:W-:Y:S01]  /*1ac0*/  @P3 IMAD.MOV.U32 R13, RZ, RZ, R15 ;  /* 0x000000ffff0d3224 */ /* 0x000fe200078e000f */
[----:B------:R-:W-:Y:S01]  /*1ad0*/  LOP3.LUT R19, R18, 0x1f, RZ, 0xc0, !PT ;  /* 0x0000001f12137812 */ /* 0x000fe200078ec0ff */
[----:B------:R-:W-:Y:S01]  /*1ae0*/  @P4 IMAD.MOV.U32 R13, RZ, RZ, R16 ;  /* 0x000000ffff0d4224 */ /* 0x000fe200078e0010 */
[----:B------:R-:W-:Y:S02]  /*1af0*/  @P5 MOV R13, R17 ;  /* 0x00000011000d5202 */ /* 0x000fe40000000f00 */
[----:B------:R-:W-:-:S07]  /*1b00*/  SHF.L.W.U32.HI R0, R12, R19, R0 ;  /* 0x000000130c007219 */ /* 0x000fce0000010e00 */
[----:B------:R-:W-:-:S05]  /*1b10*/  @P0 IMAD.MOV.U32 R13, RZ, RZ, R21 ;  /* 0x000000ffff0d0224 */ /* 0x000fca00078e0015 */
[----:B------:R-:W-:-:S07]  /*1b20*/  SHF.L.W.U32.HI R12, R13, R19, R12 ;  /* 0x000000130d0c7219 */ /* 0x000fce0000010e0c */
.L_x_465:
[----:B------:R-:W-:Y:S05]  /*1b30*/  BSYNC.RECONVERGENT B2 ;  /* 0x0000000000027941 */ /* 0x000fea0003800200 */
.L_x_464:
        /* <DEDUP_REMOVED lines=18> */
.L_x_462:
[----:B------:R-:W-:Y:S05]  /*1c60*/  BSYNC.RECONVERGENT B1 ;  /* 0x0000000000017941 */ /* 0x000fea0003800200 */
.L_x_461:
[----:B------:R-:W-:Y:S02]  /*1c70*/  IMAD.MOV.U32 R18, RZ, RZ, 0x37cbac00 ;  /* 0x37cbac00ff127424 */ /* 0x000fe400078e00ff */
[----:B------:R-:W-:Y:S01]  /*1c80*/  FMUL R13, R12, R12 ;  /* 0x0000000c0c0d7220 */ /* 0x000fe20000400000 */
[C---:B------:R-:W-:Y:S01]  /*1c90*/  LOP3.LUT R21, R0.reuse, 0x1, RZ, 0xc0, !PT ;  /* 0x0000000100157812 */ /* 0x040fe200078ec0ff */
[----:B------:R-:W-:Y:S01]  /*1ca0*/  IMAD.MOV.U32 R24, RZ, RZ, 0x3c0885e4 ;  /* 0x3c0885e4ff187424 */ /* 0x000fe200078e00ff */
[----:B------:R-:W-:Y:S01]  /*1cb0*/  BSSY.RECONVERGENT B1, `(.L_x_466) ;  /* 0x0000071000017945 */ /* 0x000fe20003800200 */
[----:B------:R-:W-:Y:S01]  /*1cc0*/  FFMA R19, R13, R18, -0.0013887860113754868507 ;  /* 0xbab607ed0d137423 */ /* 0x000fe20000000012 */
[----:B------:R-:W-:Y:S01]  /*1cd0*/  ISETP.NE.U32.AND P0, PT, R21, 0x1, PT ;  /* 0x000000011500780c */ /* 0x000fe20003f05070 */
[----:B------:R-:W-:Y:S01]  /*1ce0*/  VIADD R0, R0, 0x1 ;  /* 0x0000000100007836 */ /* 0x000fe20000000000 */
[----:B------:R-:W-:Y:S02]  /*1cf0*/  MOV R21, 0x3e2aaaa8 ;  /* 0x3e2aaaa800157802 */ /* 0x000fe40000000f00 */
[----:B------:R-:W-:-:S02]  /*1d00*/  FSEL R22, R19, -0.00019574658654164522886, P0 ;  /* 0xb94d415313167808 */ /* 0x000fc40000000000 */
[----:B------:R-:W-:Y:S02]  /*1d10*/  FSEL R24, R24, 0.041666727513074874878, !P0 ;  /* 0x3d2aaabb18187808 */ /* 0x000fe40004000000 */
[----:B------:R-:W-:Y:S02]  /*1d20*/  LOP3.LUT P1, RZ, R0, 0x2, RZ, 0xc0, !PT ;  /* 0x0000000200ff7812 */ /* 0x000fe4000782c0ff */
[----:B------:R-:W-:Y:S01]  /*1d30*/  FSEL R0, R12, 1, !P0 ;  /* 0x3f8000000c007808 */ /* 0x000fe20004000000 */
[----:B------:R-:W-:Y:S01]  /*1d40*/  FFMA R22, R13, R22, R24 ;  /* 0x000000160d167223 */ /* 0x000fe20000000018 */
[----:B------:R-:W-:Y:S02]  /*1d50*/  FSEL R21, -R21, -0.4999999701976776123, !P0 ;  /* 0xbeffffff15157808 */ /* 0x000fe40004000100 */
[----:B------:R-:W-:Y:S01]  /*1d60*/  FSETP.GE.AND P0, PT, |R10|, 105615, PT ;  /* 0x47ce47800a00780b */ /* 0x000fe20003f06200 */
[C---:B------:R-:W-:Y:S02]  /*1d70*/  FFMA R19, R13.reuse, R0, RZ ;  /* 0x000000000d137223 */ /* 0x040fe400000000ff */
[----:B------:R-:W-:-:S04]  /*1d80*/  FFMA R21, R13, R22, R21 ;  /* 0x000000160d157223 */ /* 0x000fc80000000015 */
[----:B------:R-:W-:-:S04]  /*1d90*/  FFMA R0, R19, R21, R0 ;  /* 0x0000001513007223 */ /* 0x000fc80000000000 */
[----:B------:R-:W-:-:S04]  /*1da0*/  @P1 FADD R0, RZ, -R0 ;  /* 0x80000000ff001221 */ /* 0x000fc80000000000 */
[----:B------:R-:W-:-:S04]  /*1db0*/  FMUL R0, R3, R0 ;  /* 0x0000000003007220 */ /* 0x000fc80000400000 */
[----:B------:R-:W-:Y:S01]  /*1dc0*/  FMUL R19, R7, R0 ;  /* 0x0000000007137220 */ /* 0x000fe20000400000 */
[----:B------:R-:W-:Y:S06]  /*1dd0*/  @!P0 BRA `(.L_x_467) ;  /* 0x0000000400788947 */ /* 0x000fec0003800000 */
[----:B------:R-:W-:-:S13]  /*1de0*/  FSETP.NEU.AND P0, PT, |R10|, +INF , PT ;  /* 0x7f8000000a00780b */ /* 0x000fda0003f0d200 */
[----:B------:R-:W-:Y:S01]  /*1df0*/  @!P0 FMUL R11, RZ, R10 ;  /* 0x0000000aff0b8220 */ /* 0x000fe20000400000 */
[----:B------:R-:W-:Y:S01]  /*1e00*/  @!P0 IMAD.MOV.U32 R20, RZ, RZ, RZ ;  /* 0x000000ffff148224 */ /* 0x000fe200078e00ff */
[----:B------:R-:W-:Y:S06]  /*1e10*/  @!P0 BRA `(.L_x_467) ;  /* 0x0000000400688947 */ /* 0x000fec0003800000 */
[----:B------:R-:W-:Y:S01]  /*1e20*/  IMAD.SHL.U32 R0, R2, 0x100, RZ ;  /* 0x0000010002007824 */ /* 0x000fe200078e00ff */
[----:B------:R-:W-:Y:S01]  /*1e30*/  CS2R R20, SRZ ;  /* 0x0000000000147805 */ /* 0x000fe2000001ff00 */
[----:B------:R-:W0:Y:S03]  /*1e40*/  LDCU.64 UR8, c[0x4][0x140] ;  /* 0x01002800ff0877ac */ /* 0x000e260008000a00 */
[----:B------:R-:W-:Y:S01]  /*1e50*/  LOP3.LUT R23, R0, 0x80000000, RZ, 0xfc, !PT ;  /* 0x8000000000177812 */ /* 0x000fe200078efcff */
[----:B------:R-:W-:Y:S01]  /*1e60*/  UMOV UR5, URZ ;  /* 0x000000ff00057c82 */ /* 0x000fe20008000000 */
[----:B------:R-:W-:-:S05]  /*1e70*/  UMOV UR4, URZ ;  /* 0x000000ff00047c82 */ /* 0x000fca0008000000 */
.L_x_468:
        /* <DEDUP_REMOVED lines=39> */
[----:B------:R-:W-:Y:S01]  /*20f0*/  @P4 IMAD.MOV.U32 R10, RZ, RZ, R6 ;  /* 0x000000ffff0a4224 */ /* 0x000fe200078e0006 */
[----:B------:R-:W-:Y:S01]  /*2100*/  @P4 MOV R0, R9 ;  /* 0x0000000900004202 */ /* 0x000fe20000000f00 */
[----:B------:R-:W-:Y:S01]  /*2110*/  @P2 IMAD.MOV.U32 R10, RZ, RZ, R9 ;  /* 0x000000ffff0a2224 */ /* 0x000fe200078e0009 */
[----:B------:R-:W-:Y:S01]  /*2120*/  ISETP.EQ.AND P4, PT, R13, RZ, PT ;  /* 0x000000ff0d00720c */ /* 0x000fe20003f82270 */
[--C-:B------:R-:W-:Y:S02]  /*2130*/  @P2 IMAD.MOV.U32 R0, RZ, RZ, R14.reuse ;  /* 0x000000ffff002224 */ /* 0x100fe400078e000e */
[----:B------:R-:W-:Y:S02]  /*2140*/  @P1 IMAD.MOV.U32 R10, RZ, RZ, R14 ;  /* 0x000000ffff0a1224 */ /* 0x000fe400078e000e */
[----:B------:R-:W-:-:S02]  /*2150*/  @P1 IMAD.MOV.U32 R0, RZ, RZ, R15 ;  /* 0x000000ffff001224 */ /* 0x000fc400078e000f */
[----:B------:R-:W-:Y:S02]  /*2160*/  @P0 IMAD.MOV.U32 R10, RZ, RZ, R15 ;  /* 0x000000ffff0a0224 */ /* 0x000fe400078e000f */
[--C-:B------:R-:W-:Y:S01]  /*2170*/  @P0 IMAD.MOV.U32 R0, RZ, RZ, R16.reuse ;  /* 0x000000ffff000224 */ /* 0x100fe200078e0010 */
[----:B------:R-:W-:Y:S01]  /*2180*/  @P3 MOV R0, R17 ;  /* 0x0000001100003202 */ /* 0x000fe20000000f00 */
[----:B------:R-:W-:Y:S02]  /*2190*/  @P3 IMAD.MOV.U32 R10, RZ, RZ, R16 ;  /* 0x000000ffff0a3224 */ /* 0x000fe400078e0010 */
[----:B------:R-:W-:Y:S02]  /*21a0*/  @P4 IMAD.MOV.U32 R10, RZ, RZ, R17 ;  /* 0x000000ffff0a4224 */ /* 0x000fe400078e0011 */
        /* <DEDUP_REMOVED lines=8> */
[----:B------:R-:W-:Y:S01]  /*2230*/  @P4 MOV R11, R16 ;  /* 0x00000010000b4202 */ /* 0x000fe20000000f00 */
[----:B------:R-:W-:Y:S01]  /*2240*/  @P5 IMAD.MOV.U32 R11, RZ, RZ, R17 ;  /* 0x000000ffff0b5224 */ /* 0x000fe200078e0011 */
[----:B------:R-:W-:-:S04]  /*2250*/  LOP3.LUT R13, R12, 0x1f, RZ, 0xc0, !PT ;  /* 0x0000001f0c0d7812 */ /* 0x000fc800078ec0ff */
[----:B------:R-:W-:-:S05]  /*2260*/  SHF.L.W.U32.HI R0, R10, R13, R0 ;  /* 0x0000000d0a007219 */ /* 0x000fca0000010e00 */
[----:B------:R-:W-:-:S05]  /*2270*/  @P0 IMAD.MOV.U32 R11, RZ, RZ, R21 ;  /* 0x000000ffff0b0224 */ /* 0x000fca00078e0015 */
[----:B------:R-:W-:-:S07]  /*2280*/  SHF.L.W.U32.HI R10, R11, R13, R10 ;  /* 0x0000000d0b0a7219 */ /* 0x000fce0000010e0a */
.L_x_470:
[----:B------:R-:W-:Y:S05]  /*2290*/  BSYNC.RECONVERGENT B2 ;  /* 0x0000000000027941 */ /* 0x000fea0003800200 */
.L_x_469:
        /* <DEDUP_REMOVED lines=18> */
.L_x_467:
[----:B------:R-:W-:Y:S05]  /*23c0*/  BSYNC.RECONVERGENT B1 ;  /* 0x0000000000017941 */ /* 0x000fea0003800200 */
.L_x_466:
[----:B------:R-:W-:Y:S01]  /*23d0*/  FMUL R13, R11, R11 ;  /* 0x0000000b0b0d7220 */ /* 0x000fe20000400000 */
[----:B------:R-:W-:Y:S01]  /*23e0*/  LOP3.LUT R0, R20, 0x1, RZ, 0xc0, !PT ;  /* 0x0000000114007812 */ /* 0x000fe200078ec0ff */
[----:B------:R-:W-:Y:S01]  /*23f0*/  IMAD.MOV.U32 R2, RZ, RZ, 0x3d2aaabb ;  /* 0x3d2aaabbff027424 */ /* 0x000fe200078e00ff */
[----:B------:R-:W-:Y:S01]  /*2400*/  MOV R21, 0x3effffff ;  /* 0x3effffff00157802 */ /* 0x000fe20000000f00 */
[----:B------:R-:W-:Y:S01]  /*2410*/  FFMA R18, R13, R18, -0.0013887860113754868507 ;  /* 0xbab607ed0d127423 */ /* 0x000fe20000000012 */
[----:B------:R-:W-:Y:S01]  /*2420*/  ISETP.NE.U32.AND P0, PT, R0, 0x1, PT ;  /* 0x000000010000780c */ /* 0x000fe20003f05070 */
[----:B------:R-:W-:Y:S01]  /*2430*/  FMUL R19, R8, R19 ;  /* 0x0000001308137220 */ /* 0x000fe20000400000 */
[----:B------:R-:W-:Y:S02]  /*2440*/  LOP3.LUT P1, RZ, R20, 0x2, RZ, 0xc0, !PT ;  /* 0x0000000214ff7812 */ /* 0x000fe4000782c0ff */
[----:B------:R-:W-:Y:S02]  /*2450*/  FSEL R18, R18, -0.00019574658654164522886, !P0 ;  /* 0xb94d415312127808 */ /* 0x000fe40004000000 */
[----:B------:R-:W-:-:S02]  /*2460*/  FSEL R2, R2, 0.0083327032625675201416, !P0 ;  /* 0x3c0885e402027808 */ /* 0x000fc40004000000 */
[----:B------:R-:W-:Y:S02]  /*2470*/  FSEL R0, R11, 1, P0 ;  /* 0x3f8000000b007808 */ /* 0x000fe40000000000 */
[----:B------:R-:W-:Y:S01]  /*2480*/  FSEL R21, -R21, -0.16666662693023681641, !P0 ;  /* 0xbe2aaaa815157808 */ /* 0x000fe20004000100 */
[C---:B------:R-:W-:Y:S02]  /*2490*/  FFMA R2, R13.reuse, R18, R2 ;  /* 0x000000120d027223 */ /* 0x040fe40000000002 */
[C---:B------:R-:W-:Y:S02]  /*24a0*/  FFMA R11, R13.reuse, R0, RZ ;  /* 0x000000000d0b7223 */ /* 0x040fe400000000ff */
[----:B------:R-:W-:-:S04]  /*24b0*/  FFMA R2, R13, R2, R21 ;  /* 0x000000020d027223 */ /* 0x000fc80000000015 */
[----:B------:R-:W-:-:S04]  /*24c0*/  FFMA R0, R11, R2, R0 ;  /* 0x000000020b007223 */ /* 0x000fc80000000000 */
[----:B------:R-:W-:-:S04]  /*24d0*/  @P1 FADD R0, RZ, -R0 ;  /* 0x80000000ff001221 */ /* 0x000fc80000000000 */
[----:B------:R-:W-:-:S04]  /*24e0*/  FMUL R0, R3, R0 ;  /* 0x0000000003007220 */ /* 0x000fc80000400000 */
[----:B------:R-:W-:-:S04]  /*24f0*/  FMUL R7, R7, R0 ;  /* 0x0000000007077220 */ /* 0x000fc80000400000 */
[----:B------:R-:W-:Y:S01]  /*2500*/  FMUL R10, R8, R7 ;  /* 0x00000007080a7220 */ /* 0x000fe20000400000 */
[----:B------:R-:W-:Y:S06]  /*2510*/  BRA `(.L_x_447) ;  /* 0x0000000c00f07947 */ /* 0x000fec0003800000 */
.L_x_460:
[C---:B------:R-:W-:Y:S01]  /*2520*/  FMUL R0, R10.reuse, 0.63661974668502807617 ;  /* 0x3f22f9830a007820 */ /* 0x040fe20000400000 */
[----:B------:R-:W-:Y:S01]  /*2530*/  FSETP.GE.AND P0, PT, |R10|, 105615, PT ;  /* 0x47ce47800a00780b */ /* 0x000fe20003f06200 */
[----:B------:R-:W-:Y:S04]  /*2540*/  BSSY.RECONVERGENT B1, `(.L_x_471) ;  /* 0x0000068000017945 */ /* 0x000fe80003800200 */
[----:B------:R-:W0:Y:S02]  /*2550*/  F2I.NTZ R0, R0 ;  /* 0x0000000000007305 */ /* 0x000e240000203100 */
[----:B0-----:R-:W-:-:S05]  /*2560*/  I2FP.F32.S32 R7, R0 ;  /* 0x0000000000077245 */ /* 0x001fca0000201400 */
[----:B------:R-:W-:-:S04]  /*2570*/  FFMA R6, R7, -1.5707962512969970703, R10 ;  /* 0xbfc90fda07067823 */ /* 0x000fc8000000000a */
[----:B------:R-:W-:-:S04]  /*2580*/  FFMA R6, R7, -7.5497894158615963534e-08, R6 ;  /* 0xb3a2216807067823 */ /* 0x000fc80000000006 */
[----:B------:R-:W-:Y:S01]  /*2590*/  FFMA R8, R7, -5.3903029534742383927e-15, R6 ;  /* 0xa7c234c507087823 */ /* 0x000fe20000000006 */
[----:B------:R-:W-:-:S03]  /*25a0*/  IMAD.MOV.U32 R7, RZ, RZ, R0 ;  /* 0x000000ffff077224 */ /* 0x000fc600078e0000 */
        /* <DEDUP_REMOVED lines=13> */
.L_x_473:
[----:B0-----:R-:W-:Y:S01]  /*2680*/  MOV R12, UR8 ;  /* 0x00000008000c7c02 */ /* 0x001fe20008000f00 */
        /* <DEDUP_REMOVED lines=56> */
[----:B------:R-:W-:Y:S02]  /*2a10*/  ISETP.EQ.AND P0, PT, R19, 0x8, PT ;  /* 0x000000081300780c */ /* 0x000fe40003f02270 */
[----:B------:R-:W-:Y:S01]  /*2a20*/  @P3 MOV R13, R15 ;  /* 0x0000000f000d3202 */ /* 0x000fe20000000f00 */
[----:B------:R-:W-:Y:S01]  /*2a30*/  @P4 IMAD.MOV.U32 R13, RZ, RZ, R16 ;  /* 0x000000ffff0d4224 */ /* 0x000fe200078e0010 */
[----:B------:R-:W-:Y:S01]  /*2a40*/  LOP3.LUT R19, R18, 0x1f, RZ, 0xc0, !PT ;  /* 0x0000001f12137812 */ /* 0x000fe200078ec0ff */
[----:B------:R-:W-:-:S03]  /*2a50*/  @P5 IMAD.MOV.U32 R13, RZ, RZ, R17 ;  /* 0x000000ffff0d5224 */ /* 0x000fc600078e0011 */
[----:B------:R-:W-:-:S05]  /*2a60*/  SHF.L.W.U32.HI R0, R12, R19, R0 ;  /* 0x000000130c007219 */ /* 0x000fca0000010e00 */
[----:B------:R-:W-:-:S05]  /*2a70*/  @P0 IMAD.MOV.U32 R13, RZ, RZ, R11 ;  /* 0x000000ffff0d0224 */ /* 0x000fca00078e000b */
[----:B------:R-:W-:-:S07]  /*2a80*/  SHF.L.W.U32.HI R12, R13, R19, R12 ;  /* 0x000000130d0c7219 */ /* 0x000fce0000010e0c */
.L_x_475:
[----:B------:R-:W-:Y:S05]  /*2a90*/  BSYNC.RECONVERGENT B2 ;  /* 0x0000000000027941 */ /* 0x000fea0003800200 */
.L_x_474:
        /* <DEDUP_REMOVED lines=18> */
.L_x_472:
[----:B------:R-:W-:Y:S05]  /*2bc0*/  BSYNC.RECONVERGENT B1 ;  /* 0x0000000000017941 */ /* 0x000fea0003800200 */
.L_x_471:
[----:B------:R-:W-:Y:S01]  /*2bd0*/  MOV R11, 0x37cbac00 ;  /* 0x37cbac00000b7802 */ /* 0x000fe20000000f00 */
[----:B------:R-:W-:Y:S01]  /*2be0*/  FMUL R13, R12, R12 ;  /* 0x0000000c0c0d7220 */ /* 0x000fe20000400000 */
[C---:B------:R-:W-:Y:S01]  /*2bf0*/  LOP3.LUT R19, R0.reuse, 0x1, RZ, 0xc0, !PT ;  /* 0x0000000100137812 */ /* 0x040fe200078ec0ff */
[----:B------:R-:W-:Y:S01]  /*2c00*/  IMAD.MOV.U32 R20, RZ, RZ, 0x3c0885e4 ;  /* 0x3c0885e4ff147424 */ /* 0x000fe200078e00ff */
[----:B------:R-:W-:Y:S01]  /*2c10*/  BSSY.RECONVERGENT B1, `(.L_x_476) ;  /* 0x0000070000017945 */ /* 0x000fe20003800200 */
[----:B------:R-:W-:Y:S01]  /*2c20*/  FFMA R18, R13, R11, -0.0013887860113754868507 ;  /* 0xbab607ed0d127423 */ /* 0x000fe2000000000b */
[----:B------:R-:W-:Y:S01]  /*2c30*/  VIADD R0, R0, 0x1 ;  /* 0x0000000100007836 */ /* 0x000fe20000000000 */
[----:B------:R-:W-:Y:S01]  /*2c40*/  ISETP.NE.U32.AND P0, PT, R19, 0x1, PT ;  /* 0x000000011300780c */ /* 0x000fe20003f05070 */
[----:B------:R-:W-:-:S03]  /*2c50*/  IMAD.MOV.U32 R21, RZ, RZ, 0x3e2aaaa8 ;  /* 0x3e2aaaa8ff157424 */ /* 0x000fc600078e00ff */
[----:B------:R-:W-:Y:S02]  /*2c60*/  FSEL R18, R18, -0.00019574658654164522886, P0 ;  /* 0xb94d415312127808 */ /* 0x000fe40000000000 */
[----:B------:R-:W-:Y:S02]  /*2c70*/  FSEL R20, R20, 0.041666727513074874878, !P0 ;  /* 0x3d2aaabb14147808 */ /* 0x000fe40004000000 */
[----:B------:R-:W-:Y:S02]  /*2c80*/  LOP3.LUT P1, RZ, R0, 0x2, RZ, 0xc0, !PT ;  /* 0x0000000200ff7812 */ /* 0x000fe4000782c0ff */
[----:B------:R-:W-:Y:S01]  /*2c90*/  FSEL R0, R12, 1, !P0 ;  /* 0x3f8000000c007808 */ /* 0x000fe20004000000 */
[----:B------:R-:W-:Y:S01]  /*2ca0*/  FFMA R18, R13, R18, R20 ;  /* 0x000000120d127223 */ /* 0x000fe20000000014 */
[----:B------:R-:W-:Y:S02]  /*2cb0*/  FSEL R21, -R21, -0.4999999701976776123, !P0 ;  /* 0xbeffffff15157808 */ /* 0x000fe40004000100 */
[----:B------:R-:W-:Y:S01]  /*2cc0*/  FSETP.GE.AND P0, PT, |R10|, 105615, PT ;  /* 0x47ce47800a00780b */ /* 0x000fe20003f06200 */
[----:B------:R-:W-:-:S02]  /*2cd0*/  FFMA R19, R13, R0, RZ ;  /* 0x000000000d137223 */ /* 0x000fc400000000ff */
        /* <DEDUP_REMOVED lines=15> */
.L_x_478:
        /* <DEDUP_REMOVED lines=47> */
[----:B------:R-:W-:Y:S01]  /*30c0*/  @P0 IMAD.MOV.U32 R0, RZ, RZ, R16 ;  /* 0x000000ffff000224 */ /* 0x000fe200078e0010 */
[----:B------:R-:W-:Y:S01]  /*30d0*/  @P3 MOV R8, R16 ;  /* 0x0000001000083202 */ /* 0x000fe20000000f00 */
[--C-:B------:R-:W-:Y:S02]  /*30e0*/  @P3 IMAD.MOV.U32 R0, RZ, RZ, R17.reuse ;  /* 0x000000ffff003224 */ /* 0x100fe400078e0011 */
[----:B------:R-:W-:Y:S02]  /*30f0*/  @P4 IMAD.MOV.U32 R8, RZ, RZ, R17 ;  /* 0x000000ffff084224 */ /* 0x000fe400078e0011 */
[--C-:B------:R-:W-:Y:S02]  /*3100*/  @P4 IMAD.MOV.U32 R0, RZ, RZ, R7.reuse ;  /* 0x000000ffff004224 */ /* 0x100fe400078e0007 */
[----:B------:R-:W-:Y:S01]  /*3110*/  @P5 IMAD.MOV.U32 R8, RZ, RZ, R7 ;  /* 0x000000ffff085224 */ /* 0x000fe200078e0007 */
[----:B------:R-:W-:Y:S06]  /*3120*/  @!P6 BRA `(.L_x_480) ;  /* 0x00000000002ce947 */ /* 0x000fec0003800000 */
[----:B------:R-:W-:Y:S01]  /*3130*/  @P2 IMAD.MOV.U32 R13, RZ, RZ, R6 ;  /* 0x000000ffff0d2224 */ /* 0x000fe200078e0006 */
[----:B------:R-:W-:Y:S01]  /*3140*/  LOP3.LUT R21, R10, 0x1f, RZ, 0xc0, !PT ;  /* 0x0000001f0a157812 */ /* 0x000fe200078ec0ff */
[----:B------:R-:W-:Y:S01]  /*3150*/  @P1 IMAD.MOV.U32 R13, RZ, RZ, R9 ;  /* 0x000000ffff0d1224 */ /* 0x000fe200078e0009 */
[----:B------:R-:W-:Y:S01]  /*3160*/  @P0 MOV R13, R14 ;  /* 0x0000000e000d0202 */ /* 0x000fe20000000f00 */
[----:B------:R-:W-:Y:S01]  /*3170*/  @P3 IMAD.MOV.U32 R13, RZ, RZ, R15 ;  /* 0x000000ffff0d3224 */ /* 0x000fe200078e000f */
[----:B------:R-:W-:Y:S01]  /*3180*/  ISETP.EQ.AND P0, PT, R12, 0x8, PT ;  /* 0x000000080c00780c */ /* 0x000fe20003f02270 */
[----:B------:R-:W-:Y:S01]  /*3190*/  @P4 IMAD.MOV.U32 R13, RZ, RZ, R16 ;  /* 0x000000ffff0d4224 */ /* 0x000fe200078e0010 */
[----:B------:R-:W-:Y:S01]  /*31a0*/  SHF.L.W.U32.HI R0, R8, R21, R0 ;  /* 0x0000001508007219 */ /* 0x000fe20000010e00 */
[----:B------:R-:W-:-:S10]  /*31b0*/  @P5 IMAD.MOV.U32 R13, RZ, RZ, R17 ;  /* 0x000000ffff0d5224 */ /* 0x000fd400078e0011 */
[----:B------:R-:W-:-:S05]  /*31c0*/  @P0 IMAD.MOV.U32 R13, RZ, RZ, R7 ;  /* 0x000000ffff0d0224 */ /* 0x000fca00078e0007 */
[----:B------:R-:W-:-:S07]  /*31d0*/  SHF.L.W.U32.HI R8, R13, R21, R8 ;  /* 0x000000150d087219 */ /* 0x000fce0000010e08 */
.L_x_480:
[----:B------:R-:W-:Y:S05]  /*31e0*/  BSYNC.RECONVERGENT B2 ;  /* 0x0000000000027941 */ /* 0x000fea0003800200 */
.L_x_479:
        /* <DEDUP_REMOVED lines=18> */
.L_x_477:
[----:B------:R-:W-:Y:S05]  /*3310*/  BSYNC.RECONVERGENT B1 ;  /* 0x0000000000017941 */ /* 0x000fea0003800200 */
.L_x_476:
[----:B------:R-:W-:Y:S01]  /*3320*/  IMAD.MOV.U32 R0, RZ, RZ, 0x3bbb989d ;  /* 0x3bbb989dff007424 */ /* 0x000fe200078e00ff */
[----:B------:R-:W-:Y:S01]  /*3330*/  LOP3.LUT R12, R7, 0x1, RZ, 0xc0, !PT ;  /* 0x00000001070c7812 */ /* 0x000fe200078ec0ff */
[----:B------:R-:W-:Y:S02]  /*3340*/  IMAD.MOV.U32 R13, RZ, RZ, 0x437c0000 ;  /* 0x437c0000ff0d7424 */ /* 0x000fe400078e00ff */
[----:B------:R-:W-:Y:S01]  /*3350*/  FMUL R10, R8, R8 ;  /* 0x00000008080a7220 */ /* 0x000fe20000400000 */
[----:B------:R-:W-:Y:S01]  /*3360*/  FFMA.SAT R0, R3, R0, 0.5 ;  /* 0x3f00000003007423 */ /* 0x000fe20000002000 */
[----:B------:R-:W-:Y:S01]  /*3370*/  ISETP.NE.U32.AND P0, PT, R12, 0x1, PT ;  /* 0x000000010c00780c */ /* 0x000fe20003f05070 */
[----:B------:R-:W-:Y:S02]  /*3380*/  IMAD.MOV.U32 R12, RZ, RZ, 0x3d2aaabb ;  /* 0x3d2aaabbff0c7424 */ /* 0x000fe400078e00ff */
[----:B------:R-:W-:Y:S01]  /*3390*/  FFMA R11, R10, R11, -0.0013887860113754868507 ;  /* 0xbab607ed0a0b7423 */ /* 0x000fe2000000000b */
[----:B------:R-:W-:-:S04]  /*33a0*/  FFMA.RM R2, R0, R13, 12582913 ;  /* 0x4b40000100027423 */ /* 0x000fc8000000400d */
[C---:B------:R-:W-:Y:S01]  /*33b0*/  FADD R0, R2.reuse, -12583039 ;  /* 0xcb40007f02007421 */ /* 0x040fe20000000000 */
[----:B------:R-:W-:Y:S01]  /*33c0*/  FSEL R11, R11, -0.00019574658654164522886, !P0 ;  /* 0xb94d41530b0b7808 */ /* 0x000fe20004000000 */
[----:B------:R-:W-:Y:S02]  /*33d0*/  IMAD.SHL.U32 R2, R2, 0x800000, RZ ;  /* 0x0080000002027824 */ /* 0x000fe400078e00ff */
[----:B------:R-:W-:-:S04]  /*33e0*/  FFMA R0, R3, 1.4426950216293334961, -R0 ;  /* 0x3fb8aa3b03007823 */ /* 0x000fc80000000800 */
[----:B------:R-:W-:Y:S01]  /*33f0*/  FFMA R13, R3, 1.925963033500011079e-08, R0 ;  /* 0x32a57060030d7823 */ /* 0x000fe20000000000 */
[----:B------:R-:W-:Y:S01]  /*3400*/  IMAD.MOV.U32 R0, RZ, RZ, 0x3effffff ;  /* 0x3effffffff007424 */ /* 0x000fe200078e00ff */
[----:B------:R-:W-:-:S04]  /*3410*/  FSEL R3, R12, 0.0083327032625675201416, !P0 ;  /* 0x3c0885e40c037808 */ /* 0x000fc80004000000 */
[----:B------:R-:W0:Y:S01]  /*3420*/  MUFU.EX2 R13, R13 ;  /* 0x0000000d000d7308 */ /* 0x000e220000000800 */
[----:B------:R-:W-:Y:S01]  /*3430*/  FSEL R12, -R0, -0.16666662693023681641, !P0 ;  /* 0xbe2aaaa8000c7808 */ /* 0x000fe20004000100 */
[----:B------:R-:W-:Y:S01]  /*3440*/  FFMA R3, R10, R11, R3 ;  /* 0x0000000b0a037223 */ /* 0x000fe20000000003 */
[----:B------:R-:W-:Y:S02]  /*3450*/  FSEL R0, R8, 1, P0 ;  /* 0x3f80000008007808 */ /* 0x000fe40000000000 */
[----:B------:R-:W-:Y:S01]  /*3460*/  LOP3.LUT P0, RZ, R7, 0x2, RZ, 0xc0, !PT ;  /* 0x0000000207ff7812 */ /* 0x000fe2000780c0ff */
[C---:B------:R-:W-:Y:S02]  /*3470*/  FFMA R12, R10.reuse, R3, R12 ;  /* 0x000000030a0c7223 */ /* 0x040fe4000000000c */
[----:B------:R-:W-:-:S04]  /*3480*/  FFMA R3, R10, R0, RZ ;  /* 0x000000000a037223 */ /* 0x000fc800000000ff */
[----:B------:R-:W-:Y:S01]  /*3490*/  FFMA R0, R3, R12, R0 ;  /* 0x0000000c03007223 */ /* 0x000fe20000000000 */
[----:B0-----:R-:W-:-:S05]  /*34a0*/  FMUL R2, R2, R13 ;  /* 0x0000000d02027220 */ /* 0x001fca0000400000 */
[----:B------:R-:W-:Y:S01]  /*34b0*/  @P0 FADD R0, RZ, -R0 ;  /* 0x80000000ff000221 */ /* 0x000fe20000000000 */
[----:B------:R-:W-:-:S03]  /*34c0*/  FMUL R19, R2, R19 ;  /* 0x0000001302137220 */ /* 0x000fc60000400000 */
[----:B------:R-:W-:-:S07]  /*34d0*/  FMUL R10, R2, R0 ;  /* 0x00000000020a7220 */ /* 0x000fce0000400000 */
.L_x_447:
[----:B------:R-:W-:Y:S05]  /*34e0*/  BSYNC.RECONVERGENT B0 ;  /* 0x0000000000007941 */ /* 0x000fea0003800200 */
.L_x_445:
[----:B------:R-:W0:Y:S01]  /*34f0*/  LDCU.128 UR8, c[0x0][0x380] ;  /* 0x00007000ff0877ac */ /* 0x000e220008000c00 */
[----:B------:R-:W-:Y:S02]  /*3500*/  SHF.R.S32.HI R3, RZ, 0x1f, R4 ;  /* 0x0000001fff037819 */ /* 0x000fe40000011404 */
[----:B0-----:R-:W-:-:S04]  /*3510*/  IADD3 R12, P0, PT, R4, UR8, RZ ;  /* 0x00000008040c7c10 */ /* 0x001fc8000ff1e0ff */
[----:B------:R-:W-:-:S05]  /*3520*/  IADD3.X R13, PT, PT, R3, UR9, RZ, P0, !PT ;  /* 0x00000009030d7c10 */ /* 0x000fca00087fe4ff */
[----:B------:R-:W2:Y:S01]  /*3530*/  LDG.E.S8 R12, desc[UR6][R12.64] ;  /* 0x000000060c0c7981 */ /* 0x000ea2000c1e1300 */
[----:B------:R-:W-:Y:S01]  /*3540*/  LOP3.LUT P0, R0, R5, 0x7fffffff, RZ, 0xc0, !PT ;  /* 0x7fffffff05007812 */ /* 0x000fe2000780c0ff */
[----:B------:R-:W-:Y:S01]  /*3550*/  BSSY.RECONVERGENT B0, `(.L_x_481) ;  /* 0x0000315000007945 */ /* 0x000fe20003800200 */
[----:B------:R-:W-:-:S04]  /*3560*/  IADD3 R2, P1, PT, R4, UR10, RZ ;  /* 0x0000000a04027c10 */ /* 0x000fc8000ff3e0ff */
[----:B------:R-:W-:Y:S01]  /*3570*/  IADD3.X R3, PT, PT, R3, UR11, RZ, P1, !PT ;  /* 0x0000000b03037c10 */ /* 0x000fe20008ffe4ff */
[----:B--2---:R-:W0:Y:S02]  /*3580*/  I2F.S16 R8, R12 ;  /* 0x0000000c00087306 */ /* 0x004e240000101400 */
[C---:B0-----:R-:W-:Y:S01]  /*3590*/  FMUL R7, R8.reuse, R19 ;  /* 0x0000001308077220 */ /* 0x041fe20000400000 */
[----:B------:R-:W-:Y:S01]  /*35a0*/  FMUL R8, R8, R10 ;  /* 0x0000000a08087220 */ /* 0x000fe20000400000 */
[----:B------:R-:W-:Y:S02]  /*35b0*/  FMUL R10, RZ, R5 ;  /* 0x00000005ff0a7220 */ /* 0x000fe40000400000 */
[----:B------:R-:W-:Y:S05]  /*35c0*/  @P0 BRA `(.L_x_482) ;  /* 0x00000000002c0947 */ /* 0x000fea0003800000 */
[----:B------:R-:W-:Y:S02]  /*35d0*/  HFMA2 R11, -RZ, RZ, 3.7421875, 0 ;  /* 0x437c0000ff0b7431 */ /* 0x000fe400000001ff */
[----:B------:R-:W-:-:S04]  /*35e0*/  IMAD.MOV.U32 R9, RZ, RZ, 0x3bbb989d ;  /* 0x3bbb989dff097424 */ /* 0x000fc800078e00ff */
[----:B------:R-:W-:-:S04]  /*35f0*/  FFMA.SAT R0, R10, R9, 0.5 ;  /* 0x3f0000000a007423 */ /* 0x000fc80000002009 */
[----:B------:R-:W-:-:S04]  /*3600*/  FFMA.RM R0, R0, R11, 12582913 ;  /* 0x4b40000100007423 */ /* 0x000fc8000000400b */
[C---:B------:R-:W-:Y:S01]  /*3610*/  FADD R9, R0.reuse, -12583039 ;  /* 0xcb40007f00097421 */ /* 0x040fe20000000000 */
[----:B------:R-:W-:-:S03]  /*3620*/  IMAD.SHL.U32 R0, R0, 0x800000, RZ ;  /* 0x0080000000007824 */ /* 0x000fc600078e00ff */
[----:B------:R-:W-:-:S04]  /*3630*/  FFMA R9, R10, 1.4426950216293334961, -R9 ;  /* 0x3fb8aa3b0a097823 */ /* 0x000fc80000000809 */
[----:B------:R-:W-:-:S06]  /*3640*/  FFMA R9, R10, 1.925963033500011079e-08, R9 ;  /* 0x32a570600a097823 */ /* 0x000fcc0000000009 */
[----:B------:R-:W0:Y:S02]  /*3650*/  MUFU.EX2 R9, R9 ;  /* 0x0000000900097308 */ /* 0x000e240000000800 */
[----:B0-----:R-:W-:Y:S01]  /*3660*/  FMUL R24, R0, R9 ;  /* 0x0000000900187220 */ /* 0x001fe20000400000 */
[----:B------:R-:W-:Y:S06]  /*3670*/  BRA `(.L_x_483) ;  /* 0x0000003000087947 */ /* 0x000fec0003800000 */
.L_x_482:
[----:B------:R-:W-:-:S13]  /*3680*/  LOP3.LUT P0, R11, R10, 0x7fffffff, RZ, 0xc0, !PT ;  /* 0x7fffffff0a0b7812 */ /* 0x000fda000780c0ff */
[----:B------:R-:W-:Y:S05]  /*3690*/  @P0 BRA `(.L_x_484) ;  /* 0x0000000c00b80947 */ /* 0x000fea0003800000 */
[C---:B------:R-:W-:Y:S01]  /*36a0*/  FMUL R0, R5.reuse, 0.63661974668502807617 ;  /* 0x3f22f98305007820 */ /* 0x040fe20000400000 */
[----:B------:R-:W-:Y:S01]  /*36b0*/  FSETP.GE.AND P0, PT, |R5|, 105615, PT ;  /* 0x47ce47800500780b */ /* 0x000fe20003f06200 */
[----:B------:R-:W-:Y:S04]  /*36c0*/  BSSY.RECONVERGENT B1, `(.L_x_485) ;  /* 0x0000067000017945 */ /* 0x000fe80003800200 */
[----:B------:R-:W0:Y:S02]  /*36d0*/  F2I.NTZ R0, R0 ;  /* 0x0000000000007305 */ /* 0x000e240000203100 */
[----:B0-----:R-:W-:Y:S01]  /*36e0*/  I2FP.F32.S32 R18, R0 ;  /* 0x0000000000127245 */ /* 0x001fe20000201400 */
[----:B------:R-:W-:-:S04]  /*36f0*/  IMAD.MOV.U32 R19, RZ, RZ, R0 ;  /* 0x000000ffff137224 */ /* 0x000fc800078e0000 */
        /* <DEDUP_REMOVED lines=15> */
.L_x_487:
[----:B0-----:R-:W-:Y:S01]  /*37f0*/  IMAD.U32 R10, RZ, RZ, UR8 ;  /* 0x00000008ff0a7e24 */ /* 0x001fe2000f8e00ff */
[----:B------:R-:W-:-:S05]  /*3800*/  MOV R11, UR9 ;  /* 0x00000009000b7c02 */ /* 0x000fca0008000f00 */
        /* <DEDUP_REMOVED lines=10> */
[C---:B------:R-:W-:Y:S02]  /*38b0*/  ISETP.EQ.AND P5, PT, R20.reuse, 0x14, PT ;  /* 0x000000141400780c */ /* 0x040fe40003fa2270 */
[----:B------:R-:W-:Y:S01]  /*38c0*/  IADD3 R20, PT, PT, R20, 0x4, RZ ;  /* 0x0000000414147810 */ /* 0x000fe20007ffe0ff */
[----:B--2---:R-:W-:-:S03]  /*38d0*/  IMAD.WIDE.U32 R12, R10, R23, RZ ;  /* 0x000000170a0c7225 */ /* 0x004fc600078e00ff */
[----:B------:R-:W-:-:S04]  /*38e0*/  IADD3 R0, P6, PT, R12, R21, RZ ;  /* 0x000000150c007210 */ /* 0x000fc80007fde0ff */
[----:B------:R-:W-:Y:S01]  /*38f0*/  IADD3.X R21, PT, PT, R13, UR5, RZ, P6, !PT ;  /* 0x000000050d157c10 */ /* 0x000fe2000b7fe4ff */
[--C-:B------:R-:W-:Y:S02]  /*3900*/  @P0 IMAD.MOV.U32 R6, RZ, RZ, R0.reuse ;  /* 0x000000ffff060224 */ /* 0x100fe400078e0000 */
[--C-:B------:R-:W-:Y:S02]  /*3910*/  @P1 IMAD.MOV.U32 R9, RZ, RZ, R0.reuse ;  /* 0x000000ffff091224 */ /* 0x100fe400078e0000 */
        /* <DEDUP_REMOVED lines=23> */
[----:B------:R-:W-:Y:S01]  /*3a90*/  @P2 IMAD.MOV.U32 R11, RZ, RZ, R9 ;  /* 0x000000ffff0b2224 */ /* 0x000fe200078e0009 */
[----:B------:R-:W-:Y:S01]  /*3aa0*/  @P2 MOV R0, R14 ;  /* 0x0000000e00002202 */ /* 0x000fe20000000f00 */
[----:B------:R-:W-:Y:S02]  /*3ab0*/  @P1 IMAD.MOV.U32 R11, RZ, RZ, R14 ;  /* 0x000000ffff0b1224 */ /* 0x000fe400078e000e */
[----:B------:R-:W-:-:S02]  /*3ac0*/  @P1 IMAD.MOV.U32 R0, RZ, RZ, R15 ;  /* 0x000000ffff001224 */ /* 0x000fc400078e000f */
[----:B------:R-:W-:Y:S02]  /*3ad0*/  @P0 IMAD.MOV.U32 R11, RZ, RZ, R15 ;  /* 0x000000ffff0b0224 */ /* 0x000fe400078e000f */
[--C-:B------:R-:W-:Y:S02]  /*3ae0*/  @P0 IMAD.MOV.U32 R0, RZ, RZ, R16.reuse ;  /* 0x000000ffff000224 */ /* 0x100fe400078e0010 */
[----:B------:R-:W-:Y:S01]  /*3af0*/  @P3 IMAD.MOV.U32 R11, RZ, RZ, R16 ;  /* 0x000000ffff0b3224 */ /* 0x000fe200078e0010 */
[----:B------:R-:W-:Y:S01]  /*3b00*/  @P5 MOV R11, R17 ;  /* 0x00000011000b5202 */ /* 0x000fe20000000f00 */
[----:B------:R-:W-:Y:S02]  /*3b10*/  @P3 IMAD.MOV.U32 R0, RZ, RZ, R17 ;  /* 0x000000ffff003224 */ /* 0x000fe400078e0011 */
[--C-:B------:R-:W-:Y:S02]  /*3b20*/  @P5 IMAD.MOV.U32 R0, RZ, RZ, R21.reuse ;  /* 0x000000ffff005224 */ /* 0x100fe400078e0015 */
        /* <DEDUP_REMOVED lines=8> */
[----:B------:R-:W-:Y:S01]  /*3bb0*/  @P5 MOV R12, R16 ;  /* 0x00000010000c5202 */ /* 0x000fe20000000f00 */
[----:B------:R-:W-:Y:S01]  /*3bc0*/  @P4 IMAD.MOV.U32 R12, RZ, RZ, R17 ;  /* 0x000000ffff0c4224 */ /* 0x000fe200078e0011 */
[----:B------:R-:W-:-:S09]  /*3bd0*/  SHF.L.W.U32.HI R0, R11, R10, R0 ;  /* 0x0000000a0b007219 */ /* 0x000fd20000010e00 */
[----:B------:R-:W-:-:S05]  /*3be0*/  @P0 IMAD.MOV.U32 R12, RZ, RZ, R21 ;  /* 0x000000ffff0c0224 */ /* 0x000fca00078e0015 */
[----:B------:R-:W-:-:S07]  /*3bf0*/  SHF.L.W.U32.HI R11, R12, R10, R11 ;  /* 0x0000000a0c0b7219 */ /* 0x000fce0000010e0b */
.L_x_489:
[----:B------:R-:W-:Y:S05]  /*3c00*/  BSYNC.RECONVERGENT B2 ;  /* 0x0000000000027941 */ /* 0x000fea0003800200 */
.L_x_488:
        /* <DEDUP_REMOVED lines=18> */
.L_x_486:
[----:B------:R-:W-:Y:S05]  /*3d30*/  BSYNC.RECONVERGENT B1 ;  /* 0x0000000000017941 */ /* 0x000fea0003800200 */
.L_x_485:
[----:B------:R-:W-:Y:S02]  /*3d40*/  IMAD.MOV.U32 R20, RZ, RZ, 0x37cbac00 ;  /* 0x37cbac00ff147424 */ /* 0x000fe400078e00ff */
[----:B------:R-:W-:Y:S01]  /*3d50*/  FMUL R11, R10, R10 ;  /* 0x0000000a0a0b7220 */ /* 0x000fe20000400000 */
[C---:B------:R-:W-:Y:S01]  /*3d60*/  LOP3.LUT R13, R0.reuse, 0x1, RZ, 0xc0, !PT ;  /* 0x00000001000d7812 */ /* 0x040fe200078ec0ff */
[----:B------:R-:W-:Y:S01]  /*3d70*/  VIADD R0, R0, 0x1 ;  /* 0x0000000100007836 */ /* 0x000fe20000000000 */
[----:B------:R-:W-:Y:S01]  /*3d80*/  MOV R22, 0x3c0885e4 ;  /* 0x3c0885e400167802 */ /* 0x000fe20000000f00 */
[----:B------:R-:W-:Y:S01]  /*3d90*/  FFMA R12, R11, R20, -0.0013887860113754868507 ;  /* 0xbab607ed0b0c7423 */ /* 0x000fe20000000014 */
[----:B------:R-:W-:Y:S01]  /*3da0*/  ISETP.NE.U32.AND P0, PT, R13, 0x1, PT ;  /* 0x000000010d00780c */ /* 0x000fe20003f05070 */
[----:B------:R-:W-:Y:S01]  /*3db0*/  IMAD.MOV.U32 R21, RZ, RZ, 0x3e2aaaa8 ;  /* 0x3e2aaaa8ff157424 */ /* 0x000fe200078e00ff */
[----:B------:R-:W-:Y:S01]  /*3dc0*/  LOP3.LUT P1, RZ, R0, 0x2, RZ, 0xc0, !PT ;  /* 0x0000000200ff7812 */ /* 0x000fe2000782c0ff */
[----:B------:R-:W-:Y:S01]  /*3dd0*/  BSSY.RECONVERGENT B1, `(.L_x_490) ;  /* 0x0000069000017945 */ /* 0x000fe20003800200 */
[----:B------:R-:W-:-:S02]  /*3de0*/  FSEL R12, R12, -0.00019574658654164522886, P0 ;  /* 0xb94d41530c0c7808 */ /* 0x000fc40000000000 */
[----:B------:R-:W-:Y:S02]  /*3df0*/  FSEL R22, R22, 0.041666727513074874878, !P0 ;  /* 0x3d2aaabb16167808 */ /* 0x000fe40004000000 */
[----:B------:R-:W-:Y:S02]  /*3e00*/  FSEL R0, R10, 1, !P0 ;  /* 0x3f8000000a007808 */ /* 0x000fe40004000000 */
[----:B------:R-:W-:Y:S01]  /*3e10*/  FSEL R21, -R21, -0.4999999701976776123, !P0 ;  /* 0xbeffffff15157808 */ /* 0x000fe20004000100 */
[----:B------:R-:W-:Y:S01]  /*3e20*/  FFMA R12, R11, R12, R22 ;  /* 0x0000000c0b0c7223 */ /* 0x000fe20000000016 */
        /* <DEDUP_REMOVED lines=16> */
.L_x_492:
        /* <DEDUP_REMOVED lines=27> */
[----:B------:R-:W-:Y:S02]  /*40e0*/  LOP3.LUT P6, RZ, R11, 0x1f, RZ, 0xc0, !PT ;  /* 0x0000001f0bff7812 */ /* 0x000fe400078cc0ff */
[----:B------:R-:W-:-:S04]  /*40f0*/  IADD3 R0, PT, PT, R0, -0x80, RZ ;  /* 0xffffff8000007810 */ /* 0x000fc80007ffe0ff */
        /* <DEDUP_REMOVED lines=35> */
.L_x_494:
[----:B------:R-:W-:Y:S05]  /*4330*/  BSYNC.RECONVERGENT B2 ;  /* 0x0000000000027941 */ /* 0x000fea0003800200 */
.L_x_493:
        /* <DEDUP_REMOVED lines=9> */
[----:B------:R-:W0:Y:S01]  /*43d0*/  I2F.F64.S64 R10, R12 ;  /* 0x0000000c000a7312 */ /* 0x000e220000301c00 */
[C---:B------:R-:W-:Y:S02]  /*43e0*/  LOP3.LUT R5, R19.reuse, R5, RZ, 0x3c, !PT ;  /* 0x0000000513057212 */ /* 0x040fe400078e3cff */
[----:B------:R-:W-:Y:S02]  /*43f0*/  LEA.HI R19, R19, R0, RZ, 0x1 ;  /* 0x0000000013137211 */ /* 0x000fe400078f08ff */
[----:B------:R-:W-:-:S03]  /*4400*/  ISETP.GE.AND P0, PT, R5, RZ, PT ;  /* 0x000000ff0500720c */ /* 0x000fc60003f06270 */
[----:B------:R-:W-:-:S04]  /*4410*/  IMAD.MOV R0, RZ, RZ, -R19 ;  /* 0x000000ffff007224 */ /* 0x000fc800078e0a13 */
[----:B------:R-:W-:Y:S01]  /*4420*/  @!P1 IMAD.MOV.U32 R19, RZ, RZ, R0 ;  /* 0x000000ffff139224 */ /* 0x000fe200078e0000 */
[----:B0-----:R-:W-:-:S10]  /*4430*/  DMUL R10, R10, UR4 ;  /* 0x000000040a0a7c28 */ /* 0x001fd40008000000 */
[----:B------:R-:W0:Y:S02]  /*4440*/  F2F.F32.F64 R10, R10 ;  /* 0x0000000a000a7310 */ /* 0x000e240000301000 */
[----:B0-----:R-:W-:-:S07]  /*4450*/  FSEL R18, -R10, R10, !P0 ;  /* 0x0000000a0a127208 */ /* 0x001fce0004000100 */
.L_x_491:
[----:B------:R-:W-:Y:S05]  /*4460*/  BSYNC.RECONVERGENT B1 ;  /* 0x0000000000017941 */ /* 0x000fea0003800200 */
.L_x_490:
        /* <DEDUP_REMOVED lines=17> */
.L_x_484:
        /* <DEDUP_REMOVED lines=10> */
.L_x_495:
[----:B------:R-:W-:-:S04]  /*4620*/  IADD3 R0, PT, PT, R10, -0x42b17218, RZ ;  /* 0xbd4e8de80a007810 */ /* 0x000fc80007ffe0ff */
[----:B------:R-:W-:-:S13]  /*4630*/  ISETP.GT.U32.AND P0, PT, R0, 0x8e8e5c, PT ;  /* 0x008e8e5c0000780c */ /* 0x000fda0003f04070 */
[----:B------:R-:W-:Y:S05]  /*4640*/  @P0 BRA `(.L_x_496) ;  /* 0x0000001000280947 */ /* 0x000fea0003800000 */
[----:B------:R-:W-:Y:S02]  /*4650*/  IMAD.MOV.U32 R11, RZ, RZ, 0x3bbb989d ;  /* 0x3bbb989dff0b7424 */ /* 0x000fe400078e00ff */
[----:B------:R-:W-:Y:S01]  /*4660*/  FADD R10, R10, -162.88958740234375 ;  /* 0xc322e3bc0a0a7421 */ /* 0x000fe20000000000 */
[----:B------:R-:W-:Y:S02]  /*4670*/  IMAD.MOV.U32 R13, RZ, RZ, 0x437c0000 ;  /* 0x437c0000ff0d7424 */ /* 0x000fe400078e00ff */
[C---:B------:R-:W-:Y:S01]  /*4680*/  FMUL R24, R5.reuse, 0.63661974668502807617 ;  /* 0x3f22f98305187820 */ /* 0x040fe20000400000 */
[----:B------:R-:W-:Y:S01]  /*4690*/  FSETP.GE.AND P0, PT, |R5|, 105615, PT ;  /* 0x47ce47800500780b */ /* 0x000fe20003f06200 */
[----:B------:R-:W-:Y:S01]  /*46a0*/  FFMA.SAT R0, R10, R11, 0.5 ;  /* 0x3f0000000a007423 */ /* 0x000fe2000000200b */
[----:B------:R-:W-:Y:S03]  /*46b0*/  BSSY.RECONVERGENT B1, `(.L_x_497) ;  /* 0x0000079000017945 */ /* 0x000fe60003800200 */
[----:B------:R-:W-:Y:S01]  /*46c0*/  FFMA.RM R0, R0, R13, 12582913 ;  /* 0x4b40000100007423 */ /* 0x000fe2000000400d */
[----:B------:R-:W0:Y:S03]  /*46d0*/  F2I.NTZ R24, R24 ;  /* 0x0000001800187305 */ /* 0x000e260000203100 */
[C---:B------:R-:W-:Y:S01]  /*46e0*/  FADD R11, R0.reuse, -12583039 ;  /* 0xcb40007f000b7421 */ /* 0x040fe20000000000 */
[----:B------:R-:W-:-:S03]  /*46f0*/  IMAD.SHL.U32 R0, R0, 0x800000, RZ ;  /* 0x0080000000007824 */ /* 0x000fc600078e00ff */
[----:B------:R-:W-:-:S04]  /*4700*/  FFMA R11, R10, 1.4426950216293334961, -R11 ;  /* 0x3fb8aa3b0a0b7823 */ /* 0x000fc8000000080b */
[----:B------:R-:W-:Y:S01]  /*4710*/  FFMA R11, R10, 1.925963033500011079e-08, R11 ;  /* 0x32a570600a0b7823 */ /* 0x000fe2000000000b */
[----:B0-----:R-:W-:Y:S01]  /*4720*/  I2FP.F32.S32 R18, R24 ;  /* 0x0000001800127245 */ /* 0x001fe20000201400 */
[----:B------:R-:W-:-:S04]  /*4730*/  IMAD.MOV.U32 R20, RZ, RZ, R24 ;  /* 0x000000ffff147224 */ /* 0x000fc800078e0018 */
[----:B------:R-:W0:Y:S02]  /*4740*/  MUFU.EX2 R11, R11 ;  /* 0x0000000b000b7308 */ /* 0x000e240000000800 */
[----:B0-----:R-:W-:-:S05]  /*4750*/  FMUL R0, R0, R11 ;  /* 0x0000000b00007220 */ /* 0x001fca0000400000 */
[C---:B------:R-:W-:Y:S02]  /*4760*/  LEA.HI R10, R0.reuse, 0xffffffed, RZ, 0x9 ;  /* 0xffffffed000a7811 */ /* 0x040fe400078f48ff */
[----:B------:R-:W-:Y:S02]  /*4770*/  LOP3.LUT R0, R0, 0x7fffff, RZ, 0xc0, !PT ;  /* 0x007fffff00007812 */ /* 0x000fe400078ec0ff */
[----:B------:R-:W-:Y:S02]  /*4780*/  LOP3.LUT R13, R10, 0xffff, RZ, 0xc0, !PT ;  /* 0x0000ffff0a0d7812 */ /* 0x000fe400078ec0ff */
[----:B------:R-:W-:Y:S02]  /*4790*/  LOP3.LUT R0, R0, 0x7f000000, RZ, 0xfc, !PT ;  /* 0x7f00000000007812 */ /* 0x000fe400078efcff */
[----:B------:R-:W-:Y:S01]  /*47a0*/  LEA.HI R12, R13, R10, RZ, 0x11 ;  /* 0x0000000a0d0c7211 */ /* 0x000fe200078f88ff */
[----:B------:R-:W-:-:S03]  /*47b0*/  FFMA R13, R18, -1.5707962512969970703, R5 ;  /* 0xbfc90fda120d7823 */ /* 0x000fc60000000005 */
[----:B------:R-:W-:Y:S01]  /*47c0*/  PRMT R12, R12, 0x9910, RZ ;  /* 0x000099100c0c7816 */ /* 0x000fe200000000ff */
[----:B------:R-:W-:-:S03]  /*47d0*/  FFMA R13, R18, -7.5497894158615963534e-08, R13 ;  /* 0xb3a22168120d7823 */ /* 0x000fc6000000000d */
[----:B------:R-:W-:Y:S01]  /*47e0*/  SHF.R.S32.HI R11, RZ, 0x1, R12 ;  /* 0x00000001ff0b7819 */ /* 0x000fe2000001140c */
[----:B------:R-:W-:-:S03]  /*47f0*/  FFMA R21, R18, -5.3903029534742383927e-15, R13 ;  /* 0xa7c234c512157823 */ /* 0x000fc6000000000d */
[----:B------:R-:W-:-:S04]  /*4800*/  PRMT R11, R11, 0x9910, RZ ;  /* 0x000099100b0b7816 */ /* 0x000fc800000000ff */
[----:B------:R-:W-:Y:S01]  /*4810*/  LEA R18, R11, 0x3f800000, 0x17 ;  /* 0x3f8000000b127811 */ /* 0x000fe200078eb8ff */
[----:B------:R-:W-:Y:S02]  /*4820*/  IMAD.IADD R19, R10, 0x1, -R11 ;  /* 0x000000010a137824 */ /* 0x000fe400078e0a0b */
[----:B------:R-:W-:-:S03]  /*4830*/  IMAD.MOV.U32 R10, RZ, RZ, R21 ;  /* 0x000000ffff0a7224 */ /* 0x000fc600078e0015 */
[----:B------:R-:W-:Y:S01]  /*4840*/  LEA R19, R19, 0x3f800000, 0x17 ;  /* 0x3f80000013137811 */ /* 0x000fe200078eb8ff */
[----:B------:R-:W-:Y:S06]  /*4850*/  @!P0 BRA `(.L_x_498) ;  /* 0x0000000400788947 */ /* 0x000fec0003800000 */
[----:B------:R-:W-:-:S13]  /*4860*/  FSETP.NEU.AND P0, PT, |R5|, +INF , PT ;  /* 0x7f8000000500780b */ /* 0x000fda0003f0d200 */
[----:B------:R-:W-:Y:S01]  /*4870*/  @!P0 FMUL R10, RZ, R5 ;  /* 0x00000005ff0a8220 */ /* 0x000fe20000400000 */
[----:B------:R-:W-:Y:S01]  /*4880*/  @!P0 MOV R24, RZ ;  /* 0x000000ff00188202 */ /* 0x000fe20000000f00 */
[----:B------:R-:W-:Y:S06]  /*4890*/  @!P0 BRA `(.L_x_498) ;  /* 0x0000000400688947 */ /* 0x000fec0003800000 */
[----:B------:R-:W-:Y:S01]  /*48a0*/  IMAD.SHL.U32 R10, R5, 0x100, RZ ;  /* 0x00000100050a7824 */ /* 0x000fe200078e00ff */
[----:B------:R-:W-:Y:S01]  /*48b0*/  CS2R R22, SRZ ;  /* 0x0000000000167805 */ /* 0x000fe2000001ff00 */
[----:B------:R-:W0:Y:S03]  /*48c0*/  LDCU.64 UR8, c[0x4][0x140] ;  /* 0x01002800ff0877ac */ /* 0x000e260008000a00 */
[----:B------:R-:W-:Y:S01]  /*48d0*/  LOP3.LUT R25, R10, 0x80000000, RZ, 0xfc, !PT ;  /* 0x800000000a197812 */ /* 0x000fe200078efcff */
[----:B------:R-:W-:Y:S01]  /*48e0*/  UMOV UR5, URZ ;  /* 0x000000ff00057c82 */ /* 0x000fe20008000000 */
[----:B------:R-:W-:-:S05]  /*48f0*/  UMOV UR4, URZ ;  /* 0x000000ff00047c82 */ /* 0x000fca0008000000 */
.L_x_499:
        /* <DEDUP_REMOVED lines=37> */
[----:B------:R-:W-:Y:S01]  /*4b50*/  @P3 IMAD.MOV.U32 R22, RZ, RZ, R6 ;  /* 0x000000ffff163224 */ /* 0x000fe200078e0006 */
[C---:B------:R-:W-:Y:S01]  /*4b60*/  ISETP.EQ.AND P3, PT, R13.reuse, -0x4, PT ;  /* 0xfffffffc0d00780c */ /* 0x040fe20003f62270 */
[--C-:B------:R-:W-:Y:S01]  /*4b70*/  @P4 IMAD.MOV.U32 R22, RZ, RZ, R9.reuse ;  /* 0x000000ffff164224 */ /* 0x100fe200078e0009 */
[----:B------:R-:W-:Y:S01]  /*4b80*/  @P4 MOV R10, R6 ;  /* 0x00000006000a4202 */ /* 0x000fe20000000f00 */
[----:B------:R-:W-:Y:S01]  /*4b90*/  @P2 IMAD.MOV.U32 R10, RZ, RZ, R9 ;  /* 0x000000ffff0a2224 */ /* 0x000fe200078e0009 */
[----:B------:R-:W-:Y:S01]  /*4ba0*/  ISETP.EQ.AND P4, PT, R13, RZ, PT ;  /* 0x000000ff0d00720c */ /* 0x000fe20003f82270 */
[--C-:B------:R-:W-:Y:S02]  /*4bb0*/  @P2 IMAD.MOV.U32 R22, RZ, RZ, R14.reuse ;  /* 0x000000ffff162224 */ /* 0x100fe400078e000e */
[----:B------:R-:W-:Y:S02]  /*4bc0*/  @P1 IMAD.MOV.U32 R10, RZ, RZ, R14 ;  /* 0x000000ffff0a1224 */ /* 0x000fe400078e000e */
[--C-:B------:R-:W-:Y:S01]  /*4bd0*/  @P1 IMAD.MOV.U32 R22, RZ, RZ, R15.reuse ;  /* 0x000000ffff161224 */ /* 0x100fe200078e000f */
[----:B------:R-:W-:Y:S01]  /*4be0*/  @P0 MOV R22, R16 ;  /* 0x0000001000160202 */ /* 0x000fe20000000f00 */
[----:B------:R-:W-:-:S02]  /*4bf0*/  @P0 IMAD.MOV.U32 R10, RZ, RZ, R15 ;  /* 0x000000ffff0a0224 */ /* 0x000fc400078e000f */
        /* <DEDUP_REMOVED lines=17> */
.L_x_501:
[----:B------:R-:W-:Y:S05]  /*4d10*/  BSYNC.RECONVERGENT B2 ;  /* 0x0000000000027941 */ /* 0x000fea0003800200 */
.L_x_500:
        /* <DEDUP_REMOVED lines=12> */
[----:B------:R-:W-:Y:S02]  /*4de0*/  ISETP.GE.AND P0, PT, R22, RZ, PT ;  /* 0x000000ff1600720c */ /* 0x000fe40003f06270 */
[----:B------:R-:W-:-:S05]  /*4df0*/  IADD3 R22, PT, PT, -R24, RZ, RZ ;  /* 0x000000ff18167210 */ /* 0x000fca0007ffe1ff */
[----:B------:R-:W-:Y:S01]  /*4e00*/  @!P1 IMAD.MOV.U32 R24, RZ, RZ, R22 ;  /* 0x000000ffff189224 */ /* 0x000fe200078e0016 */
[----:B0-----:R-:W-:-:S10]  /*4e10*/  DMUL R12, R10, UR4 ;  /* 0x000000040a0c7c28 */ /* 0x001fd40008000000 */
[----:B------:R-:W0:Y:S02]  /*4e20*/  F2F.F32.F64 R12, R12 ;  /* 0x0000000c000c7310 */ /* 0x000e240000301000 */
[----:B0-----:R-:W-:-:S07]  /*4e30*/  FSEL R10, -R12, R12, !P0 ;  /* 0x0000000c0c0a7208 */ /* 0x001fce0004000100 */
.L_x_498:
[----:B------:R-:W-:Y:S05]  /*4e40*/  BSYNC.RECONVERGENT B1 ;  /* 0x0000000000017941 */ /* 0x000fea0003800200 */
.L_x_497:
[----:B------:R-:W-:Y:S01]  /*4e50*/  LOP3.LUT R13, R24, 0x1, RZ, 0xc0, !PT ;  /* 0x00000001180d7812 */ /* 0x000fe200078ec0ff */
        /* <DEDUP_REMOVED lines=13> */
[----:B------:R-:W-:Y:S01]  /*4f30*/  FFMA R12, R11, R12, R24 ;  /* 0x0000000c0b0c7223 */ /* 0x000fe20000000018 */
        /* <DEDUP_REMOVED lines=12> */
[----:B------:R-:W-:Y:S02]  /*5000*/  SHF.L.U32 R10, R5, 0x8, RZ ;  /* 0x00000008050a7819 */ /* 0x000fe400000006ff */
[----:B------:R-:W-:Y:S01]  /*5010*/  CS2R R20, SRZ ;  /* 0x0000000000147805 */ /* 0x000fe2000001ff00 */
[----:B------:R-:W0:Y:S01]  /*5020*/  LDCU.64 UR8, c[0x4][0x140] ;  /* 0x01002800ff0877ac */ /* 0x000e220008000a00 */
[----:B------:R-:W-:Y:S01]  /*5030*/  LOP3.LUT R23, R10, 0x80000000, RZ, 0xfc, !PT ;  /* 0x800000000a177812 */ /* 0x000fe200078efcff */
[----:B------:R-:W-:Y:S01]  /*5040*/  UMOV UR5, URZ ;  /* 0x000000ff00057c82 */ /* 0x000fe20008000000 */
[----:B------:R-:W-:-:S05]  /*5050*/  UMOV UR4, URZ ;  /* 0x000000ff00047c82 */ /* 0x000fca0008000000 */
.L_x_504:
        /* <DEDUP_REMOVED lines=57> */
[----:B------:R-:W-:Y:S02]  /*53f0*/  ISETP.EQ.AND P0, PT, R13, 0x8, PT ;  /* 0x000000080d00780c */ /* 0x000fe40003f02270 */
[----:B------:R-:W-:Y:S01]  /*5400*/  @P3 MOV R6, R15 ;  /* 0x0000000f00063202 */ /* 0x000fe20000000f00 */
[----:B------:R-:W-:Y:S01]  /*5410*/  @P4 IMAD.MOV.U32 R6, RZ, RZ, R16 ;  /* 0x000000ffff064224 */ /* 0x000fe200078e0010 */
[----:B------:R-:W-:Y:S01]  /*5420*/  SHF.L.W.U32.HI R10, R11, R12, R10 ;  /* 0x0000000c0b0a7219 */ /* 0x000fe20000010e0a */
[----:B------:R-:W-:-:S08]  /*5430*/  @P5 IMAD.MOV.U32 R6, RZ, RZ, R17 ;  /* 0x000000ffff065224 */ /* 0x000fd000078e0011 */
[----:B------:R-:W-:-:S05]  /*5440*/  @P0 IMAD.MOV.U32 R6, RZ, RZ, R21 ;  /* 0x000000ffff060224 */ /* 0x000fca00078e0015 */
[----:B------:R-:W-:-:S07]  /*5450*/  SHF.L.W.U32.HI R11, R6, R12, R11 ;  /* 0x0000000c060b7219 */ /* 0x000fce0000010e0b */
.L_x_506:
[----:B------:R-:W-:Y:S05]  /*5460*/  BSYNC.RECONVERGENT B2 ;  /* 0x0000000000027941 */ /* 0x000fea0003800200 */
.L_x_505:
        /* <DEDUP_REMOVED lines=18> */
.L_x_503:
[----:B------:R-:W-:Y:S05]  /*5590*/  BSYNC.RECONVERGENT B1 ;  /* 0x0000000000017941 */ /* 0x000fea0003800200 */
.L_x_502:
        /* <DEDUP_REMOVED lines=21> */
.L_x_496:
        /* <DEDUP_REMOVED lines=22> */
.L_x_509:
        /* <DEDUP_REMOVED lines=54> */
[----:B------:R-:W-:Y:S02]  /*5bb0*/  @P2 IMAD.MOV.U32 R13, RZ, RZ, R6 ;  /* 0x000000ffff0d2224 */ /* 0x000fe400078e0006 */
[----:B------:R-:W-:Y:S01]  /*5bc0*/  @P1 IMAD.MOV.U32 R13, RZ, RZ, R9 ;  /* 0x000000ffff0d1224 */ /* 0x000fe200078e0009 */
[----:B------:R-:W-:Y:S01]  /*5bd0*/  @P0 MOV R13, R14 ;  /* 0x0000000e000d0202 */ /* 0x000fe20000000f00 */
[----:B------:R-:W-:Y:S01]  /*5be0*/  @P3 IMAD.MOV.U32 R13, RZ, RZ, R15 ;  /* 0x000000ffff0d3224 */ /* 0x000fe200078e000f */
[----:B------:R-:W-:Y:S01]  /*5bf0*/  ISETP.EQ.AND P0, PT, R19, 0x8, PT ;  /* 0x000000081300780c */ /* 0x000fe20003f02270 */
[----:B------:R-:W-:Y:S01]  /*5c00*/  @P4 IMAD.MOV.U32 R13, RZ, RZ, R16 ;  /* 0x000000ffff0d4224 */ /* 0x000fe200078e0010 */
[----:B------:R-:W-:Y:S01]  /*5c10*/  LOP3.LUT R19, R18, 0x1f, RZ, 0xc0, !PT ;  /* 0x0000001f12137812 */ /* 0x000fe200078ec0ff */
[----:B------:R-:W-:-:S03]  /*5c20*/  @P5 IMAD.MOV.U32 R13, RZ, RZ, R17 ;  /* 0x000000ffff0d5224 */ /* 0x000fc600078e0011 */
[----:B------:R-:W-:-:S07]  /*5c30*/  SHF.L.W.U32.HI R0, R12, R19, R0 ;  /* 0x000000130c007219 */ /* 0x000fce0000010e00 */
[----:B------:R-:W-:-:S05]  /*5c40*/  @P0 IMAD.MOV.U32 R13, RZ, RZ, R21 ;  /* 0x000000ffff0d0224 */ /* 0x000fca00078e0015 */
[----:B------:R-:W-:-:S07]  /*5c50*/  SHF.L.W.U32.HI R12, R13, R19, R12 ;  /* 0x000000130d0c7219 */ /* 0x000fce0000010e0c */
.L_x_511:
[----:B------:R-:W-:Y:S05]  /*5c60*/  BSYNC.RECONVERGENT B2 ;  /* 0x0000000000027941 */ /* 0x000fea0003800200 */
.L_x_510:
        /* <DEDUP_REMOVED lines=9> */
[C---:B------:R-:W-:Y:S02]  /*5d00*/  LEA.HI R0, R21.reuse, R0, RZ, 0x1 ;  /* 0x0000000015007211 */ /* 0x040fe400078f08ff */
[----:B------:R-:W0:Y:S01]  /*5d10*/  I2F.F64.S64 R12, R12 ;  /* 0x0000000c000c7312 */ /* 0x000e220000301c00 */
[----:B------:R-:W-:Y:S02]  /*5d20*/  LOP3.LUT R22, R21, R5, RZ, 0x3c, !PT ;  /* 0x0000000515167212 */ /* 0x000fe400078e3cff */
[----:B------:R-:W-:Y:S02]  /*5d30*/  IMAD.MOV R21, RZ, RZ, -R0 ;  /* 0x000000ffff157224 */ /* 0x000fe400078e0a00 */
[----:B------:R-:W-:-:S04]  /*5d40*/  ISETP.GE.AND P0, PT, R22, RZ, PT ;  /* 0x000000ff1600720c */ /* 0x000fc80003f06270 */
[----:B------:R-:W-:Y:S01]  /*5d50*/  @!P1 MOV R0, R21 ;  /* 0x0000001500009202 */ /* 0x000fe20000000f00 */
[----:B0-----:R-:W-:-:S10]  /*5d60*/  DMUL R18, R12, UR4 ;  /* 0x000000040c127c28 */ /* 0x001fd40008000000 */
[----:B------:R-:W0:Y:S02]  /*5d70*/  F2F.F32.F64 R18, R18 ;  /* 0x0000001200127310 */ /* 0x000e240000301000 */
[----:B0-----:R-:W-:-:S07]  /*5d80*/  FSEL R13, -R18, R18, !P0 ;  /* 0x00000012120d7208 */ /* 0x001fce0004000100 */
.L_x_508:
[----:B------:R-:W-:Y:S05]  /*5d90*/  BSYNC.RECONVERGENT B1 ;  /* 0x0000000000017941 */ /* 0x000fea0003800200 */
.L_x_507:
[----:B------:R-:W-:Y:S02]  /*5da0*/  IMAD.MOV.U32 R21, RZ, RZ, 0x37cbac00 ;  /* 0x37cbac00ff157424 */ /* 0x000fe400078e00ff */
[----:B------:R-:W-:Y:S01]  /*5db0*/  FMUL R12, R13, R13 ;  /* 0x0000000d0d0c7220 */ /* 0x000fe20000400000 */
[----:B------:R-:W-:Y:S01]  /*5dc0*/  LOP3.LUT R19, R0, 0x1, RZ, 0xc0, !PT ;  /* 0x0000000100137812 */ /* 0x000fe200078ec0ff */
        /* <DEDUP_REMOVED lines=29> */
.L_x_514:
        /* <DEDUP_REMOVED lines=64> */
.L_x_516:
[----:B------:R-:W-:Y:S05]  /*63a0*/  BSYNC.RECONVERGENT B2 ;  /* 0x0000000000027941 */ /* 0x000fea0003800200 */
.L_x_515:
        /* <DEDUP_REMOVED lines=9> */
[----:B------:R-:W0:Y:S01]  /*6440*/  I2F.F64.S64 R12, R14 ;  /* 0x0000000e000c7312 */ /* 0x000e220000301c00 */
[C---:B------:R-:W-:Y:S02]  /*6450*/  LOP3.LUT R5, R11.reuse, R5, RZ, 0x3c, !PT ;  /* 0x000000050b057212 */ /* 0x040fe400078e3cff */
[----:B------:R-:W-:Y:S02]  /*6460*/  LEA.HI R11, R11, R0, RZ, 0x1 ;  /* 0x000000000b0b7211 */ /* 0x000fe400078f08ff */
[----:B------:R-:W-:-:S03]  /*6470*/  ISETP.GE.AND P0, PT, R5, RZ, PT ;  /* 0x000000ff0500720c */ /* 0x000fc60003f06270 */
[----:B------:R-:W-:-:S05]  /*6480*/  IMAD.MOV R0, RZ, RZ, -R11 ;  /* 0x000000ffff007224 */ /* 0x000fca00078e0a0b */
[----:B------:R-:W-:Y:S01]  /*6490*/  @!P1 MOV R11, R0 ;  /* 0x00000000000b9202 */ /* 0x000fe20000000f00 */
[----:B0-----:R-:W-:-:S10]  /*64a0*/  DMUL R12, R12, UR4 ;  /* 0x000000040c0c7c28 */ /* 0x001fd40008000000 */
[----:B------:R-:W0:Y:S02]  /*64b0*/  F2F.F32.F64 R12, R12 ;  /* 0x0000000c000c7310 */ /* 0x000e240000301000 */
[----:B0-----:R-:W-:-:S07]  /*64c0*/  FSEL R20, -R12, R12, !P0 ;  /* 0x0000000c0c147208 */ /* 0x001fce0004000100 */
.L_x_513:
[----:B------:R-:W-:Y:S05]  /*64d0*/  BSYNC.RECONVERGENT B1 ;  /* 0x0000000000017941 */ /* 0x000fea0003800200 */
.L_x_512:
[----:B------:R-:W-:Y:S02]  /*64e0*/  IMAD.MOV.U32 R5, RZ, RZ, 0x3bbb989d ;  /* 0x3bbb989dff057424 */ /* 0x000fe400078e00ff */
[----:B------:R-:W-:Y:S02]  /*64f0*/  IMAD.MOV.U32 R0, RZ, RZ, 0x437c0000 ;  /* 0x437c0000ff007424 */ /* 0x000fe400078e00ff */
[----:B------:R-:W-:Y:S01]  /*6500*/  FFMA.SAT R5, R10, R5, 0.5 ;  /* 0x3f0000000a057423 */ /* 0x000fe20000002005 */
[----:B------:R-:W-:-:S03]  /*6510*/  IMAD.MOV.U32 R6, RZ, RZ, 0x3d2aaabb ;  /* 0x3d2aaabbff067424 */ /* 0x000fc600078e00ff */
[----:B------:R-:W-:Y:S01]  /*6520*/  FFMA.RM R12, R5, R0, 12582913 ;  /* 0x4b400001050c7423 */ /* 0x000fe20000004000 */
[----:B------:R-:W-:Y:S01]  /*6530*/  FMUL R5, R20, R20 ;  /* 0x0000001414057220 */ /* 0x000fe20000400000 */
[----:B------:R-:W-:Y:S02]  /*6540*/  LOP3.LUT R0, R11, 0x1, RZ, 0xc0, !PT ;  /* 0x000000010b007812 */ /* 0x000fe400078ec0ff */
[----:B------:R-:W-:Y:S01]  /*6550*/  FADD R9, R12, -12583039 ;  /* 0xcb40007f0c097421 */ /* 0x000fe20000000000 */
[----:B------:R-:W-:Y:S01]  /*6560*/  FFMA R21, R5, R21, -0.0013887860113754868507 ;  /* 0xbab607ed05157423 */ /* 0x000fe20000000015 */
[----:B------:R-:W-:Y:S02]  /*6570*/  ISETP.NE.U32.AND P0, PT, R0, 0x1, PT ;  /* 0x000000010000780c */ /* 0x000fe40003f05070 */
[----:B------:R-:W-:Y:S02]  /*6580*/  FFMA R9, R10, 1.4426950216293334961, -R9 ;  /* 0x3fb8aa3b0a097823 */ /* 0x000fe40000000809 */
[----:B------:R-:W-:-:S02]  /*6590*/  FSEL R0, R21, -0.00019574658654164522886, !P0 ;  /* 0xb94d415315007808 */ /* 0x000fc40004000000 */
[----:B------:R-:W-:Y:S01]  /*65a0*/  FFMA R10, R10, 1.925963033500011079e-08, R9 ;  /* 0x32a570600a0a7823 */ /* 0x000fe20000000009 */
[----:B------:R-:W-:Y:S01]  /*65b0*/  FSEL R6, R6, 0.0083327032625675201416, !P0 ;  /* 0x3c0885e406067808 */ /* 0x000fe20004000000 */
[----:B------:R-:W-:-:S04]  /*65c0*/  IMAD.MOV.U32 R9, RZ, RZ, 0x3effffff ;  /* 0x3effffffff097424 */ /* 0x000fc800078e00ff */
[----:B------:R-:W0:Y:S01]  /*65d0*/  MUFU.EX2 R10, R10 ;  /* 0x0000000a000a7308 */ /* 0x000e220000000800 */
[----:B------:R-:W-:Y:S01]  /*65e0*/  FFMA R6, R5, R0, R6 ;  /* 0x0000000005067223 */ /* 0x000fe20000000006 */
[----:B------:R-:W-:Y:S02]  /*65f0*/  FSEL R9, -R9, -0.16666662693023681641, !P0 ;  /* 0xbe2aaaa809097808 */ /* 0x000fe40004000100 */
[----:B------:R-:W-:Y:S02]  /*6600*/  FSEL R0, R20, 1, P0 ;  /* 0x3f80000014007808 */ /* 0x000fe40000000000 */
[----:B------:R-:W-:Y:S01]  /*6610*/  LOP3.LUT P0, RZ, R11, 0x2, RZ, 0xc0, !PT ;  /* 0x000000020bff7812 */ /* 0x000fe2000780c0ff */
[C---:B------:R-:W-:Y:S01]  /*6620*/  FFMA R6, R5.reuse, R6, R9 ;  /* 0x0000000605067223 */ /* 0x040fe20000000009 */
[----:B------:R-:W-:Y:S02]  /*6630*/  IMAD.SHL.U32 R9, R12, 0x800000, RZ ;  /* 0x008000000c097824 */ /* 0x000fe400078e00ff */
[----:B------:R-:W-:-:S04]  /*6640*/  FFMA R5, R5, R0, RZ ;  /* 0x0000000005057223 */ /* 0x000fc800000000ff */
[----:B------:R-:W-:Y:S01]  /*6650*/  FFMA R5, R5, R6, R0 ;  /* 0x0000000605057223 */ /* 0x000fe20000000000 */
[----:B0-----:R-:W-:-:S04]  /*6660*/  FMUL R9, R9, R10 ;  /* 0x0000000a09097220 */ /* 0x001fc80000400000 */
[----:B------:R-:W-:Y:S01]  /*6670*/  @P0 FADD R5, RZ, -R5 ;  /* 0x80000005ff050221 */ /* 0x000fe20000000000 */
[----:B------:R-:W-:-:S03]  /*6680*/  FMUL R24, R9, R24 ;  /* 0x0000001809187220 */ /* 0x000fc60000400000 */
[----:B------:R-:W-:-:S07]  /*6690*/  FMUL R5, R9, R5 ;  /* 0x0000000509057220 */ /* 0x000fce0000400000 */
.L_x_483:
[----:B------:R-:W-:Y:S05]  /*66a0*/  BSYNC.RECONVERGENT B0 ;  /* 0x0000000000007941 */ /* 0x000fea0003800200 */
.L_x_481:
[----:B------:R-:W2:Y:S01]  /*66b0*/  LDG.E.S8 R2, desc[UR6][R2.64] ;  /* 0x0000000602027981 */ /* 0x000ea2000c1e1300 */
[----:B------:R-:W0:Y:S02]  /*66c0*/  LDC.64 R10, c[0x0][0x398] ;  /* 0x0000e600ff0a7b82 */ /* 0x000e240000000a00 */
[----:B0-----:R-:W-:Y:S01]  /*66d0*/  IMAD.WIDE R10, R4, 0x8, R10 ;  /* 0x00000008040a7825 */ /* 0x001fe200078e020a */
[----:B--2---:R-:W0:Y:S03]  /*66e0*/  I2F.S16 R0, R2 ;  /* 0x0000000200007306 */ /* 0x004e260000101400 */
[C---:B0-----:R-:W-:Y:S01]  /*66f0*/  FFMA R4, R0.reuse, R24, R7 ;  /* 0x0000001800047223 */ /* 0x041fe20000000007 */
[----:B------:R-:W-:-:S05]  /*6700*/  FFMA R5, R0, R5, R8 ;  /* 0x0000000500057223 */ /* 0x000fca0000000008 */
[----:B------:R-:W-:Y:S01]  /*6710*/  STG.E.64 desc[UR6][R10.64], R4 ;  /* 0x000000040a007986 */ /* 0x000fe2000c101b06 */
[----:B------:R-:W-:Y:S05]  /*6720*/  EXIT ;  /* 0x000000000000794d */ /* 0x000fea0003800000 */
.L_x_517:
        /* <DEDUP_REMOVED lines=13> */
.L_x_541:


//--------------------- .text._Z10init_spinsPaPKfxx --------------------------
	.section	.text._Z10init_spinsPaPKfxx,"ax",@progbits
	.align	128
        .global         _Z10init_spinsPaPKfxx
        .type           _Z10init_spinsPaPKfxx,@function
        .size           _Z10init_spinsPaPKfxx,(.L_x_542 - _Z10init_spinsPaPKfxx)
        .other          _Z10init_spinsPaPKfxx,@"STO_CUDA_ENTRY STV_DEFAULT"
_Z10init_spinsPaPKfxx:
.text._Z10init_spinsPaPKfxx:
[----:B------:R-:W-:Y:S01]  /*0000*/  LDC R1, c[0x0][0x37c] ;  /* 0x0000df00ff017b82 */ /* 0x000fe20000000800 */
[----:B------:R-:W0:Y:S01]  /*0010*/  S2R R5, SR_CTAID.X ;  /* 0x0000000000057919 */ /* 0x000e220000002500 */
[----:B------:R-:W1:Y:S01]  /*0020*/  LDCU.128 UR8, c[0x0][0x390] ;  /* 0x00007200ff0877ac */ /* 0x000e620008000c00 */
[----:B------:R-:W-:Y:S01]  /*0030*/  IMAD.MOV.U32 R3, RZ, RZ, RZ ;  /* 0x000000ffff037224 */ /* 0x000fe200078e00ff */
[----:B------:R-:W0:Y:S01]  /*0040*/  S2R R2, SR_TID.X ;  /* 0x0000000000027919 */ /* 0x000e220000002100 */
[----:B------:R-:W0:Y:S01]  /*0050*/  LDCU UR7, c[0x0][0x360] ;  /* 0x00006c00ff0777ac */ /* 0x000e220008000800 */
[----:B-1----:R-:W-:Y:S02]  /*0060*/  UIMAD UR6, UR11, UR8, URZ ;  /* 0x000000080b0672a4 */ /* 0x002fe4000f8e02ff */
[----:B------:R-:W-:Y:S02]  /*0070*/  UIMAD.WIDE.U32 UR4, UR10, UR8, URZ ;  /* 0x000000080a0472a5 */ /* 0x000fe4000f8e00ff */
[----:B------:R-:W-:-:S04]  /*0080*/  UIMAD UR6, UR10, UR9, UR6 ;  /* 0x000000090a0672a4 */ /* 0x000fc8000f8e0206 */
[----:B------:R-:W-:Y:S01]  /*0090*/  UIADD3 UR5, UPT, UPT, UR5, UR6, URZ ;  /* 0x0000000605057290 */ /* 0x000fe2000fffe0ff */
[----:B0-----:R-:W-:-:S03]  /*00a0*/  IMAD.WIDE.U32 R2, R5, UR7, R2 ;  /* 0x0000000705027c25 */ /* 0x001fc6000f8e0002 */
[----:B------:R-:W-:-:S04]  /*00b0*/  ISETP.GE.U32.AND P0, PT, R2, UR4, PT ;  /* 0x0000000402007c0c */ /* 0x000fc8000bf06070 */
[----:B------:R-:W-:-:S13]  /*00c0*/  ISETP.GE.AND.EX P0, PT, R3, UR5, PT, P0 ;  /* 0x0000000503007c0c */ /* 0x000fda000bf06300 */
[----:B------:R-:W-:Y:S05]  /*00d0*/  @P0 EXIT ;  /* 0x000000000000094d */ /* 0x000fea0003800000 */
[----:B------:R-:W0:Y:S01]  /*00e0*/  LDCU.128 UR8, c[0x0][0x380] ;  /* 0x00007000ff0877ac */ /* 0x000e220008000c00 */
[----:B------:R-:W1:Y:S01]  /*00f0*/  LDCU.64 UR4, c[0x0][0x358] ;  /* 0x00006b00ff0477ac */ /* 0x000e620008000a00 */
[----:B0-----:R-:W-:-:S04]  /*0100*/  LEA R4, P0, R2, UR10, 0x2 ;  /* 0x0000000a02047c11 */ /* 0x001fc8000f8010ff */
[----:B------:R-:W-:-:S05]  /*0110*/  LEA.HI.X R5, R2, UR11, R3, 0x2, P0 ;  /* 0x0000000b02057c11 */ /* 0x000fca00080f1403 */
[----:B-1----:R-:W2:Y:S01]  /*0120*/  LDG.E.CONSTANT R4, desc[UR4][R4.64] ;  /* 0x0000000404047981 */ /* 0x002ea2000c1e9900 */
[----:B------:R-:W-:Y:S01]  /*0130*/  IMAD.MOV.U32 R7, RZ, RZ, 0xffff ;  /* 0x0000ffffff077424 */ /* 0x000fe200078e00ff */
[----:B------:R-:W-:-:S04]  /*0140*/  IADD3 R2, P1, PT, R2, UR8, RZ ;  /* 0x0000000802027c10 */ /* 0x000fc8000ff3e0ff */
[----:B------:R-:W-:Y:S02]  /*0150*/  IADD3.X R3, PT, PT, R3, UR9, RZ, P1, !PT ;  /* 0x0000000903037c10 */ /* 0x000fe40008ffe4ff */
[----:B--2---:R-:W-:-:S04]  /*0160*/  FSETP.GEU.AND P0, PT, R4, 0.5, PT ;  /* 0x3f0000000400780b */ /* 0x004fc80003f0e000 */
[----:B------:R-:W-:-:S05]  /*0170*/  SEL R7, R7, 0x1, !P0 ;  /* 0x0000000107077807 */ /* 0x000fca0004000000 */
[----:B------:R-:W-:Y:S01]  /*0180*/  STG.E.U8 desc[UR4][R2.64], R7 ;  /* 0x0000000702007986 */ /* 0x000fe2000c101104 */
[----:B------:R-:W-:Y:S05]  /*0190*/  EXIT ;  /* 0x000000000000794d */ /* 0x000fea0003800000 */
.L_x_518:
        /* <DEDUP_REMOVED lines=14> */
.L_x_542:


//--------------------- .text._Z15init_randombondPaPKfxxf --------------------------
	.section	.text._Z15init_randombondPaPKfxxf,"ax",@progbits
	.align	128
        .global         _Z15init_randombondPaPKfxxf
        .type           _Z15init_randombondPaPKfxxf,@function
        .size           _Z15init_randombondPaPKfxxf,(.L_x_543 - _Z15init_randombondPaPKfxxf)
        .other          _Z15init_randombondPaPKfxxf,@"STO_CUDA_ENTRY STV_DEFAULT"
_Z15init_randombondPaPKfxxf:
.text._Z15init_randombondPaPKfxxf:
[----:B------:R-:W-:Y:S01]  /*0000*/  LDC R1, c[0x0][0x37c] ;  /* 0x0000df00ff017b82 */ /* 0x000fe20000000800 */
[----:B------:R-:W0:Y:S01]  /*0010*/  S2R R4, SR_TID.X ;  /* 0x0000000000047919 */ /* 0x000e220000002100 */
[----:B------:R-:W1:Y:S06]  /*0020*/  LDCU.128 UR8, c[0x0][0x390] ;  /* 0x00007200ff0877ac */ /* 0x000e6c0008000c00 */
[----:B------:R-:W0:Y:S08]  /*0030*/  S2UR UR7, SR_CTAID.X ;  /* 0x00000000000779c3 */ /* 0x000e300000002500 */
[----:B------:R-:W0:Y:S01]  /*0040*/  LDC R3, c[0x0][0x360] ;  /* 0x0000d800ff037b82 */ /* 0x000e220000000800 */
[----:B-1----:R-:W-:-:S02]  /*0050*/  UIMAD UR6, UR9, UR10, URZ ;  /* 0x0000000a090672a4 */ /* 0x002fc4000f8e02ff */
[----:B------:R-:W-:Y:S02]  /*0060*/  UIMAD.WIDE.U32 UR4, UR8, UR10, URZ ;  /* 0x0000000a080472a5 */ /* 0x000fe4000f8e00ff */
[----:B------:R-:W-:-:S04]  /*0070*/  UIMAD UR6, UR8, UR11, UR6 ;  /* 0x0000000b080672a4 */ /* 0x000fc8000f8e0206 */
[----:B------:R-:W-:Y:S02]  /*0080*/  UIADD3 UR5, UPT, UPT, UR5, UR6, URZ ;  /* 0x0000000605057290 */ /* 0x000fe4000fffe0ff */
[----:B------:R-:W-:Y:S02]  /*0090*/  USHF.L.U32 UR6, UR4, 0x1, URZ ;  /* 0x0000000104067899 */ /* 0x000fe400080006ff */
[----:B------:R-:W-:Y:S01]  /*00a0*/  USHF.L.U64.HI UR4, UR4, 0x1, UR5 ;  /* 0x0000000104047899 */ /* 0x000fe20008010205 */
[----:B0-----:R-:W-:-:S05]  /*00b0*/  IMAD R4, R3, UR7, R4 ;  /* 0x0000000703047c24 */ /* 0x001fca000f8e0204 */
[----:B------:R-:W-:Y:S01]  /*00c0*/  IMAD.U32 R0, RZ, RZ, UR4 ;  /* 0x00000004ff007e24 */ /* 0x000fe2000f8e00ff */
[----:B------:R-:W-:-:S04]  /*00d0*/  ISETP.LT.U32.AND P0, PT, R4, UR6, PT ;  /* 0x0000000604007c0c */ /* 0x000fc8000bf01070 */
[----:B------:R-:W-:-:S13]  /*00e0*/  ISETP.GT.AND.EX P0, PT, R0, RZ, PT, P0 ;  /* 0x000000ff0000720c */ /* 0x000fda0003f04300 */
[----:B------:R-:W-:Y:S05]  /*00f0*/  @!P0 EXIT ;  /* 0x000000000000894d */ /* 0x000fea0003800000 */
[----:B------:R-:W0:Y:S01]  /*0100*/  LDCU.128 UR8, c[0x0][0x380] ;  /* 0x00007000ff0877ac */ /* 0x000e220008000c00 */
[----:B------:R-:W1:Y:S01]  /*0110*/  LDCU.64 UR4, c[0x0][0x358] ;  /* 0x00006b00ff0477ac */ /* 0x000e620008000a00 */
[----:B------:R-:W2:Y:S01]  /*0120*/  LDCU UR6, c[0x0][0x3a0] ;  /* 0x00007400ff0677ac */ /* 0x000ea20008000800 */
[----:B0-----:R-:W-:-:S04]  /*0130*/  LEA R2, P0, R4, UR10, 0x2 ;  /* 0x0000000a04027c11 */ /* 0x001fc8000f8010ff */
[----:B------:R-:W-:-:S05]  /*0140*/  LEA.HI.X R3, R4, UR11, RZ, 0x2, P0 ;  /* 0x0000000b04037c11 */ /* 0x000fca00080f14ff */
[----:B-1----:R-:W2:Y:S01]  /*0150*/  LDG.E.CONSTANT R2, desc[UR4][R2.64] ;  /* 0x0000000402027981 */ /* 0x002ea2000c1e9900 */
[----:B------:R-:W-:Y:S01]  /*0160*/  IMAD.MOV.U32 R7, RZ, RZ, 0xffff ;  /* 0x0000ffffff077424 */ /* 0x000fe200078e00ff */
[----:B------:R-:W-:-:S05]  /*0170*/  IADD3 R4, P1, PT, R4, UR8, RZ ;  /* 0x0000000804047c10 */ /* 0x000fca000ff3e0ff */
[----:B------:R-:W-:Y:S01]  /*0180*/  IMAD.X R5, RZ, RZ, UR9, P1 ;  /* 0x00000009ff057e24 */ /* 0x000fe200088e06ff */
[----:B--2---:R-:W-:-:S04]  /*0190*/  FSETP.GEU.AND P0, PT, R2, UR6, PT ;  /* 0x0000000602007c0b */ /* 0x004fc8000bf0e000 */
[----:B------:R-:W-:-:S05]  /*01a0*/  SEL R7, R7, 0x1, !P0 ;  /* 0x0000000107077807 */ /* 0x000fca0004000000 */
[----:B------:R-:W-:Y:S01]  /*01b0*/  STG.E.U8 desc[UR4][R4.64], R7 ;  /* 0x0000000704007986 */ /* 0x000fe2000c101104 */
[----:B------:R-:W-:Y:S05]  /*01c0*/  EXIT ;  /* 0x000000000000794d */ /* 0x000fea0003800000 */
.L_x_519:
        /* <DEDUP_REMOVED lines=11> */
.L_x_543:


//--------------------- .nv.global.init           --------------------------
	.section	.nv.global.init,"aw",@progbits
	.align	4
.nv.global.init:
	.type		__cudart_i2opi_f,@object
	.size		__cudart_i2opi_f,(.L_40 - __cudart_i2opi_f)
__cudart_i2opi_f:
        /*0000*/ 	.byte	0x41, 0x90, 0x43, 0x3c, 0x99, 0x95, 0x62, 0xdb, 0xc0, 0xdd, 0x34, 0xf5, 0xd1, 0x57, 0x27, 0xfc
        /*0010*/ 	.byte	0x29, 0x15, 0x44, 0x4e, 0x6e, 0x83, 0xf9, 0xa2
.L_40:


//--------------------- .nv.shared._ZN3cub18CUB_300001_SM_10006detail6reduce28DeviceReduceSingleTileKernelINS2_10policy_hubIfjN4cuda3std3__44plusIvEEE10Policy1000EPfSC_iS9_ffNS7_10__identityEEEvT0_T1_T2_T3_T4_T6_ --------------------------
	.section	.nv.shared._ZN3cub18CUB_300001_SM_10006detail6reduce28DeviceReduceSingleTileKernelINS2_10policy_hubIfjN4cuda3std3__44plusIvEEE10Policy1000EPfSC_iS9_ffNS7_10__identityEEEvT0_T1_T2_T3_T4_T6_,"aw",@nobits
	.sectionflags	@""
	.align	4
.nv.shared._ZN3cub18CUB_300001_SM_10006detail6reduce28DeviceReduceSingleTileKernelINS2_10policy_hubIfjN4cuda3std3__44plusIvEEE10Policy1000EPfSC_iS9_ffNS7_10__identityEEEvT0_T1_T2_T3_T4_T6_:
	.zero		1108


//--------------------- .nv.shared.reserved.0     --------------------------
	.section	.nv.shared.reserved.0,"aw",@nobits
	.weak		__nv_reservedSMEM_offset_0_alias
	.size		__nv_reservedSMEM_offset_0_alias, 0, 64
	.other		__nv_reservedSMEM_offset_0_alias,@"STO_CUDA_RESERVED_SHARED STV_DEFAULT"
__nv_reservedSMEM_offset_0_alias:
	.zero		0
	.zero		64


//--------------------- .nv.global                --------------------------
	.section	.nv.global,"aw",@nobits
.nv.global:
	.type		_ZN34_INTERNAL_e83cbf55_4_k_cu_e117567a6thrust24THRUST_300001_SM_1000_NS12placeholders2_5E,@object
	.size		_ZN34_INTERNAL_e83cbf55_4_k_cu_e117567a6thrust24THRUST_300001_SM_1000_NS12placeholders2_5E,(_ZN34_INTERNAL_e83cbf55_4_k_cu_e117567a4cuda3std3__45__cpo6cbeginE - _ZN34_INTERNAL_e83cbf55_4_k_cu_e117567a6thrust24THRUST_300001_SM_1000_NS12placeholders2_5E)
_ZN34_INTERNAL_e83cbf55_4_k_cu_e117567a6thrust24THRUST_300001_SM_1000_NS12placeholders2_5E:
	.zero		1
	.type		_ZN34_INTERNAL_e83cbf55_4_k_cu_e117567a4cuda3std3__45__cpo6cbeginE,@object
	.size		_ZN34_INTERNAL_e83cbf55_4_k_cu_e117567a4cuda3std3__45__cpo6cbeginE,(_ZN34_INTERNAL_e83cbf55_4_k_cu_e117567a4cuda3std6ranges3__45__cpo6cbeginE - _ZN34_INTERNAL_e83cbf55_4_k_cu_e117567a4cuda3std3__45__cpo6cbeginE)
_ZN34_INTERNAL_e83cbf55_4_k_cu_e117567a4cuda3std3__45__cpo6cbeginE:
	.zero		1
	.type		_ZN34_INTERNAL_e83cbf55_4_k_cu_e117567a4cuda3std6ranges3__45__cpo6cbeginE,@object
	.size		_ZN34_INTERNAL_e83cbf55_4_k_cu_e117567a4cuda3std6ranges3__45__cpo6cbeginE,(_ZN34_INTERNAL_e83cbf55_4_k_cu_e117567a4cuda3std3__48in_placeE - _ZN34_INTERNAL_e83cbf55_4_k_cu_e117567a4cuda3std6ranges3__45__cpo6cbeginE)
_ZN34_INTERNAL_e83cbf55_4_k_cu_e117567a4cuda3std6ranges3__45__cpo6cbeginE:
	.zero		1
	.type		_ZN34_INTERNAL_e83cbf55_4_k_cu_e117567a4cuda3std3__48in_placeE,@object
	.size		_ZN34_INTERNAL_e83cbf55_4_k_cu_e117567a4cuda3std3__48in_placeE,(_ZN34_INTERNAL_e83cbf55_4_k_cu_e117567a4cuda3std6ranges3__45__cpo4sizeE - _ZN34_INTERNAL_e83cbf55_4_k_cu_e117567a4cuda3std3__48in_placeE)
_ZN34_INTERNAL_e83cbf55_4_k_cu_e117567a4cuda3std3__48in_placeE:
	.zero		1
	.type		_ZN34_INTERNAL_e83cbf55_4_k_cu_e117567a4cuda3std6ranges3__45__cpo4sizeE,@object
	.size		_ZN34_INTERNAL_e83cbf55_4_k_cu_e117567a4cuda3std6ranges3__45__cpo4sizeE,(_ZN34_INTERNAL_e83cbf55_4_k_cu_e117567a6thrust24THRUST_300001_SM_1000_NS12placeholders2_9E - _ZN34_INTERNAL_e83cbf55_4_k_cu_e117567a4cuda3std6ranges3__45__cpo4sizeE)
_ZN34_INTERNAL_e83cbf55_4_k_cu_e117567a4cuda3std6ranges3__45__cpo4sizeE:
	.zero		1
	.type		_ZN34_INTERNAL_e83cbf55_4_k_cu_e117567a6thrust24THRUST_300001_SM_1000_NS12placeholders2_9E,@object
	.size		_ZN34_INTERNAL_e83cbf55_4_k_cu_e117567a6thrust24THRUST_300001_SM_1000_NS12placeholders2_9E,(_ZN34_INTERNAL_e83cbf55_4_k_cu_e117567a4cuda3std3__45__cpo7crbeginE - _ZN34_INTERNAL_e83cbf55_4_k_cu_e117567a6thrust24THRUST_300001_SM_1000_NS12placeholders2_9E)
_ZN34_INTERNAL_e83cbf55_4_k_cu_e117567a6thrust24THRUST_300001_SM_1000_NS12placeholders2_9E:
	.zero		1
	.type		_ZN34_INTERNAL_e83cbf55_4_k_cu_e117567a4cuda3std3__45__cpo7crbeginE,@object
	.size		_ZN34_INTERNAL_e83cbf55_4_k_cu_e117567a4cuda3std3__45__cpo7crbeginE,(_ZN34_INTERNAL_e83cbf55_4_k_cu_e117567a4cuda3std6ranges3__45__cpo4nextE - _ZN34_INTERNAL_e83cbf55_4_k_cu_e117567a4cuda3std3__45__cpo7crbeginE)
_ZN34_INTERNAL_e83cbf55_4_k_cu_e117567a4cuda3std3__45__cpo7crbeginE:
	.zero		1
	.type		_ZN34_INTERNAL_e83cbf55_4_k_cu_e117567a4cuda3std6ranges3__45__cpo4nextE,@object
	.size		_ZN34_INTERNAL_e83cbf55_4_k_cu_e117567a4cuda3std6ranges3__45__cpo4nextE,(_ZN34_INTERNAL_e83cbf55_4_k_cu_e117567a4cuda3std6ranges3__45__cpo4swapE - _ZN34_INTERNAL_e83cbf55_4_k_cu_e117567a4cuda3std6ranges3__45__cpo4nextE)
_ZN34_INTERNAL_e83cbf55_4_k_cu_e117567a4cuda3std6ranges3__45__cpo4nextE:
	.zero		1
	.type		_ZN34_INTERNAL_e83cbf55_4_k_cu_e117567a4cuda3std6ranges3__45__cpo4swapE,@object
	.size		_ZN34_INTERNAL_e83cbf55_4_k_cu_e117567a4cuda3std6ranges3__45__cpo4swapE,(_ZN34_INTERNAL_e83cbf55_4_k_cu_e117567a6thrust24THRUST_300001_SM_1000_NS12placeholders2_1E - _ZN34_INTERNAL_e83cbf55_4_k_cu_e117567a4cuda3std6ranges3__45__cpo4swapE)
_ZN34_INTERNAL_e83cbf55_4_k_cu_e117567a4cuda3std6ranges3__45__cpo4swapE:
	.zero		1
	.type		_ZN34_INTERNAL_e83cbf55_4_k_cu_e117567a6thrust24THRUST_300001_SM_1000_NS12placeholders2_1E,@object
	.size		_ZN34_INTERNAL_e83cbf55_4_k_cu_e117567a6thrust24THRUST_300001_SM_1000_NS12placeholders2_1E,(_ZN34_INTERNAL_e83cbf55_4_k_cu_e117567a6thrust24THRUST_300001_SM_1000_NS12placeholders2_3E - _ZN34_INTERNAL_e83cbf55_4_k_cu_e117567a6thrust24THRUST_300001_SM_1000_NS12placeholders2_1E)
_ZN34_INTERNAL_e83cbf55_4_k_cu_e117567a6thrust24THRUST_300001_SM_1000_NS12placeholders2_1E:
	.zero		1
	.type		_ZN34_INTERNAL_e83cbf55_4_k_cu_e117567a6thrust24THRUST_300001_SM_1000_NS12placeholders2_3E,@object
	.size		_ZN34_INTERNAL_e83cbf55_4_k_cu_e117567a6thrust24THRUST_300001_SM_1000_NS12placeholders2_3E,(_ZN34_INTERNAL_e83cbf55_4_k_cu_e117567a4cuda3std3__45__cpo5beginE - _ZN34_INTERNAL_e83cbf55_4_k_cu_e117567a6thrust24THRUST_300001_SM_1000_NS12placeholders2_3E)
_ZN34_INTERNAL_e83cbf55_4_k_cu_e117567a6thrust24THRUST_300001_SM_1000_NS12placeholders2_3E:
	.zero		1
	.type		_ZN34_INTERNAL_e83cbf55_4_k_cu_e117567a4cuda3std3__45__cpo5beginE,@object
	.size		_ZN34_INTERNAL_e83cbf55_4_k_cu_e117567a4cuda3std3__45__cpo5beginE,(_ZN34_INTERNAL_e83cbf55_4_k_cu_e117567a4cuda3std6ranges3__45__cpo5beginE - _ZN34_INTERNAL_e83cbf55_4_k_cu_e117567a4cuda3std3__45__cpo5beginE)
_ZN34_INTERNAL_e83cbf55_4_k_cu_e117567a4cuda3std3__45__cpo5beginE:
	.zero		1
	.type		_ZN34_INTERNAL_e83cbf55_4_k_cu_e117567a4cuda3std6ranges3__45__cpo5beginE,@object
	.size		_ZN34_INTERNAL_e83cbf55_4_k_cu_e117567a4cuda3std6ranges3__45__cpo5beginE,(_ZN34_INTERNAL_e83cbf55_4_k_cu_e117567a4cuda3std3__436_GLOBAL__N__e83cbf55_4_k_cu_e117567a6ignoreE - _ZN34_INTERNAL_e83cbf55_4_k_cu_e117567a4cuda3std6ranges3__45__cpo5beginE)
_ZN34_INTERNAL_e83cbf55_4_k_cu_e117567a4cuda3std6ranges3__45__cpo5beginE:
	.zero		1
	.type		_ZN34_INTERNAL_e83cbf55_4_k_cu_e117567a4cuda3std3__436_GLOBAL__N__e83cbf55_4_k_cu_e117567a6ignoreE,@object
	.size		_ZN34_INTERNAL_e83cbf55_4_k_cu_e117567a4cuda3std3__436_GLOBAL__N__e83cbf55_4_k_cu_e117567a6ignoreE,(_ZN34_INTERNAL_e83cbf55_4_k_cu_e117567a4cuda3std6ranges3__45__cpo4dataE - _ZN34_INTERNAL_e83cbf55_4_k_cu_e117567a4cuda3std3__436_GLOBAL__N__e83cbf55_4_k_cu_e117567a6ignoreE)
_ZN34_INTERNAL_e83cbf55_4_k_cu_e117567a4cuda3std3__436_GLOBAL__N__e83cbf55_4_k_cu_e117567a6ignoreE:
	.zero		1
	.type		_ZN34_INTERNAL_e83cbf55_4_k_cu_e117567a4cuda3std6ranges3__45__cpo4dataE,@object
	.size		_ZN34_INTERNAL_e83cbf55_4_k_cu_e117567a4cuda3std6ranges3__45__cpo4dataE,(_ZN34_INTERNAL_e83cbf55_4_k_cu_e117567a6thrust24THRUST_300001_SM_1000_NS12placeholders2_7E - _ZN34_INTERNAL_e83cbf55_4_k_cu_e117567a4cuda3std6ranges3__45__cpo4dataE)
_ZN34_INTERNAL_e83cbf55_4_k_cu_e117567a4cuda3std6ranges3__45__cpo4dataE:
	.zero		1
	.type		_ZN34_INTERNAL_e83cbf55_4_k_cu_e117567a6thrust24THRUST_300001_SM_1000_NS12placeholders2_7E,@object
	.size		_ZN34_INTERNAL_e83cbf55_4_k_cu_e117567a6thrust24THRUST_300001_SM_1000_NS12placeholders2_7E,(_ZN34_INTERNAL_e83cbf55_4_k_cu_e117567a4cuda3std3__45__cpo6rbeginE - _ZN34_INTERNAL_e83cbf55_4_k_cu_e117567a6thrust24THRUST_300001_SM_1000_NS12placeholders2_7E)
_ZN34_INTERNAL_e83cbf55_4_k_cu_e117567a6thrust24THRUST_300001_SM_1000_NS12placeholders2_7E:
	.zero		1
	.type		_ZN34_INTERNAL_e83cbf55_4_k_cu_e117567a4cuda3std3__45__cpo6rbeginE,@object
	.size		_ZN34_INTERNAL_e83cbf55_4_k_cu_e117567a4cuda3std3__45__cpo6rbeginE,(_ZN34_INTERNAL_e83cbf55_4_k_cu_e117567a4cuda3std6ranges3__45__cpo7advanceE - _ZN34_INTERNAL_e83cbf55_4_k_cu_e117567a4cuda3std3__45__cpo6rbeginE)
_ZN34_INTERNAL_e83cbf55_4_k_cu_e117567a4cuda3std3__45__cpo6rbeginE:
	.zero		1
	.type		_ZN34_INTERNAL_e83cbf55_4_k_cu_e117567a4cuda3std6ranges3__45__cpo7advanceE,@object
	.size		_ZN34_INTERNAL_e83cbf55_4_k_cu_e117567a4cuda3std6ranges3__45__cpo7advanceE,(_ZN34_INTERNAL_e83cbf55_4_k_cu_e117567a4cuda3std3__47nulloptE - _ZN34_INTERNAL_e83cbf55_4_k_cu_e117567a4cuda3std6ranges3__45__cpo7advanceE)
_ZN34_INTERNAL_e83cbf55_4_k_cu_e117567a4cuda3std6ranges3__45__cpo7advanceE:
	.zero		1
	.type		_ZN34_INTERNAL_e83cbf55_4_k_cu_e117567a4cuda3std3__47nulloptE,@object
	.size		_ZN34_INTERNAL_e83cbf55_4_k_cu_e117567a4cuda3std3__47nulloptE,(_ZN34_INTERNAL_e83cbf55_4_k_cu_e117567a4cuda3std6ranges3__45__cpo8distanceE - _ZN34_INTERNAL_e83cbf55_4_k_cu_e117567a4cuda3std3__47nulloptE)
_ZN34_INTERNAL_e83cbf55_4_k_cu_e117567a4cuda3std3__47nulloptE:
	.zero		1
	.type		_ZN34_INTERNAL_e83cbf55_4_k_cu_e117567a4cuda3std6ranges3__45__cpo8distanceE,@object
	.size		_ZN34_INTERNAL_e83cbf55_4_k_cu_e117567a4cuda3std6ranges3__45__cpo8distanceE,(_ZN34_INTERNAL_e83cbf55_4_k_cu_e117567a6thrust24THRUST_300001_SM_1000_NS12placeholders2_6E - _ZN34_INTERNAL_e83cbf55_4_k_cu_e117567a4cuda3std6ranges3__45__cpo8distanceE)
_ZN34_INTERNAL_e83cbf55_4_k_cu_e117567a4cuda3std6ranges3__45__cpo8distanceE:
	.zero		1
	.type		_ZN34_INTERNAL_e83cbf55_4_k_cu_e117567a6thrust24THRUST_300001_SM_1000_NS12placeholders2_6E,@object
	.size		_ZN34_INTERNAL_e83cbf55_4_k_cu_e117567a6thrust24THRUST_300001_SM_1000_NS12placeholders2_6E,(_ZN34_INTERNAL_e83cbf55_4_k_cu_e117567a4cuda3std3__45__cpo4cendE - _ZN34_INTERNAL_e83cbf55_4_k_cu_e117567a6thrust24THRUST_300001_SM_1000_NS12placeholders2_6E)
_ZN34_INTERNAL_e83cbf55_4_k_cu_e117567a6thrust24THRUST_300001_SM_1000_NS12placeholders2_6E:
	.zero		1
	.type		_ZN34_INTERNAL_e83cbf55_4_k_cu_e117567a4cuda3std3__45__cpo4cendE,@object
	.size		_ZN34_INTERNAL_e83cbf55_4_k_cu_e117567a4cuda3std3__45__cpo4cendE,(_ZN34_INTERNAL_e83cbf55_4_k_cu_e117567a4cuda3std6ranges3__45__cpo4cendE - _ZN34_INTERNAL_e83cbf55_4_k_cu_e117567a4cuda3std3__45__cpo4cendE)
_ZN34_INTERNAL_e83cbf55_4_k_cu_e117567a4cuda3std3__45__cpo4cendE:
	.zero		1
	.type		_ZN34_INTERNAL_e83cbf55_4_k_cu_e117567a4cuda3std6ranges3__45__cpo4cendE,@object
	.size		_ZN34_INTERNAL_e83cbf55_4_k_cu_e117567a4cuda3std6ranges3__45__cpo4cendE,(_ZN34_INTERNAL_e83cbf55_4_k_cu_e117567a4cuda3std3__420unreachable_sentinelE - _ZN34_INTERNAL_e83cbf55_4_k_cu_e117567a4cuda3std6ranges3__45__cpo4cendE)
_ZN34_INTERNAL_e83cbf55_4_k_cu_e117567a4cuda3std6ranges3__45__cpo4cendE:
	.zero		1
	.type		_ZN34_INTERNAL_e83cbf55_4_k_cu_e117567a4cuda3std3__420unreachable_sentinelE,@object
	.size		_ZN34_INTERNAL_e83cbf55_4_k_cu_e117567a4cuda3std3__420unreachable_sentinelE,(_ZN34_INTERNAL_e83cbf55_4_k_cu_e117567a4cuda3std6ranges3__45__cpo5ssizeE - _ZN34_INTERNAL_e83cbf55_4_k_cu_e117567a4cuda3std3__420unreachable_sentinelE)
_ZN34_INTERNAL_e83cbf55_4_k_cu_e117567a4cuda3std3__420unreachable_sentinelE:
	.zero		1
	.type		_ZN34_INTERNAL_e83cbf55_4_k_cu_e117567a4cuda3std6ranges3__45__cpo5ssizeE,@object
	.size		_ZN34_INTERNAL_e83cbf55_4_k_cu_e117567a4cuda3std6ranges3__45__cpo5ssizeE,(_ZN34_INTERNAL_e83cbf55_4_k_cu_e117567a6thrust24THRUST_300001_SM_1000_NS12placeholders3_10E - _ZN34_INTERNAL_e83cbf55_4_k_cu_e117567a4cuda3std6ranges3__45__cpo5ssizeE)
_ZN34_INTERNAL_e83cbf55_4_k_cu_e117567a4cuda3std6ranges3__45__cpo5ssizeE:
	.zero		1
	.type		_ZN34_INTERNAL_e83cbf55_4_k_cu_e117567a6thrust24THRUST_300001_SM_1000_NS12placeholders3_10E,@object
	.size		_ZN34_INTERNAL_e83cbf55_4_k_cu_e117567a6thrust24THRUST_300001_SM_1000_NS12placeholders3_10E,(_ZN34_INTERNAL_e83cbf55_4_k_cu_e117567a4cuda3std3__45__cpo5crendE - _ZN34_INTERNAL_e83cbf55_4_k_cu_e117567a6thrust24THRUST_300001_SM_1000_NS12placeholders3_10E)
_ZN34_INTERNAL_e83cbf55_4_k_cu_e117567a6thrust24THRUST_300001_SM_1000_NS12placeholders3_10E:
	.zero		1
	.type		_ZN34_INTERNAL_e83cbf55_4_k_cu_e117567a4cuda3std3__45__cpo5crendE,@object
	.size		_ZN34_INTERNAL_e83cbf55_4_k_cu_e117567a4cuda3std3__45__cpo5crendE,(_ZN34_INTERNAL_e83cbf55_4_k_cu_e117567a4cuda3std6ranges3__45__cpo4prevE - _ZN34_INTERNAL_e83cbf55_4_k_cu_e117567a4cuda3std3__45__cpo5crendE)
_ZN34_INTERNAL_e83cbf55_4_k_cu_e117567a4cuda3std3__45__cpo5crendE:
	.zero		1
	.type		_ZN34_INTERNAL_e83cbf55_4_k_cu_e117567a4cuda3std6ranges3__45__cpo4prevE,@object
	.size		_ZN34_INTERNAL_e83cbf55_4_k_cu_e117567a4cuda3std6ranges3__45__cpo4prevE,(_ZN34_INTERNAL_e83cbf55_4_k_cu_e117567a4cuda3std6ranges3__45__cpo9iter_moveE - _ZN34_INTERNAL_e83cbf55_4_k_cu_e117567a4cuda3std6ranges3__45__cpo4prevE)
_ZN34_INTERNAL_e83cbf55_4_k_cu_e117567a4cuda3std6ranges3__45__cpo4prevE:
	.zero		1
	.type		_ZN34_INTERNAL_e83cbf55_4_k_cu_e117567a4cuda3std6ranges3__45__cpo9iter_moveE,@object
	.size		_ZN34_INTERNAL_e83cbf55_4_k_cu_e117567a4cuda3std6ranges3__45__cpo9iter_moveE,(_ZN34_INTERNAL_e83cbf55_4_k_cu_e117567a6thrust24THRUST_300001_SM_1000_NS12placeholders2_2E - _ZN34_INTERNAL_e83cbf55_4_k_cu_e117567a4cuda3std6ranges3__45__cpo9iter_moveE)
_ZN34_INTERNAL_e83cbf55_4_k_cu_e117567a4cuda3std6ranges3__45__cpo9iter_moveE:
	.zero		1
	.type		_ZN34_INTERNAL_e83cbf55_4_k_cu_e117567a6thrust24THRUST_300001_SM_1000_NS12placeholders2_2E,@object
	.size		_ZN34_INTERNAL_e83cbf55_4_k_cu_e117567a6thrust24THRUST_300001_SM_1000_NS12placeholders2_2E,(_ZN34_INTERNAL_e83cbf55_4_k_cu_e117567a6thrust24THRUST_300001_SM_1000_NS12placeholders2_4E - _ZN34_INTERNAL_e83cbf55_4_k_cu_e117567a6thrust24THRUST_300001_SM_1000_NS12placeholders2_2E)
_ZN34_INTERNAL_e83cbf55_4_k_cu_e117567a6thrust24THRUST_300001_SM_1000_NS12placeholders2_2E:
	.zero		1
	.type		_ZN34_INTERNAL_e83cbf55_4_k_cu_e117567a6thrust24THRUST_300001_SM_1000_NS12placeholders2_4E,@object
	.size		_ZN34_INTERNAL_e83cbf55_4_k_cu_e117567a6thrust24THRUST_300001_SM_1000_NS12placeholders2_4E,(_ZN34_INTERNAL_e83cbf55_4_k_cu_e117567a4cuda3std3__45__cpo3endE - _ZN34_INTERNAL_e83cbf55_4_k_cu_e117567a6thrust24THRUST_300001_SM_1000_NS12placeholders2_4E)
_ZN34_INTERNAL_e83cbf55_4_k_cu_e117567a6thrust24THRUST_300001_SM_1000_NS12placeholders2_4E:
	.zero		1
	.type		_ZN34_INTERNAL_e83cbf55_4_k_cu_e117567a4cuda3std3__45__cpo3endE,@object
	.size		_ZN34_INTERNAL_e83cbf55_4_k_cu_e117567a4cuda3std3__45__cpo3endE,(_ZN34_INTERNAL_e83cbf55_4_k_cu_e117567a4cuda3std6ranges3__45__cpo3endE - _ZN34_INTERNAL_e83cbf55_4_k_cu_e117567a4cuda3std3__45__cpo3endE)
_ZN34_INTERNAL_e83cbf55_4_k_cu_e117567a4cuda3std3__45__cpo3endE:
	.zero		1
	.type		_ZN34_INTERNAL_e83cbf55_4_k_cu_e117567a4cuda3std6ranges3__45__cpo3endE,@object
	.size		_ZN34_INTERNAL_e83cbf55_4_k_cu_e117567a4cuda3std6ranges3__45__cpo3endE,(_ZN34_INTERNAL_e83cbf55_4_k_cu_e117567a4cuda3std3__419piecewise_constructE - _ZN34_INTERNAL_e83cbf55_4_k_cu_e117567a4cuda3std6ranges3__45__cpo3endE)
_ZN34_INTERNAL_e83cbf55_4_k_cu_e117567a4cuda3std6ranges3__45__cpo3endE:
	.zero		1
	.type		_ZN34_INTERNAL_e83cbf55_4_k_cu_e117567a4cuda3std3__419piecewise_constructE,@object
	.size		_ZN34_INTERNAL_e83cbf55_4_k_cu_e117567a4cuda3std3__419piecewise_constructE,(_ZN34_INTERNAL_e83cbf55_4_k_cu_e117567a4cuda3std6ranges3__45__cpo5cdataE - _ZN34_INTERNAL_e83cbf55_4_k_cu_e117567a4cuda3std3__419piecewise_constructE)
_ZN34_INTERNAL_e83cbf55_4_k_cu_e117567a4cuda3std3__419piecewise_constructE:
	.zero		1
	.type		_ZN34_INTERNAL_e83cbf55_4_k_cu_e117567a4cuda3std6ranges3__45__cpo5cdataE,@object
	.size		_ZN34_INTERNAL_e83cbf55_4_k_cu_e117567a4cuda3std6ranges3__45__cpo5cdataE,(_ZN34_INTERNAL_e83cbf55_4_k_cu_e117567a6thrust24THRUST_300001_SM_1000_NS12placeholders2_8E - _ZN34_INTERNAL_e83cbf55_4_k_cu_e117567a4cuda3std6ranges3__45__cpo5cdataE)
_ZN34_INTERNAL_e83cbf55_4_k_cu_e117567a4cuda3std6ranges3__45__cpo5cdataE:
	.zero		1
	.type		_ZN34_INTERNAL_e83cbf55_4_k_cu_e117567a6thrust24THRUST_300001_SM_1000_NS12placeholders2_8E,@object
	.size		_ZN34_INTERNAL_e83cbf55_4_k_cu_e117567a6thrust24THRUST_300001_SM_1000_NS12placeholders2_8E,(_ZN34_INTERNAL_e83cbf55_4_k_cu_e117567a4cuda3std3__45__cpo4rendE - _ZN34_INTERNAL_e83cbf55_4_k_cu_e117567a6thrust24THRUST_300001_SM_1000_NS12placeholders2_8E)
_ZN34_INTERNAL_e83cbf55_4_k_cu_e117567a6thrust24THRUST_300001_SM_1000_NS12placeholders2_8E:
	.zero		1
	.type		_ZN34_INTERNAL_e83cbf55_4_k_cu_e117567a4cuda3std3__45__cpo4rendE,@object
	.size		_ZN34_INTERNAL_e83cbf55_4_k_cu_e117567a4cuda3std3__45__cpo4rendE,(_ZN34_INTERNAL_e83cbf55_4_k_cu_e117567a4cuda3std6ranges3__45__cpo9iter_swapE - _ZN34_INTERNAL_e83cbf55_4_k_cu_e117567a4cuda3std3__45__cpo4rendE)
_ZN34_INTERNAL_e83cbf55_4_k_cu_e117567a4cuda3std3__45__cpo4rendE:
	.zero		1
	.type		_ZN34_INTERNAL_e83cbf55_4_k_cu_e117567a4cuda3std6ranges3__45__cpo9iter_swapE,@object
	.size		_ZN34_INTERNAL_e83cbf55_4_k_cu_e117567a4cuda3std6ranges3__45__cpo9iter_swapE,(_ZN34_INTERNAL_e83cbf55_4_k_cu_e117567a4cuda3std3__48unexpectE - _ZN34_INTERNAL_e83cbf55_4_k_cu_e117567a4cuda3std6ranges3__45__cpo9iter_swapE)
_ZN34_INTERNAL_e83cbf55_4_k_cu_e117567a4cuda3std6ranges3__45__cpo9iter_swapE:
	.zero		1
	.type		_ZN34_INTERNAL_e83cbf55_4_k_cu_e117567a4cuda3std3__48unexpectE,@object
	.size		_ZN34_INTERNAL_e83cbf55_4_k_cu_e117567a4cuda3std3__48unexpectE,(_ZN34_INTERNAL_e83cbf55_4_k_cu_e117567a6thrust24THRUST_300001_SM_1000_NS6system6detail10sequential3seqE - _ZN34_INTERNAL_e83cbf55_4_k_cu_e117567a4cuda3std3__48unexpectE)
_ZN34_INTERNAL_e83cbf55_4_k_cu_e117567a4cuda3std3__48unexpectE:
	.zero		1
	.type		_ZN34_INTERNAL_e83cbf55_4_k_cu_e117567a6thrust24THRUST_300001_SM_1000_NS6system6detail10sequential3seqE,@object
	.size		_ZN34_INTERNAL_e83cbf55_4_k_cu_e117567a6thrust24THRUST_300001_SM_1000_NS6system6detail10sequential3seqE,(.L_29 - _ZN34_INTERNAL_e83cbf55_4_k_cu_e117567a6thrust24THRUST_300001_SM_1000_NS6system6detail10sequential3seqE)
_ZN34_INTERNAL_e83cbf55_4_k_cu_e117567a6thrust24THRUST_300001_SM_1000_NS6system6detail10sequential3seqE:
	.zero		1
.L_29:


//--------------------- .nv.shared._ZN3cub18CUB_300001_SM_10006detail6reduce18DeviceReduceKernelINS2_10policy_hubIfjN4cuda3std3__44plusIvEEE10Policy1000EPfjS9_fNS7_10__identityEEEvT0_PT3_T1_NS0_13GridEvenShareISH_EET2_T4_ --------------------------
	.section	.nv.shared._ZN3cub18CUB_300001_SM_10006detail6reduce18DeviceReduceKernelINS2_10policy_hubIfjN4cuda3std3__44plusIvEEE10Policy1000EPfjS9_fNS7_10__identityEEEvT0_PT3_T1_NS0_13GridEvenShareISH_EET2_T4_,"aw",@nobits
	.sectionflags	@""
	.align	4
.nv.shared._ZN3cub18CUB_300001_SM_10006detail6reduce18DeviceReduceKernelINS2_10policy_hubIfjN4cuda3std3__44plusIvEEE10Policy1000EPfjS9_fNS7_10__identityEEEvT0_PT3_T1_NS0_13GridEvenShareISH_EET2_T4_:
	.zero		1108


//--------------------- .nv.shared._ZN3cub18CUB_300001_SM_10006detail6reduce28DeviceReduceSingleTileKernelINS2_10policy_hubIfjN4cuda3std3__44plusIvEEE10Policy1000EPfSC_jS9_ffNS7_10__identityEEEvT0_T1_T2_T3_T4_T6_ --------------------------
	.section	.nv.shared._ZN3cub18CUB_300001_SM_10006detail6reduce28DeviceReduceSingleTileKernelINS2_10policy_hubIfjN4cuda3std3__44plusIvEEE10Policy1000EPfSC_jS9_ffNS7_10__identityEEEvT0_T1_T2_T3_T4_T6_,"aw",@nobits
	.sectionflags	@""
	.align	4
.nv.shared._ZN3cub18CUB_300001_SM_10006detail6reduce28DeviceReduceSingleTileKernelINS2_10policy_hubIfjN4cuda3std3__44plusIvEEE10Policy1000EPfSC_jS9_ffNS7_10__identityEEEvT0_T1_T2_T3_T4_T6_:
	.zero		1108


//--------------------- .nv.shared._ZN3cub18CUB_300001_SM_10006detail6reduce28DeviceReduceSingleTileKernelINS2_10policy_hubIfyN4cuda3std3__44plusIvEEE10Policy1000EPfSC_iS9_ffNS7_10__identityEEEvT0_T1_T2_T3_T4_T6_ --------------------------
	.section	.nv.shared._ZN3cub18CUB_300001_SM_10006detail6reduce28DeviceReduceSingleTileKernelINS2_10policy_hubIfyN4cuda3std3__44plusIvEEE10Policy1000EPfSC_iS9_ffNS7_10__identityEEEvT0_T1_T2_T3_T4_T6_,"aw",@nobits
	.sectionflags	@""
	.align	4
.nv.shared._ZN3cub18CUB_300001_SM_10006detail6reduce28DeviceReduceSingleTileKernelINS2_10policy_hubIfyN4cuda3std3__44plusIvEEE10Policy1000EPfSC_iS9_ffNS7_10__identityEEEvT0_T1_T2_T3_T4_T6_:
	.zero		1068


//--------------------- .nv.shared._ZN3cub18CUB_300001_SM_10006detail6reduce18DeviceReduceKernelINS2_10policy_hubIfyN4cuda3std3__44plusIvEEE10Policy1000EPfyS9_fNS7_10__identityEEEvT0_PT3_T1_NS0_13GridEvenShareISH_EET2_T4_ --------------------------
	.section	.nv.shared._ZN3cub18CUB_300001_SM_10006detail6reduce18DeviceReduceKernelINS2_10policy_hubIfyN4cuda3std3__44plusIvEEE10Policy1000EPfyS9_fNS7_10__identityEEEvT0_PT3_T1_NS0_13GridEvenShareISH_EET2_T4_,"aw",@nobits
	.sectionflags	@""
	.align	4
.nv.shared._ZN3cub18CUB_300001_SM_10006detail6reduce18DeviceReduceKernelINS2_10policy_hubIfyN4cuda3std3__44plusIvEEE10Policy1000EPfyS9_fNS7_10__identityEEEvT0_PT3_T1_NS0_13GridEvenShareISH_EET2_T4_:
	.zero		1068


//--------------------- .nv.shared._ZN3cub18CUB_300001_SM_10006detail6reduce28DeviceReduceSingleTileKernelINS2_10policy_hubIfyN4cuda3std3__44plusIvEEE10Policy1000EPfSC_yS9_ffNS7_10__identityEEEvT0_T1_T2_T3_T4_T6_ --------------------------
	.section	.nv.shared._ZN3cub18CUB_300001_SM_10006detail6reduce28DeviceReduceSingleTileKernelINS2_10policy_hubIfyN4cuda3std3__44plusIvEEE10Policy1000EPfSC_yS9_ffNS7_10__identityEEEvT0_T1_T2_T3_T4_T6_,"aw",@nobits
	.sectionflags	@""
	.align	4
.nv.shared._ZN3cub18CUB_300001_SM_10006detail6reduce28DeviceReduceSingleTileKernelINS2_10policy_hubIfyN4cuda3std3__44plusIvEEE10Policy1000EPfSC_yS9_ffNS7_10__identityEEEvT0_T1_T2_T3_T4_T6_:
	.zero		1068


//--------------------- .nv.shared._ZN3cub18CUB_300001_SM_10006detail6reduce28DeviceReduceSingleTileKernelINS2_10policy_hubIN6thrust24THRUST_300001_SM_1000_NS7complexIfEEyN4cuda3std3__44plusIvEEE10Policy1000EPS8_SG_iSD_S8_S8_NSB_10__identityEEEvT0_T1_T2_T3_T4_T6_ --------------------------
	.section	.nv.shared._ZN3cub18CUB_300001_SM_10006detail6reduce28DeviceReduceSingleTileKernelINS2_10policy_hubIN6thrust24THRUST_300001_SM_1000_NS7complexIfEEyN4cuda3std3__44plusIvEEE10Policy1000EPS8_SG_iSD_S8_S8_NSB_10__identityEEEvT0_T1_T2_T3_T4_T6_,"aw",@nobits
	.sectionflags	@""
	.align	8
.nv.shared._ZN3cub18CUB_300001_SM_10006detail6reduce28DeviceReduceSingleTileKernelINS2_10policy_hubIN6thrust24THRUST_300001_SM_1000_NS7complexIfEEyN4cuda3std3__44plusIvEEE10Policy1000EPS8_SG_iSD_S8_S8_NSB_10__identityEEEvT0_T1_T2_T3_T4_T6_:
	.zero		1176


//--------------------- .nv.shared._ZN3cub18CUB_300001_SM_10006detail6reduce18DeviceReduceKernelINS2_10policy_hubIN6thrust24THRUST_300001_SM_1000_NS7complexIfEEyN4cuda3std3__44plusIvEEE10Policy1000EPS8_ySD_S8_NSB_10__identityEEEvT0_PT3_T1_NS0_13GridEvenShareISL_EET2_T4_ --------------------------
	.section	.nv.shared._ZN3cub18CUB_300001_SM_10006detail6reduce18DeviceReduceKernelINS2_10policy_hubIN6thrust24THRUST_300001_SM_1000_NS7complexIfEEyN4cuda3std3__44plusIvEEE10Policy1000EPS8_ySD_S8_NSB_10__identityEEEvT0_PT3_T1_NS0_13GridEvenShareISL_EET2_T4_,"aw",@nobits
	.sectionflags	@""
	.align	8
.nv.shared._ZN3cub18CUB_300001_SM_10006detail6reduce18DeviceReduceKernelINS2_10policy_hubIN6thrust24THRUST_300001_SM_1000_NS7complexIfEEyN4cuda3std3__44plusIvEEE10Policy1000EPS8_ySD_S8_NSB_10__identityEEEvT0_PT3_T1_NS0_13GridEvenShareISL_EET2_T4_:
	.zero		1176


//--------------------- .nv.shared._ZN3cub18CUB_300001_SM_10006detail6reduce28DeviceReduceSingleTileKernelINS2_10policy_hubIN6thrust24THRUST_300001_SM_1000_NS7complexIfEEyN4cuda3std3__44plusIvEEE10Policy1000EPS8_SG_ySD_S8_S8_NSB_10__identityEEEvT0_T1_T2_T3_T4_T6_ --------------------------
	.section	.nv.shared._ZN3cub18CUB_300001_SM_10006detail6reduce28DeviceReduceSingleTileKernelINS2_10policy_hubIN6thrust24THRUST_300001_SM_1000_NS7complexIfEEyN4cuda3std3__44plusIvEEE10Policy1000EPS8_SG_ySD_S8_S8_NSB_10__identityEEEvT0_T1_T2_T3_T4_T6_,"aw",@nobits
	.sectionflags	@""
	.align	8
.nv.shared._ZN3cub18CUB_300001_SM_10006detail6reduce28DeviceReduceSingleTileKernelINS2_10policy_hubIN6thrust24THRUST_300001_SM_1000_NS7complexIfEEyN4cuda3std3__44plusIvEEE10Policy1000EPS8_SG_ySD_S8_S8_NSB_10__identityEEEvT0_T1_T2_T3_T4_T6_:
	.zero		1176


//--------------------- .nv.constant0._ZN3cub18CUB_300001_SM_10006detail6reduce28DeviceReduceSingleTileKernelINS2_10policy_hubIfjN4cuda3std3__44plusIvEEE10Policy1000EPfSC_iS9_ffNS7_10__identityEEEvT0_T1_T2_T3_T4_T6_ --------------------------
	.section	.nv.constant0._ZN3cub18CUB_300001_SM_10006detail6reduce28DeviceReduceSingleTileKernelINS2_10policy_hubIfjN4cuda3std3__44plusIvEEE10Policy1000EPfSC_iS9_ffNS7_10__identityEEEvT0_T1_T2_T3_T4_T6_,"a",@progbits
	.sectionflags	@""
	.align	4
.nv.constant0._ZN3cub18CUB_300001_SM_10006detail6reduce28DeviceReduceSingleTileKernelINS2_10policy_hubIfjN4cuda3std3__44plusIvEEE10Policy1000EPfSC_iS9_ffNS7_10__identityEEEvT0_T1_T2_T3_T4_T6_:
	.zero		925


//--------------------- .nv.constant0._ZN3cub18CUB_300001_SM_10006detail6reduce18DeviceReduceKernelINS2_10policy_hubIfjN4cuda3std3__44plusIvEEE10Policy1000EPfjS9_fNS7_10__identityEEEvT0_PT3_T1_NS0_13GridEvenShareISH_EET2_T4_ --------------------------
	.section	.nv.constant0._ZN3cub18CUB_300001_SM_10006detail6reduce18DeviceReduceKernelINS2_10policy_hubIfjN4cuda3std3__44plusIvEEE10Policy1000EPfjS9_fNS7_10__identityEEEvT0_PT3_T1_NS0_13GridEvenShareISH_EET2_T4_,"a",@progbits
	.sectionflags	@""
	.align	4
.nv.constant0._ZN3cub18CUB_300001_SM_10006detail6reduce18DeviceReduceKernelINS2_10policy_hubIfjN4cuda3std3__44plusIvEEE10Policy1000EPfjS9_fNS7_10__identityEEEvT0_PT3_T1_NS0_13GridEvenShareISH_EET2_T4_:
	.zero		958


//--------------------- .nv.constant0._ZN3cub18CUB_300001_SM_10006detail6reduce28DeviceReduceSingleTileKernelINS2_10policy_hubIfjN4cuda3std3__44plusIvEEE10Policy1000EPfSC_jS9_ffNS7_10__identityEEEvT0_T1_T2_T3_T4_T6_ --------------------------
	.section	.nv.constant0._ZN3cub18CUB_300001_SM_10006detail6reduce28DeviceReduceSingleTileKernelINS2_10policy_hubIfjN4cuda3std3__44plusIvEEE10Policy1000EPfSC_jS9_ffNS7_10__identityEEEvT0_T1_T2_T3_T4_T6_,"a",@progbits
	.sectionflags	@""
	.align	4
.nv.constant0._ZN3cub18CUB_300001_SM_10006detail6reduce28DeviceReduceSingleTileKernelINS2_10policy_hubIfjN4cuda3std3__44plusIvEEE10Policy1000EPfSC_jS9_ffNS7_10__identityEEEvT0_T1_T2_T3_T4_T6_:
	.zero		925


//--------------------- .nv.constant0._ZN3cub18CUB_300001_SM_10006detail6reduce28DeviceReduceSingleTileKernelINS2_10policy_hubIfyN4cuda3std3__44plusIvEEE10Policy1000EPfSC_iS9_ffNS7_10__identityEEEvT0_T1_T2_T3_T4_T6_ --------------------------
	.section	.nv.constant0._ZN3cub18CUB_300001_SM_10006detail6reduce28DeviceReduceSingleTileKernelINS2_10policy_hubIfyN4cuda3std3__44plusIvEEE10Policy1000EPfSC_iS9_ffNS7_10__identityEEEvT0_T1_T2_T3_T4_T6_,"a",@progbits
	.sectionflags	@""
	.align	4
.nv.constant0._ZN3cub18CUB_300001_SM_10006detail6reduce28DeviceReduceSingleTileKernelINS2_10policy_hubIfyN4cuda3std3__44plusIvEEE10Policy1000EPfSC_iS9_ffNS7_10__identityEEEvT0_T1_T2_T3_T4_T6_:
	.zero		925


//--------------------- .nv.constant0._ZN3cub18CUB_300001_SM_10006detail6reduce18DeviceReduceKernelINS2_10policy_hubIfyN4cuda3std3__44plusIvEEE10Policy1000EPfyS9_fNS7_10__identityEEEvT0_PT3_T1_NS0_13GridEvenShareISH_EET2_T4_ --------------------------
	.section	.nv.constant0._ZN3cub18CUB_300001_SM_10006detail6reduce18DeviceReduceKernelINS2_10policy_hubIfyN4cuda3std3__44plusIvEEE10Policy1000EPfyS9_fNS7_10__identityEEEvT0_PT3_T1_NS0_13GridEvenShareISH_EET2_T4_,"a",@progbits
	.sectionflags	@""
	.align	4
.nv.constant0._ZN3cub18CUB_300001_SM_10006detail6reduce18DeviceReduceKernelINS2_10policy_hubIfyN4cuda3std3__44plusIvEEE10Policy1000EPfyS9_fNS7_10__identityEEEvT0_PT3_T1_NS0_13GridEvenShareISH_EET2_T4_:
	.zero		994


//--------------------- .nv.constant0._ZN3cub18CUB_300001_SM_10006detail6reduce28DeviceReduceSingleTileKernelINS2_10policy_hubIfyN4cuda3std3__44plusIvEEE10Policy1000EPfSC_yS9_ffNS7_10__identityEEEvT0_T1_T2_T3_T4_T6_ --------------------------
	.section	.nv.constant0._ZN3cub18CUB_300001_SM_10006detail6reduce28DeviceReduceSingleTileKernelINS2_10policy_hubIfyN4cuda3std3__44plusIvEEE10Policy1000EPfSC_yS9_ffNS7_10__identityEEEvT0_T1_T2_T3_T4_T6_,"a",@progbits
	.sectionflags	@""
	.align	4
.nv.constant0._ZN3cub18CUB_300001_SM_10006detail6reduce28DeviceReduceSingleTileKernelINS2_10policy_hubIfyN4cuda3std3__44plusIvEEE10Policy1000EPfSC_yS9_ffNS7_10__identityEEEvT0_T1_T2_T3_T4_T6_:
	.zero		929


//--------------------- .nv.constant0._ZN3cub18CUB_300001_SM_10006detail6reduce28DeviceReduceSingleTileKernelINS2_10policy_hubIN6thrust24THRUST_300001_SM_1000_NS7complexIfEEyN4cuda3std3__44plusIvEEE10Policy1000EPS8_SG_iSD_S8_S8_NSB_10__identityEEEvT0_T1_T2_T3_T4_T6_ --------------------------
	.section	.nv.constant0._ZN3cub18CUB_300001_SM_10006detail6reduce28DeviceReduceSingleTileKernelINS2_10policy_hubIN6thrust24THRUST_300001_SM_1000_NS7complexIfEEyN4cuda3std3__44plusIvEEE10Policy1000EPS8_SG_iSD_S8_S8_NSB_10__identityEEEvT0_T1_T2_T3_T4_T6_,"a",@progbits
	.sectionflags	@""
	.align	4
.nv.constant0._ZN3cub18CUB_300001_SM_10006detail6reduce28DeviceReduceSingleTileKernelINS2_10policy_hubIN6thrust24THRUST_300001_SM_1000_NS7complexIfEEyN4cuda3std3__44plusIvEEE10Policy1000EPS8_SG_iSD_S8_S8_NSB_10__identityEEEvT0_T1_T2_T3_T4_T6_:
	.zero		929


//--------------------- .nv.constant0._ZN3cub18CUB_300001_SM_10006detail6reduce18DeviceReduceKernelINS2_10policy_hubIN6thrust24THRUST_300001_SM_1000_NS7complexIfEEyN4cuda3std3__44plusIvEEE10Policy1000EPS8_ySD_S8_NSB_10__identityEEEvT0_PT3_T1_NS0_13GridEvenShareISL_EET2_T4_ --------------------------
	.section	.nv.constant0._ZN3cub18CUB_300001_SM_10006detail6reduce18DeviceReduceKernelINS2_10policy_hubIN6thrust24THRUST_300001_SM_1000_NS7complexIfEEyN4cuda3std3__44plusIvEEE10Policy1000EPS8_ySD_S8_NSB_10__identityEEEvT0_PT3_T1_NS0_13GridEvenShareISL_EET2_T4_,"a",@progbits
	.sectionflags	@""
	.align	4
.nv.constant0._ZN3cub18CUB_300001_SM_10006detail6reduce18DeviceReduceKernelINS2_10policy_hubIN6thrust24THRUST_300001_SM_1000_NS7complexIfEEyN4cuda3std3__44plusIvEEE10Policy1000EPS8_ySD_S8_NSB_10__identityEEEvT0_PT3_T1_NS0_13GridEvenShareISL_EET2_T4_:
	.zero		994


//--------------------- .nv.constant0._ZN3cub18CUB_300001_SM_10006detail6reduce28DeviceReduceSingleTileKernelINS2_10policy_hubIN6thrust24THRUST_300001_SM_1000_NS7complexIfEEyN4cuda3std3__44plusIvEEE10Policy1000EPS8_SG_ySD_S8_S8_NSB_10__identityEEEvT0_T1_T2_T3_T4_T6_ --------------------------
	.section	.nv.constant0._ZN3cub18CUB_300001_SM_10006detail6reduce28DeviceReduceSingleTileKernelINS2_10policy_hubIN6thrust24THRUST_300001_SM_1000_NS7complexIfEEyN4cuda3std3__44plusIvEEE10Policy1000EPS8_SG_ySD_S8_S8_NSB_10__identityEEEvT0_T1_T2_T3_T4_T6_,"a",@progbits
	.sectionflags	@""
	.align	4
.nv.constant0._ZN3cub18CUB_300001_SM_10006detail6reduce28DeviceReduceSingleTileKernelINS2_10policy_hubIN6thrust24THRUST_300001_SM_1000_NS7complexIfEEyN4cuda3std3__44plusIvEEE10Policy1000EPS8_SG_ySD_S8_S8_NSB_10__identityEEEvT0_T1_T2_T3_T4_T6_:
	.zero		937


//--------------------- .nv.constant0._ZN3cub18CUB_300001_SM_10006detail11EmptyKernelIvEEvv --------------------------
	.section	.nv.constant0._ZN3cub18CUB_300001_SM_10006detail11EmptyKernelIvEEvv,"a",@progbits
	.sectionflags	@""
	.align	4
.nv.constant0._ZN3cub18CUB_300001_SM_10006detail11EmptyKernelIvEEvv:
	.zero		896


//--------------------- .nv.constant0._Z14update_latticeILb0EEvPaS0_PKfS0_fxxf --------------------------
	.section	.nv.constant0._Z14update_latticeILb0EEvPaS0_PKfS0_fxxf,"a",@progbits
	.sectionflags	@""
	.align	4
.nv.constant0._Z14update_latticeILb0EEvPaS0_PKfS0_fxxf:
	.zero		956


//--------------------- .nv.constant0._Z14update_latticeILb1EEvPaS0_PKfS0_fxxf --------------------------
	.section	.nv.constant0._Z14update_latticeILb1EEvPaS0_PKfS0_fxxf,"a",@progbits
	.sectionflags	@""
	.align	4
.nv.constant0._Z14update_latticeILb1EEvPaS0_PKfS0_fxxf:
	.zero		956


//--------------------- .nv.constant0._Z17weighted_energiesPfS_PN6thrust24THRUST_300001_SM_1000_NS7complexIfEES_i --------------------------
	.section	.nv.constant0._Z17weighted_energiesPfS_PN6thrust24THRUST_300001_SM_1000_NS7complexIfEES_i,"a",@progbits
	.sectionflags	@""
	.align	4
.nv.constant0._Z17weighted_energiesPfS_PN6thrust24THRUST_300001_SM_1000_NS7complexIfEES_i:
	.zero		932


//--------------------- .nv.constant0._Z11calc_energyILb1EEvPfPaS1_S1_xxf --------------------------
	.section	.nv.constant0._Z11calc_energyILb1EEvPfPaS1_S1_xxf,"a",@progbits
	.sectionflags	@""
	.align	4
.nv.constant0._Z11calc_energyILb1EEvPfPaS1_S1_xxf:
	.zero		948


//--------------------- .nv.constant0._Z8exp_betaPffi --------------------------
	.section	.nv.constant0._Z8exp_betaPffi,"a",@progbits
	.sectionflags	@""
	.align	4
.nv.constant0._Z8exp_betaPffi:
	.zero		912


//--------------------- .nv.constant0._Z10abs_squarePN6thrust24THRUST_300001_SM_1000_NS7complexIfEEi --------------------------
	.section	.nv.constant0._Z10abs_squarePN6thrust24THRUST_300001_SM_1000_NS7complexIfEEi,"a",@progbits
	.sectionflags	@""
	.align	4
.nv.constant0._Z10abs_squarePN6thrust24THRUST_300001_SM_1000_NS7complexIfEEi:
	.zero		908


//--------------------- .nv.constant0._Z11B2_latticesPaS_PKfPN6thrust24THRUST_300001_SM_1000_NS7complexIfEEii --------------------------
	.section	.nv.constant0._Z11B2_latticesPaS_PKfPN6thrust24THRUST_300001_SM_1000_NS7complexIfEEii,"a",@progbits
	.sectionflags	@""
	.align	4
.nv.constant0._Z11B2_latticesPaS_PKfPN6thrust24THRUST_300001_SM_1000_NS7complexIfEEii:
	.zero		936


//--------------------- .nv.constant0._Z10init_spinsPaPKfxx --------------------------
	.section	.nv.constant0._Z10init_spinsPaPKfxx,"a",@progbits
	.sectionflags	@""
	.align	4
.nv.constant0._Z10init_spinsPaPKfxx:
	.zero		928


//--------------------- .nv.constant0._Z15init_randombondPaPKfxxf --------------------------
	.section	.nv.constant0._Z15init_randombondPaPKfxxf,"a",@progbits
	.sectionflags	@""
	.align	4
.nv.constant0._Z15init_randombondPaPKfxxf:
	.zero		932


//--------------------- SYMBOLS --------------------------

	.type		.nv.reservedSmem.offset0,@object
	.size		.nv.reservedSmem.offset0,0x4
	.type		.nv.reservedSmem.cap,@object
	.size		.nv.reservedSmem.cap,0x4
